	.target	sm_100a

	.elftype	@"ET_EXEC"


//--------------------- .note.nv.tkinfo           --------------------------
	.section	.note.nv.tkinfo,"",@"SHT_NOTE"
	.sectionflags	@"SHF_NOTE_NV_TKINFO"
	.tkinfo
        /*0018*/ 	.word	0x00000002
        /*0030*/ 	.string	""
        /*0030*/ 	.string	"ptxas"
        /*0030*/ 	.string	"Cuda compilation tools, release 13.0, V13.0.88"
        /*0030*/ 	.string	"Build cuda_13.0.r13.0/compiler.36424714_0"
        /*0030*/ 	.string	"-arch sm_100a -m 64 "



//--------------------- .note.nv.cuinfo           --------------------------
	.section	.note.nv.cuinfo,"",@"SHT_NOTE"
	.sectionflags	@"SHF_NOTE_NV_CUINFO"
        /*0018*/ 	.short	0x0002
        /*001a*/ 	.short	0x0064
        /*001c*/ 	.short	0x0082
	.zero		2


//--------------------- .nv.info                  --------------------------
	.section	.nv.info,"",@"SHT_CUDA_INFO"
	.align	4


	//----- nvinfo : EIATTR_REGCOUNT
	.align		4
        /*0000*/ 	.byte	0x04, 0x2f
        /*0002*/ 	.short	(.L_12 - .L_11)
	.align		4
.L_11:
        /*0004*/ 	.word	index@(_ZN7cutlass13device_kernelIN5flash22FlashAttnBwdPreprocessIN4cute5tupleIJNS3_1CILi128EEENS5_ILi64EEEEEENS_10bfloat16_tEfNS_4arch4Sm90ELb1ELb1EEEEEvNT_6ParamsE)
        /*0008*/ 	.word	0x00000040


	//----- nvinfo : EIATTR_FRAME_SIZE
	.align		4
.L_12:
        /*000c*/ 	.byte	0x04, 0x11
        /*000e*/ 	.short	(.L_14 - .L_13)
	.align		4
.L_13:
        /*0010*/ 	.word	index@(_ZN7cutlass13device_kernelIN5flash22FlashAttnBwdPreprocessIN4cute5tupleIJNS3_1CILi128EEENS5_ILi64EEEEEENS_10bfloat16_tEfNS_4arch4Sm90ELb1ELb1EEEEEvNT_6ParamsE)
        /*0014*/ 	.word	0x00000000


	//----- nvinfo : EIATTR_REGCOUNT
	.align		4
.L_14:
        /*0018*/ 	.byte	0x04, 0x2f
        /*001a*/ 	.short	(.L_16 - .L_15)
	.align		4
.L_15:
        /*001c*/ 	.word	index@(_ZN7cutlass13device_kernelIN5flash11enable_sm90INS1_16FlashAttnBwdSm90INS1_25CollectiveMainloopBwdSm90ILi2ELi2ELi2EN4cute5tupleIJNS5_1CILi1EEES8_S8_EEENS6_IJNS7_ILi128EEESA_NS7_ILi64EEEEEENS_10bfloat16_tEfNS_4arch4Sm90ELb1ELb0ELb0ELb1ELb1ELb1ELb0ELb0ELi2ELi1ELi2ELi2ELb0EEENS1_24CollectiveEpilogueBwdGQAISC_fSF_Li256ELb1ELb1EEENS1_25SingleTileBwdLPTSchedulerILb1ELi128ELb1EEEEEEEEEvNT_6ParamsE)
        /*0020*/ 	.word	0x00000004


	//----- nvinfo : EIATTR_FRAME_SIZE
	.align		4
.L_16:
        /*0024*/ 	.byte	0x04, 0x11
        /*0026*/ 	.short	(.L_18 - .L_17)
	.align		4
.L_17:
        /*0028*/ 	.word	index@(_ZN7cutlass13device_kernelIN5flash11enable_sm90INS1_16FlashAttnBwdSm90INS1_25CollectiveMainloopBwdSm90ILi2ELi2ELi2EN4cute5tupleIJNS5_1CILi1EEES8_S8_EEENS6_IJNS7_ILi128EEESA_NS7_ILi64EEEEEENS_10bfloat16_tEfNS_4arch4Sm90ELb1ELb0ELb0ELb1ELb1ELb1ELb0ELb0ELi2ELi1ELi2ELi2ELb0EEENS1_24CollectiveEpilogueBwdGQAISC_fSF_Li256ELb1ELb1EEENS1_25SingleTileBwdLPTSchedulerILb1ELi128ELb1EEEEEEEEEvNT_6ParamsE)
        /*002c*/ 	.word	0x00000000


	//----- nvinfo : EIATTR_REGCOUNT
	.align		4
.L_18:
        /*0030*/ 	.byte	0x04, 0x2f
        /*0032*/ 	.short	(.L_20 - .L_19)
	.align		4
.L_19:
        /*0034*/ 	.word	index@(_ZN7cutlass13device_kernelIN5flash32FlashAttnBwdPostprocessConvertdQIN4cute5tupleIJNS3_1CILi128EEENS5_ILi64EEEEEENS_10bfloat16_tEfNS_4arch4Sm90ELi256ENS3_8TiledMMAINS3_8MMA_AtomIJNS3_4SM904GMMA27MMA_64x64x16_F32BF16BF16_SSILNSF_5MajorE0ELSH_1ELNSF_7ScaleInE1ELSI_1EEEEEENS3_6LayoutINS4_IJNS5_ILi2EEENS5_ILi1EEESN_EEENS4_IJSN_NS5_ILi0EEESP_EEEEENS4_IJNS3_10UnderscoreESS_SS_EEEEELb0EEEEEvNT_6ParamsE)
        /*0038*/ 	.word	0x00000030


	//----- nvinfo : EIATTR_FRAME_SIZE
	.align		4
.L_20:
        /*003c*/ 	.byte	0x04, 0x11
        /*003e*/ 	.short	(.L_22 - .L_21)
	.align		4
.L_21:
        /*0040*/ 	.word	index@(_ZN7cutlass13device_kernelIN5flash32FlashAttnBwdPostprocessConvertdQIN4cute5tupleIJNS3_1CILi128EEENS5_ILi64EEEEEENS_10bfloat16_tEfNS_4arch4Sm90ELi256ENS3_8TiledMMAINS3_8MMA_AtomIJNS3_4SM904GMMA27MMA_64x64x16_F32BF16BF16_SSILNSF_5MajorE0ELSH_1ELNSF_7ScaleInE1ELSI_1EEEEEENS3_6LayoutINS4_IJNS5_ILi2EEENS5_ILi1EEESN_EEENS4_IJSN_NS5_ILi0EEESP_EEEEENS4_IJNS3_10UnderscoreESS_SS_EEEEELb0EEEEEvNT_6ParamsE)
        /*0044*/ 	.word	0x00000000


	//----- nvinfo : EIATTR_REGCOUNT
	.align		4
.L_22:
        /*0048*/ 	.byte	0x04, 0x2f
        /*004a*/ 	.short	(.L_24 - .L_23)
	.align		4
.L_23:
        /*004c*/ 	.word	index@(_ZN7cutlass13device_kernelIN5flash32FlashAttnBwdPostprocessConvertdQIN4cute5tupleIJNS3_1CILi128EEENS5_ILi64EEEEEENS_10bfloat16_tEfNS_4arch4Sm90ELi256ENS3_8TiledMMAINS3_8MMA_AtomIJNS3_4SM904GMMA27MMA_64x64x16_F32BF16BF16_RSILNSF_5MajorE0ELSH_1ELNSF_7ScaleInE1ELSI_1EEEEEENS3_6LayoutINS4_IJNS5_ILi2EEENS5_ILi1EEESN_EEENS4_IJSN_NS5_ILi0EEESP_EEEEENS4_IJNS3_10UnderscoreESS_SS_EEEEELb0EEEEEvNT_6ParamsE)
        /*0050*/ 	.word	0x00000030


	//----- nvinfo : EIATTR_FRAME_SIZE
	.align		4
.L_24:
        /*0054*/ 	.byte	0x04, 0x11
        /*0056*/ 	.short	(.L_26 - .L_25)
	.align		4
.L_25:
        /*0058*/ 	.word	index@(_ZN7cutlass13device_kernelIN5flash32FlashAttnBwdPostprocessConvertdQIN4cute5tupleIJNS3_1CILi128EEENS5_ILi64EEEEEENS_10bfloat16_tEfNS_4arch4Sm90ELi256ENS3_8TiledMMAINS3_8MMA_AtomIJNS3_4SM904GMMA27MMA_64x64x16_F32BF16BF16_RSILNSF_5MajorE0ELSH_1ELNSF_7ScaleInE1ELSI_1EEEEEENS3_6LayoutINS4_IJNS5_ILi2EEENS5_ILi1EEESN_EEENS4_IJSN_NS5_ILi0EEESP_EEEEENS4_IJNS3_10UnderscoreESS_SS_EEEEELb0EEEEEvNT_6ParamsE)
        /*005c*/ 	.word	0x00000000


	//----- nvinfo : EIATTR_REGCOUNT
	.align		4
.L_26:
        /*0060*/ 	.byte	0x04, 0x2f
        /*0062*/ 	.short	(.L_28 - .L_27)
	.align		4
.L_27:
        /*0064*/ 	.word	index@(_ZN7cutlass13device_kernelIN5flash11enable_sm90INS1_16FlashAttnBwdSm90INS1_25CollectiveMainloopBwdSm90ILi2ELi2ELi2EN4cute5tupleIJNS5_1CILi1EEES8_S8_EEENS6_IJNS7_ILi128EEESA_NS7_ILi64EEEEEENS_10bfloat16_tEfNS_4arch4Sm90ELb1ELb0ELb0ELb1ELb0ELb1ELb0ELb0ELi2ELi1ELi2ELi2ELb0EEENS1_24CollectiveEpilogueBwdGQAISC_fSF_Li256ELb1ELb0EEENS1_25SingleTileBwdLPTSchedulerILb1ELi128ELb0EEEEEEEEEvNT_6ParamsE)
        /*0068*/ 	.word	0x00000004


	//----- nvinfo : EIATTR_FRAME_SIZE
	.align		4
.L_28:
        /*006c*/ 	.byte	0x04, 0x11
        /*006e*/ 	.short	(.L_30 - .L_29)
	.align		4
.L_29:
        /*0070*/ 	.word	index@(_ZN7cutlass13device_kernelIN5flash11enable_sm90INS1_16FlashAttnBwdSm90INS1_25CollectiveMainloopBwdSm90ILi2ELi2ELi2EN4cute5tupleIJNS5_1CILi1EEES8_S8_EEENS6_IJNS7_ILi128EEESA_NS7_ILi64EEEEEENS_10bfloat16_tEfNS_4arch4Sm90ELb1ELb0ELb0ELb1ELb0ELb1ELb0ELb0ELi2ELi1ELi2ELi2ELb0EEENS1_24CollectiveEpilogueBwdGQAISC_fSF_Li256ELb1ELb0EEENS1_25SingleTileBwdLPTSchedulerILb1ELi128ELb0EEEEEEEEEvNT_6ParamsE)
        /*0074*/ 	.word	0x00000000


	//----- nvinfo : EIATTR_REGCOUNT
	.align		4
.L_30:
        /*0078*/ 	.byte	0x04, 0x2f
        /*007a*/ 	.short	(.L_32 - .L_31)
	.align		4
.L_31:
        /*007c*/ 	.word	index@(_ZN7cutlass13device_kernelIN5flash11enable_sm90INS1_16FlashAttnBwdSm90INS1_25CollectiveMainloopBwdSm90ILi2ELi2ELi2EN4cute5tupleIJNS5_1CILi1EEES8_S8_EEENS6_IJNS7_ILi128EEESA_NS7_ILi64EEEEEENS_10bfloat16_tEfNS_4arch4Sm90ELb1ELb0ELb0ELb1ELb1ELb1ELb0ELb0ELi2ELi1ELi2ELi2ELb0EEENS1_21CollectiveEpilogueBwdISC_SD_SF_Li256ELb1ELb0ELi1EEENS1_25SingleTileBwdLPTSchedulerILb1ELi128ELb1EEEEEEEEEvNT_6ParamsE)
        /*0080*/ 	.word	0x00000004


	//----- nvinfo : EIATTR_FRAME_SIZE
	.align		4
.L_32:
        /*0084*/ 	.byte	0x04, 0x11
        /*0086*/ 	.short	(.L_34 - .L_33)
	.align		4
.L_33:
        /*0088*/ 	.word	index@(_ZN7cutlass13device_kernelIN5flash11enable_sm90INS1_16FlashAttnBwdSm90INS1_25CollectiveMainloopBwdSm90ILi2ELi2ELi2EN4cute5tupleIJNS5_1CILi1EEES8_S8_EEENS6_IJNS7_ILi128EEESA_NS7_ILi64EEEEEENS_10bfloat16_tEfNS_4arch4Sm90ELb1ELb0ELb0ELb1ELb1ELb1ELb0ELb0ELi2ELi1ELi2ELi2ELb0EEENS1_21CollectiveEpilogueBwdISC_SD_SF_Li256ELb1ELb0ELi1EEENS1_25SingleTileBwdLPTSchedulerILb1ELi128ELb1EEEEEEEEEvNT_6ParamsE)
        /*008c*/ 	.word	0x00000000


	//----- nvinfo : EIATTR_REGCOUNT
	.align		4
.L_34:
        /*0090*/ 	.byte	0x04, 0x2f
        /*0092*/ 	.short	(.L_36 - .L_35)
	.align		4
.L_35:
        /*0094*/ 	.word	index@(_ZN7cutlass13device_kernelIN5flash11enable_sm90INS1_16FlashAttnBwdSm90INS1_25CollectiveMainloopBwdSm90ILi2ELi2ELi2EN4cute5tupleIJNS5_1CILi1EEES8_S8_EEENS6_IJNS7_ILi128EEESA_NS7_ILi64EEEEEENS_10bfloat16_tEfNS_4arch4Sm90ELb1ELb0ELb0ELb1ELb0ELb1ELb0ELb0ELi2ELi1ELi2ELi2ELb0EEENS1_21CollectiveEpilogueBwdISC_SD_SF_Li256ELb1ELb0ELi1EEENS1_25SingleTileBwdLPTSchedulerILb1ELi128ELb0EEEEEEEEEvNT_6ParamsE)
        /*0098*/ 	.word	0x00000004


	//----- nvinfo : EIATTR_FRAME_SIZE
	.align		4
.L_36:
        /*009c*/ 	.byte	0x04, 0x11
        /*009e*/ 	.short	(.L_38 - .L_37)
	.align		4
.L_37:
        /*00a0*/ 	.word	index@(_ZN7cutlass13device_kernelIN5flash11enable_sm90INS1_16FlashAttnBwdSm90INS1_25CollectiveMainloopBwdSm90ILi2ELi2ELi2EN4cute5tupleIJNS5_1CILi1EEES8_S8_EEENS6_IJNS7_ILi128EEESA_NS7_ILi64EEEEEENS_10bfloat16_tEfNS_4arch4Sm90ELb1ELb0ELb0ELb1ELb0ELb1ELb0ELb0ELi2ELi1ELi2ELi2ELb0EEENS1_21CollectiveEpilogueBwdISC_SD_SF_Li256ELb1ELb0ELi1EEENS1_25SingleTileBwdLPTSchedulerILb1ELi128ELb0EEEEEEEEEvNT_6ParamsE)
        /*00a4*/ 	.word	0x00000000


	//----- nvinfo : EIATTR_REGCOUNT
	.align		4
.L_38:
        /*00a8*/ 	.byte	0x04, 0x2f
        /*00aa*/ 	.short	(.L_40 - .L_39)
	.align		4
.L_39:
        /*00ac*/ 	.word	index@(_ZN7cutlass13device_kernelIN5flash22FlashAttnBwdPreprocessIN4cute5tupleIJNS3_1CILi128EEENS5_ILi64EEEEEENS_10bfloat16_tEfNS_4arch4Sm90ELb1ELb0EEEEEvNT_6ParamsE)
        /*00b0*/ 	.word	0x00000038


	//----- nvinfo : EIATTR_FRAME_SIZE
	.align		4
.L_40:
        /*00b4*/ 	.byte	0x04, 0x11
        /*00b6*/ 	.short	(.L_42 - .L_41)
	.align		4
.L_41:
        /*00b8*/ 	.word	index@(_ZN7cutlass13device_kernelIN5flash22FlashAttnBwdPreprocessIN4cute5tupleIJNS3_1CILi128EEENS5_ILi64EEEEEENS_10bfloat16_tEfNS_4arch4Sm90ELb1ELb0EEEEEvNT_6ParamsE)
        /*00bc*/ 	.word	0x00000000


	//----- nvinfo : EIATTR_REGCOUNT
	.align		4
.L_42:
        /*00c0*/ 	.byte	0x04, 0x2f
        /*00c2*/ 	.short	(.L_44 - .L_43)
	.align		4
.L_43:
        /*00c4*/ 	.word	index@(_ZN7cutlass13device_kernelIN5flash11enable_sm90INS1_16FlashAttnBwdSm90INS1_25CollectiveMainloopBwdSm90ILi2ELi2ELi2EN4cute5tupleIJNS5_1CILi1EEES8_S8_EEENS6_IJNS7_ILi128EEESA_NS7_ILi64EEEEEENS_10bfloat16_tEfNS_4arch4Sm90ELb1ELb0ELb0ELb0ELb1ELb1ELb0ELb0ELi2ELi1ELi2ELi2ELb0EEENS1_24CollectiveEpilogueBwdGQAISC_fSF_Li256ELb0ELb1EEENS1_25SingleTileBwdLPTSchedulerILb0ELi128ELb1EEEEEEEEEvNT_6ParamsE)
        /*00c8*/ 	.word	0x00000004


	//----- nvinfo : EIATTR_FRAME_SIZE
	.align		4
.L_44:
        /*00cc*/ 	.byte	0x04, 0x11
        /*00ce*/ 	.short	(.L_46 - .L_45)
	.align		4
.L_45:
        /*00d0*/ 	.word	index@(_ZN7cutlass13device_kernelIN5flash11enable_sm90INS1_16FlashAttnBwdSm90INS1_25CollectiveMainloopBwdSm90ILi2ELi2ELi2EN4cute5tupleIJNS5_1CILi1EEES8_S8_EEENS6_IJNS7_ILi128EEESA_NS7_ILi64EEEEEENS_10bfloat16_tEfNS_4arch4Sm90ELb1ELb0ELb0ELb0ELb1ELb1ELb0ELb0ELi2ELi1ELi2ELi2ELb0EEENS1_24CollectiveEpilogueBwdGQAISC_fSF_Li256ELb0ELb1EEENS1_25SingleTileBwdLPTSchedulerILb0ELi128ELb1EEEEEEEEEvNT_6ParamsE)
        /*00d4*/ 	.word	0x00000000


	//----- nvinfo : EIATTR_REGCOUNT
	.align		4
.L_46:
        /*00d8*/ 	.byte	0x04, 0x2f
        /*00da*/ 	.short	(.L_48 - .L_47)
	.align		4
.L_47:
        /*00dc*/ 	.word	index@(_ZN7cutlass13device_kernelIN5flash11enable_sm90INS1_16FlashAttnBwdSm90INS1_25CollectiveMainloopBwdSm90ILi2ELi2ELi2EN4cute5tupleIJNS5_1CILi1EEES8_S8_EEENS6_IJNS7_ILi128EEESA_NS7_ILi64EEEEEENS_10bfloat16_tEfNS_4arch4Sm90ELb1ELb0ELb0ELb0ELb0ELb1ELb0ELb0ELi2ELi1ELi2ELi2ELb0EEENS1_24CollectiveEpilogueBwdGQAISC_fSF_Li256ELb0ELb0EEENS1_25SingleTileBwdLPTSchedulerILb0ELi128ELb0EEEEEEEEEvNT_6ParamsE)
        /*00e0*/ 	.word	0x00000004


	//----- nvinfo : EIATTR_FRAME_SIZE
	.align		4
.L_48:
        /*00e4*/ 	.byte	0x04, 0x11
        /*00e6*/ 	.short	(.L_50 - .L_49)
	.align		4
.L_49:
        /*00e8*/ 	.word	index@(_ZN7cutlass13device_kernelIN5flash11enable_sm90INS1_16FlashAttnBwdSm90INS1_25CollectiveMainloopBwdSm90ILi2ELi2ELi2EN4cute5tupleIJNS5_1CILi1EEES8_S8_EEENS6_IJNS7_ILi128EEESA_NS7_ILi64EEEEEENS_10bfloat16_tEfNS_4arch4Sm90ELb1ELb0ELb0ELb0ELb0ELb1ELb0ELb0ELi2ELi1ELi2ELi2ELb0EEENS1_24CollectiveEpilogueBwdGQAISC_fSF_Li256ELb0ELb0EEENS1_25SingleTileBwdLPTSchedulerILb0ELi128ELb0EEEEEEEEEvNT_6ParamsE)
        /*00ec*/ 	.word	0x00000000


	//----- nvinfo : EIATTR_REGCOUNT
	.align		4
.L_50:
        /*00f0*/ 	.byte	0x04, 0x2f
        /*00f2*/ 	.short	(.L_52 - .L_51)
	.align		4
.L_51:
        /*00f4*/ 	.word	index@(_ZN7cutlass13device_kernelIN5flash11enable_sm90INS1_16FlashAttnBwdSm90INS1_25CollectiveMainloopBwdSm90ILi2ELi2ELi2EN4cute5tupleIJNS5_1CILi1EEES8_S8_EEENS6_IJNS7_ILi128EEESA_NS7_ILi64EEEEEENS_10bfloat16_tEfNS_4arch4Sm90ELb1ELb0ELb0ELb0ELb1ELb1ELb0ELb0ELi2ELi1ELi2ELi2ELb0EEENS1_21CollectiveEpilogueBwdISC_SD_SF_Li256ELb0ELb0ELi1EEENS1_25SingleTileBwdLPTSchedulerILb0ELi128ELb1EEEEEEEEEvNT_6ParamsE)
        /*00f8*/ 	.word	0x00000004


	//----- nvinfo : EIATTR_FRAME_SIZE
	.align		4
.L_52:
        /*00fc*/ 	.byte	0x04, 0x11
        /*00fe*/ 	.short	(.L_54 - .L_53)
	.align		4
.L_53:
        /*0100*/ 	.word	index@(_ZN7cutlass13device_kernelIN5flash11enable_sm90INS1_16FlashAttnBwdSm90INS1_25CollectiveMainloopBwdSm90ILi2ELi2ELi2EN4cute5tupleIJNS5_1CILi1EEES8_S8_EEENS6_IJNS7_ILi128EEESA_NS7_ILi64EEEEEENS_10bfloat16_tEfNS_4arch4Sm90ELb1ELb0ELb0ELb0ELb1ELb1ELb0ELb0ELi2ELi1ELi2ELi2ELb0EEENS1_21CollectiveEpilogueBwdISC_SD_SF_Li256ELb0ELb0ELi1EEENS1_25SingleTileBwdLPTSchedulerILb0ELi128ELb1EEEEEEEEEvNT_6ParamsE)
        /*0104*/ 	.word	0x00000000


	//----- nvinfo : EIATTR_REGCOUNT
	.align		4
.L_54:
        /*0108*/ 	.byte	0x04, 0x2f
        /*010a*/ 	.short	(.L_56 - .L_55)
	.align		4
.L_55:
        /*010c*/ 	.word	index@(_ZN7cutlass13device_kernelIN5flash11enable_sm90INS1_16FlashAttnBwdSm90INS1_25CollectiveMainloopBwdSm90ILi2ELi2ELi2EN4cute5tupleIJNS5_1CILi1EEES8_S8_EEENS6_IJNS7_ILi128EEESA_NS7_ILi64EEEEEENS_10bfloat16_tEfNS_4arch4Sm90ELb1ELb0ELb0ELb0ELb0ELb1ELb0ELb0ELi2ELi1ELi2ELi2ELb0EEENS1_21CollectiveEpilogueBwdISC_SD_SF_Li256ELb0ELb0ELi1EEENS1_25SingleTileBwdLPTSchedulerILb0ELi128ELb0EEEEEEEEEvNT_6ParamsE)
        /*0110*/ 	.word	0x00000004


	//----- nvinfo : EIATTR_FRAME_SIZE
	.align		4
.L_56:
        /*0114*/ 	.byte	0x04, 0x11
        /*0116*/ 	.short	(.L_58 - .L_57)
	.align		4
.L_57:
        /*0118*/ 	.word	index@(_ZN7cutlass13device_kernelIN5flash11enable_sm90INS1_16FlashAttnBwdSm90INS1_25CollectiveMainloopBwdSm90ILi2ELi2ELi2EN4cute5tupleIJNS5_1CILi1EEES8_S8_EEENS6_IJNS7_ILi128EEESA_NS7_ILi64EEEEEENS_10bfloat16_tEfNS_4arch4Sm90ELb1ELb0ELb0ELb0ELb0ELb1ELb0ELb0ELi2ELi1ELi2ELi2ELb0EEENS1_21CollectiveEpilogueBwdISC_SD_SF_Li256ELb0ELb0ELi1EEENS1_25SingleTileBwdLPTSchedulerILb0ELi128ELb0EEEEEEEEEvNT_6ParamsE)
        /*011c*/ 	.word	0x00000000


	//----- nvinfo : EIATTR_REGCOUNT
	.align		4
.L_58:
        /*0120*/ 	.byte	0x04, 0x2f
        /*0122*/ 	.short	(.L_60 - .L_59)
	.align		4
.L_59:
        /*0124*/ 	.word	index@(_ZN7cutlass13device_kernelIN5flash11enable_sm90INS1_16FlashAttnBwdSm90INS1_25CollectiveMainloopBwdSm90ILi2ELi2ELi2EN4cute5tupleIJNS5_1CILi1EEES8_S8_EEENS6_IJNS7_ILi128EEESA_NS7_ILi64EEEEEENS_10bfloat16_tEfNS_4arch4Sm90ELb0ELb1ELb0ELb1ELb1ELb1ELb0ELb0ELi2ELi1ELi2ELi2ELb0EEENS1_24CollectiveEpilogueBwdGQAISC_fSF_Li256ELb1ELb1EEENS1_19SingleTileSchedulerILb1ELb0ELb0ELi128EEEEEEEEEvNT_6ParamsE)
        /*0128*/ 	.word	0x00000004


	//----- nvinfo : EIATTR_FRAME_SIZE
	.align		4
.L_60:
        /*012c*/ 	.byte	0x04, 0x11
        /*012e*/ 	.short	(.L_62 - .L_61)
	.align		4
.L_61:
        /*0130*/ 	.word	index@(_ZN7cutlass13device_kernelIN5flash11enable_sm90INS1_16FlashAttnBwdSm90INS1_25CollectiveMainloopBwdSm90ILi2ELi2ELi2EN4cute5tupleIJNS5_1CILi1EEES8_S8_EEENS6_IJNS7_ILi128EEESA_NS7_ILi64EEEEEENS_10bfloat16_tEfNS_4arch4Sm90ELb0ELb1ELb0ELb1ELb1ELb1ELb0ELb0ELi2ELi1ELi2ELi2ELb0EEENS1_24CollectiveEpilogueBwdGQAISC_fSF_Li256ELb1ELb1EEENS1_19SingleTileSchedulerILb1ELb0ELb0ELi128EEEEEEEEEvNT_6ParamsE)
        /*0134*/ 	.word	0x00000000


	//----- nvinfo : EIATTR_REGCOUNT
	.align		4
.L_62:
        /*0138*/ 	.byte	0x04, 0x2f
        /*013a*/ 	.short	(.L_64 - .L_63)
	.align		4
.L_63:
        /*013c*/ 	.word	index@(_ZN7cutlass13device_kernelIN5flash11enable_sm90INS1_16FlashAttnBwdSm90INS1_25CollectiveMainloopBwdSm90ILi2ELi2ELi2EN4cute5tupleIJNS5_1CILi1EEES8_S8_EEENS6_IJNS7_ILi128EEESA_NS7_ILi64EEEEEENS_10bfloat16_tEfNS_4arch4Sm90ELb0ELb1ELb0ELb1ELb0ELb1ELb0ELb0ELi2ELi1ELi2ELi2ELb0EEENS1_24CollectiveEpilogueBwdGQAISC_fSF_Li256ELb1ELb0EEENS1_19SingleTileSchedulerILb1ELb0ELb0ELi128EEEEEEEEEvNT_6ParamsE)
        /*0140*/ 	.word	0x00000004


	//----- nvinfo : EIATTR_FRAME_SIZE
	.align		4
.L_64:
        /*0144*/ 	.byte	0x04, 0x11
        /*0146*/ 	.short	(.L_66 - .L_65)
	.align		4
.L_65:
        /*0148*/ 	.word	index@(_ZN7cutlass13device_kernelIN5flash11enable_sm90INS1_16FlashAttnBwdSm90INS1_25CollectiveMainloopBwdSm90ILi2ELi2ELi2EN4cute5tupleIJNS5_1CILi1EEES8_S8_EEENS6_IJNS7_ILi128EEESA_NS7_ILi64EEEEEENS_10bfloat16_tEfNS_4arch4Sm90ELb0ELb1ELb0ELb1ELb0ELb1ELb0ELb0ELi2ELi1ELi2ELi2ELb0EEENS1_24CollectiveEpilogueBwdGQAISC_fSF_Li256ELb1ELb0EEENS1_19SingleTileSchedulerILb1ELb0ELb0ELi128EEEEEEEEEvNT_6ParamsE)
        /*014c*/ 	.word	0x00000000


	//----- nvinfo : EIATTR_REGCOUNT
	.align		4
.L_66:
        /*0150*/ 	.byte	0x04, 0x2f
        /*0152*/ 	.short	(.L_68 - .L_67)
	.align		4
.L_67:
        /*0154*/ 	.word	index@(_ZN7cutlass13device_kernelIN5flash11enable_sm90INS1_16FlashAttnBwdSm90INS1_25CollectiveMainloopBwdSm90ILi2ELi2ELi2EN4cute5tupleIJNS5_1CILi1EEES8_S8_EEENS6_IJNS7_ILi128EEESA_NS7_ILi64EEEEEENS_10bfloat16_tEfNS_4arch4Sm90ELb0ELb1ELb0ELb1ELb1ELb1ELb0ELb0ELi2ELi1ELi2ELi2ELb0EEENS1_21CollectiveEpilogueBwdISC_SD_SF_Li256ELb1ELb0ELi1EEENS1_19SingleTileSchedulerILb1ELb0ELb0ELi128EEEEEEEEEvNT_6ParamsE)
        /*0158*/ 	.word	0x00000004


	//----- nvinfo : EIATTR_FRAME_SIZE
	.align		4
.L_68:
        /*015c*/ 	.byte	0x04, 0x11
        /*015e*/ 	.short	(.L_70 - .L_69)
	.align		4
.L_69:
        /*0160*/ 	.word	index@(_ZN7cutlass13device_kernelIN5flash11enable_sm90INS1_16FlashAttnBwdSm90INS1_25CollectiveMainloopBwdSm90ILi2ELi2ELi2EN4cute5tupleIJNS5_1CILi1EEES8_S8_EEENS6_IJNS7_ILi128EEESA_NS7_ILi64EEEEEENS_10bfloat16_tEfNS_4arch4Sm90ELb0ELb1ELb0ELb1ELb1ELb1ELb0ELb0ELi2ELi1ELi2ELi2ELb0EEENS1_21CollectiveEpilogueBwdISC_SD_SF_Li256ELb1ELb0ELi1EEENS1_19SingleTileSchedulerILb1ELb0ELb0ELi128EEEEEEEEEvNT_6ParamsE)
        /*0164*/ 	.word	0x00000000


	//----- nvinfo : EIATTR_REGCOUNT
	.align		4
.L_70:
        /*0168*/ 	.byte	0x04, 0x2f
        /*016a*/ 	.short	(.L_72 - .L_71)
	.align		4
.L_71:
        /*016c*/ 	.word	index@(_ZN7cutlass13device_kernelIN5flash11enable_sm90INS1_16FlashAttnBwdSm90INS1_25CollectiveMainloopBwdSm90ILi2ELi2ELi2EN4cute5tupleIJNS5_1CILi1EEES8_S8_EEENS6_IJNS7_ILi128EEESA_NS7_ILi64EEEEEENS_10bfloat16_tEfNS_4arch4Sm90ELb0ELb1ELb0ELb1ELb0ELb1ELb0ELb0ELi2ELi1ELi2ELi2ELb0EEENS1_21CollectiveEpilogueBwdISC_SD_SF_Li256ELb1ELb0ELi1EEENS1_19SingleTileSchedulerILb1ELb0ELb0ELi128EEEEEEEEEvNT_6ParamsE)
        /*0170*/ 	.word	0x00000004


	//----- nvinfo : EIATTR_FRAME_SIZE
	.align		4
.L_72:
        /*0174*/ 	.byte	0x04, 0x11
        /*0176*/ 	.short	(.L_74 - .L_73)
	.align		4
.L_73:
        /*0178*/ 	.word	index@(_ZN7cutlass13device_kernelIN5flash11enable_sm90INS1_16FlashAttnBwdSm90INS1_25CollectiveMainloopBwdSm90ILi2ELi2ELi2EN4cute5tupleIJNS5_1CILi1EEES8_S8_EEENS6_IJNS7_ILi128EEESA_NS7_ILi64EEEEEENS_10bfloat16_tEfNS_4arch4Sm90ELb0ELb1ELb0ELb1ELb0ELb1ELb0ELb0ELi2ELi1ELi2ELi2ELb0EEENS1_21CollectiveEpilogueBwdISC_SD_SF_Li256ELb1ELb0ELi1EEENS1_19SingleTileSchedulerILb1ELb0ELb0ELi128EEEEEEEEEvNT_6ParamsE)
        /*017c*/ 	.word	0x00000000


	//----- nvinfo : EIATTR_REGCOUNT
	.align		4
.L_74:
        /*0180*/ 	.byte	0x04, 0x2f
        /*0182*/ 	.short	(.L_76 - .L_75)
	.align		4
.L_75:
        /*0184*/ 	.word	index@(_ZN7cutlass13device_kernelIN5flash11enable_sm90INS1_16FlashAttnBwdSm90INS1_25CollectiveMainloopBwdSm90ILi2ELi2ELi2EN4cute5tupleIJNS5_1CILi1EEES8_S8_EEENS6_IJNS7_ILi128EEESA_NS7_ILi64EEEEEENS_10bfloat16_tEfNS_4arch4Sm90ELb0ELb1ELb0ELb0ELb1ELb1ELb0ELb0ELi2ELi1ELi2ELi2ELb0EEENS1_24CollectiveEpilogueBwdGQAISC_fSF_Li256ELb0ELb1EEENS1_19SingleTileSchedulerILb0ELb0ELb0ELi128EEEEEEEEEvNT_6ParamsE)
        /*0188*/ 	.word	0x00000004


	//----- nvinfo : EIATTR_FRAME_SIZE
	.align		4
.L_76:
        /*018c*/ 	.byte	0x04, 0x11
        /*018e*/ 	.short	(.L_78 - .L_77)
	.align		4
.L_77:
        /*0190*/ 	.word	index@(_ZN7cutlass13device_kernelIN5flash11enable_sm90INS1_16FlashAttnBwdSm90INS1_25CollectiveMainloopBwdSm90ILi2ELi2ELi2EN4cute5tupleIJNS5_1CILi1EEES8_S8_EEENS6_IJNS7_ILi128EEESA_NS7_ILi64EEEEEENS_10bfloat16_tEfNS_4arch4Sm90ELb0ELb1ELb0ELb0ELb1ELb1ELb0ELb0ELi2ELi1ELi2ELi2ELb0EEENS1_24CollectiveEpilogueBwdGQAISC_fSF_Li256ELb0ELb1EEENS1_19SingleTileSchedulerILb0ELb0ELb0ELi128EEEEEEEEEvNT_6ParamsE)
        /*0194*/ 	.word	0x00000000


	//----- nvinfo : EIATTR_REGCOUNT
	.align		4
.L_78:
        /*0198*/ 	.byte	0x04, 0x2f
        /*019a*/ 	.short	(.L_80 - .L_79)
	.align		4
.L_79:
        /*019c*/ 	.word	index@(_ZN7cutlass13device_kernelIN5flash11enable_sm90INS1_16FlashAttnBwdSm90INS1_25CollectiveMainloopBwdSm90ILi2ELi2ELi2EN4cute5tupleIJNS5_1CILi1EEES8_S8_EEENS6_IJNS7_ILi128EEESA_NS7_ILi64EEEEEENS_10bfloat16_tEfNS_4arch4Sm90ELb0ELb1ELb0ELb0ELb0ELb1ELb0ELb0ELi2ELi1ELi2ELi2ELb0EEENS1_24CollectiveEpilogueBwdGQAISC_fSF_Li256ELb0ELb0EEENS1_19SingleTileSchedulerILb0ELb0ELb0ELi128EEEEEEEEEvNT_6ParamsE)
        /*01a0*/ 	.word	0x00000004


	//----- nvinfo : EIATTR_FRAME_SIZE
	.align		4
.L_80:
        /*01a4*/ 	.byte	0x04, 0x11
        /*01a6*/ 	.short	(.L_82 - .L_81)
	.align		4
.L_81:
        /*01a8*/ 	.word	index@(_ZN7cutlass13device_kernelIN5flash11enable_sm90INS1_16FlashAttnBwdSm90INS1_25CollectiveMainloopBwdSm90ILi2ELi2ELi2EN4cute5tupleIJNS5_1CILi1EEES8_S8_EEENS6_IJNS7_ILi128EEESA_NS7_ILi64EEEEEENS_10bfloat16_tEfNS_4arch4Sm90ELb0ELb1ELb0ELb0ELb0ELb1ELb0ELb0ELi2ELi1ELi2ELi2ELb0EEENS1_24CollectiveEpilogueBwdGQAISC_fSF_Li256ELb0ELb0EEENS1_19SingleTileSchedulerILb0ELb0ELb0ELi128EEEEEEEEEvNT_6ParamsE)
        /*01ac*/ 	.word	0x00000000


	//----- nvinfo : EIATTR_REGCOUNT
	.align		4
.L_82:
        /*01b0*/ 	.byte	0x04, 0x2f
        /*01b2*/ 	.short	(.L_84 - .L_83)
	.align		4
.L_83:
        /*01b4*/ 	.word	index@(_ZN7cutlass13device_kernelIN5flash11enable_sm90INS1_16FlashAttnBwdSm90INS1_25CollectiveMainloopBwdSm90ILi2ELi2ELi2EN4cute5tupleIJNS5_1CILi1EEES8_S8_EEENS6_IJNS7_ILi128EEESA_NS7_ILi64EEEEEENS_10bfloat16_tEfNS_4arch4Sm90ELb0ELb1ELb0ELb0ELb1ELb1ELb0ELb0ELi2ELi1ELi2ELi2ELb0EEENS1_21CollectiveEpilogueBwdISC_SD_SF_Li256ELb0ELb0ELi1EEENS1_19SingleTileSchedulerILb0ELb0ELb0ELi128EEEEEEEEEvNT_6ParamsE)
        /*01b8*/ 	.word	0x00000004


	//----- nvinfo : EIATTR_FRAME_SIZE
	.align		4
.L_84:
        /*01bc*/ 	.byte	0x04, 0x11
        /*01be*/ 	.short	(.L_86 - .L_85)
	.align		4
.L_85:
        /*01c0*/ 	.word	index@(_ZN7cutlass13device_kernelIN5flash11enable_sm90INS1_16FlashAttnBwdSm90INS1_25CollectiveMainloopBwdSm90ILi2ELi2ELi2EN4cute5tupleIJNS5_1CILi1EEES8_S8_EEENS6_IJNS7_ILi128EEESA_NS7_ILi64EEEEEENS_10bfloat16_tEfNS_4arch4Sm90ELb0ELb1ELb0ELb0ELb1ELb1ELb0ELb0ELi2ELi1ELi2ELi2ELb0EEENS1_21CollectiveEpilogueBwdISC_SD_SF_Li256ELb0ELb0ELi1EEENS1_19SingleTileSchedulerILb0ELb0ELb0ELi128EEEEEEEEEvNT_6ParamsE)
        /*01c4*/ 	.word	0x00000000


	//----- nvinfo : EIATTR_REGCOUNT
	.align		4
.L_86:
        /*01c8*/ 	.byte	0x04, 0x2f
        /*01ca*/ 	.short	(.L_88 - .L_87)
	.align		4
.L_87:
        /*01cc*/ 	.word	index@(_ZN7cutlass13device_kernelIN5flash11enable_sm90INS1_16FlashAttnBwdSm90INS1_25CollectiveMainloopBwdSm90ILi2ELi2ELi2EN4cute5tupleIJNS5_1CILi1EEES8_S8_EEENS6_IJNS7_ILi128EEESA_NS7_ILi64EEEEEENS_10bfloat16_tEfNS_4arch4Sm90ELb0ELb1ELb0ELb0ELb0ELb1ELb0ELb0ELi2ELi1ELi2ELi2ELb0EEENS1_21CollectiveEpilogueBwdISC_SD_SF_Li256ELb0ELb0ELi1EEENS1_19SingleTileSchedulerILb0ELb0ELb0ELi128EEEEEEEEEvNT_6ParamsE)
        /*01d0*/ 	.word	0x00000004


	//----- nvinfo : EIATTR_FRAME_SIZE
	.align		4
.L_88:
        /*01d4*/ 	.byte	0x04, 0x11
        /*01d6*/ 	.short	(.L_90 - .L_89)
	.align		4
.L_89:
        /*01d8*/ 	.word	index@(_ZN7cutlass13device_kernelIN5flash11enable_sm90INS1_16FlashAttnBwdSm90INS1_25CollectiveMainloopBwdSm90ILi2ELi2ELi2EN4cute5tupleIJNS5_1CILi1EEES8_S8_EEENS6_IJNS7_ILi128EEESA_NS7_ILi64EEEEEENS_10bfloat16_tEfNS_4arch4Sm90ELb0ELb1ELb0ELb0ELb0ELb1ELb0ELb0ELi2ELi1ELi2ELi2ELb0EEENS1_21CollectiveEpilogueBwdISC_SD_SF_Li256ELb0ELb0ELi1EEENS1_19SingleTileSchedulerILb0ELb0ELb0ELi128EEEEEEEEEvNT_6ParamsE)
        /*01dc*/ 	.word	0x00000000


	//----- nvinfo : EIATTR_REGCOUNT
	.align		4
.L_90:
        /*01e0*/ 	.byte	0x04, 0x2f
        /*01e2*/ 	.short	(.L_92 - .L_91)
	.align		4
.L_91:
        /*01e4*/ 	.word	index@(_ZN7cutlass13device_kernelIN5flash11enable_sm90INS1_16FlashAttnBwdSm90INS1_25CollectiveMainloopBwdSm90ILi2ELi2ELi2EN4cute5tupleIJNS5_1CILi1EEES8_S8_EEENS6_IJNS7_ILi128EEESA_NS7_ILi64EEEEEENS_10bfloat16_tEfNS_4arch4Sm90ELb0ELb0ELb0ELb1ELb1ELb1ELb0ELb0ELi2ELi1ELi2ELi2ELb0EEENS1_24CollectiveEpilogueBwdGQAISC_fSF_Li256ELb1ELb1EEENS1_19SingleTileSchedulerILb1ELb0ELb0ELi128EEEEEEEEEvNT_6ParamsE)
        /*01e8*/ 	.word	0x00000004


	//----- nvinfo : EIATTR_FRAME_SIZE
	.align		4
.L_92:
        /*01ec*/ 	.byte	0x04, 0x11
        /*01ee*/ 	.short	(.L_94 - .L_93)
	.align		4
.L_93:
        /*01f0*/ 	.word	index@(_ZN7cutlass13device_kernelIN5flash11enable_sm90INS1_16FlashAttnBwdSm90INS1_25CollectiveMainloopBwdSm90ILi2ELi2ELi2EN4cute5tupleIJNS5_1CILi1EEES8_S8_EEENS6_IJNS7_ILi128EEESA_NS7_ILi64EEEEEENS_10bfloat16_tEfNS_4arch4Sm90ELb0ELb0ELb0ELb1ELb1ELb1ELb0ELb0ELi2ELi1ELi2ELi2ELb0EEENS1_24CollectiveEpilogueBwdGQAISC_fSF_Li256ELb1ELb1EEENS1_19SingleTileSchedulerILb1ELb0ELb0ELi128EEEEEEEEEvNT_6ParamsE)
        /*01f4*/ 	.word	0x00000000


	//----- nvinfo : EIATTR_REGCOUNT
	.align		4
.L_94:
        /*01f8*/ 	.byte	0x04, 0x2f
        /*01fa*/ 	.short	(.L_96 - .L_95)
	.align		4
.L_95:
        /*01fc*/ 	.word	index@(_ZN7cutlass13device_kernelIN5flash11enable_sm90INS1_16FlashAttnBwdSm90INS1_25CollectiveMainloopBwdSm90ILi2ELi2ELi2EN4cute5tupleIJNS5_1CILi1EEES8_S8_EEENS6_IJNS7_ILi128EEESA_NS7_ILi64EEEEEENS_10bfloat16_tEfNS_4arch4Sm90ELb0ELb0ELb0ELb1ELb0ELb1ELb0ELb0ELi2ELi1ELi2ELi2ELb0EEENS1_24CollectiveEpilogueBwdGQAISC_fSF_Li256ELb1ELb0EEENS1_19SingleTileSchedulerILb1ELb0ELb0ELi128EEEEEEEEEvNT_6ParamsE)
        /*0200*/ 	.word	0x00000004


	//----- nvinfo : EIATTR_FRAME_SIZE
	.align		4
.L_96:
        /*0204*/ 	.byte	0x04, 0x11
        /*0206*/ 	.short	(.L_98 - .L_97)
	.align		4
.L_97:
        /*0208*/ 	.word	index@(_ZN7cutlass13device_kernelIN5flash11enable_sm90INS1_16FlashAttnBwdSm90INS1_25CollectiveMainloopBwdSm90ILi2ELi2ELi2EN4cute5tupleIJNS5_1CILi1EEES8_S8_EEENS6_IJNS7_ILi128EEESA_NS7_ILi64EEEEEENS_10bfloat16_tEfNS_4arch4Sm90ELb0ELb0ELb0ELb1ELb0ELb1ELb0ELb0ELi2ELi1ELi2ELi2ELb0EEENS1_24CollectiveEpilogueBwdGQAISC_fSF_Li256ELb1ELb0EEENS1_19SingleTileSchedulerILb1ELb0ELb0ELi128EEEEEEEEEvNT_6ParamsE)
        /*020c*/ 	.word	0x00000000


	//----- nvinfo : EIATTR_REGCOUNT
	.align		4
.L_98:
        /*0210*/ 	.byte	0x04, 0x2f
        /*0212*/ 	.short	(.L_100 - .L_99)
	.align		4
.L_99:
        /*0214*/ 	.word	index@(_ZN7cutlass13device_kernelIN5flash11enable_sm90INS1_16FlashAttnBwdSm90INS1_25CollectiveMainloopBwdSm90ILi2ELi2ELi2EN4cute5tupleIJNS5_1CILi1EEES8_S8_EEENS6_IJNS7_ILi128EEESA_NS7_ILi64EEEEEENS_10bfloat16_tEfNS_4arch4Sm90ELb0ELb0ELb0ELb1ELb1ELb1ELb0ELb0ELi2ELi1ELi2ELi2ELb0EEENS1_21CollectiveEpilogueBwdISC_SD_SF_Li256ELb1ELb0ELi1EEENS1_19SingleTileSchedulerILb1ELb0ELb0ELi128EEEEEEEEEvNT_6ParamsE)
        /*0218*/ 	.word	0x00000004


	//----- nvinfo : EIATTR_FRAME_SIZE
	.align		4
.L_100:
        /*021c*/ 	.byte	0x04, 0x11
        /*021e*/ 	.short	(.L_102 - .L_101)
	.align		4
.L_101:
        /*0220*/ 	.word	index@(_ZN7cutlass13device_kernelIN5flash11enable_sm90INS1_16FlashAttnBwdSm90INS1_25CollectiveMainloopBwdSm90ILi2ELi2ELi2EN4cute5tupleIJNS5_1CILi1EEES8_S8_EEENS6_IJNS7_ILi128EEESA_NS7_ILi64EEEEEENS_10bfloat16_tEfNS_4arch4Sm90ELb0ELb0ELb0ELb1ELb1ELb1ELb0ELb0ELi2ELi1ELi2ELi2ELb0EEENS1_21CollectiveEpilogueBwdISC_SD_SF_Li256ELb1ELb0ELi1EEENS1_19SingleTileSchedulerILb1ELb0ELb0ELi128EEEEEEEEEvNT_6ParamsE)
        /*0224*/ 	.word	0x00000000


	//----- nvinfo : EIATTR_REGCOUNT
	.align		4
.L_102:
        /*0228*/ 	.byte	0x04, 0x2f
        /*022a*/ 	.short	(.L_104 - .L_103)
	.align		4
.L_103:
        /*022c*/ 	.word	index@(_ZN7cutlass13device_kernelIN5flash11enable_sm90INS1_16FlashAttnBwdSm90INS1_25CollectiveMainloopBwdSm90ILi2ELi2ELi2EN4cute5tupleIJNS5_1CILi1EEES8_S8_EEENS6_IJNS7_ILi128EEESA_NS7_ILi64EEEEEENS_10bfloat16_tEfNS_4arch4Sm90ELb0ELb0ELb0ELb1ELb0ELb1ELb0ELb0ELi2ELi1ELi2ELi2ELb0EEENS1_21CollectiveEpilogueBwdISC_SD_SF_Li256ELb1ELb0ELi1EEENS1_19SingleTileSchedulerILb1ELb0ELb0ELi128EEEEEEEEEvNT_6ParamsE)
        /*0230*/ 	.word	0x00000004


	//----- nvinfo : EIATTR_FRAME_SIZE
	.align		4
.L_104:
        /*0234*/ 	.byte	0x04, 0x11
        /*0236*/ 	.short	(.L_106 - .L_105)
	.align		4
.L_105:
        /*0238*/ 	.word	index@(_ZN7cutlass13device_kernelIN5flash11enable_sm90INS1_16FlashAttnBwdSm90INS1_25CollectiveMainloopBwdSm90ILi2ELi2ELi2EN4cute5tupleIJNS5_1CILi1EEES8_S8_EEENS6_IJNS7_ILi128EEESA_NS7_ILi64EEEEEENS_10bfloat16_tEfNS_4arch4Sm90ELb0ELb0ELb0ELb1ELb0ELb1ELb0ELb0ELi2ELi1ELi2ELi2ELb0EEENS1_21CollectiveEpilogueBwdISC_SD_SF_Li256ELb1ELb0ELi1EEENS1_19SingleTileSchedulerILb1ELb0ELb0ELi128EEEEEEEEEvNT_6ParamsE)
        /*023c*/ 	.word	0x00000000


	//----- nvinfo : EIATTR_REGCOUNT
	.align		4
.L_106:
        /*0240*/ 	.byte	0x04, 0x2f
        /*0242*/ 	.short	(.L_108 - .L_107)
	.align		4
.L_107:
        /*0244*/ 	.word	index@(_ZN7cutlass13device_kernelIN5flash11enable_sm90INS1_16FlashAttnBwdSm90INS1_25CollectiveMainloopBwdSm90ILi2ELi2ELi2EN4cute5tupleIJNS5_1CILi1EEES8_S8_EEENS6_IJNS7_ILi128EEESA_NS7_ILi64EEEEEENS_10bfloat16_tEfNS_4arch4Sm90ELb0ELb0ELb0ELb0ELb1ELb1ELb0ELb0ELi2ELi1ELi2ELi2ELb0EEENS1_24CollectiveEpilogueBwdGQAISC_fSF_Li256ELb0ELb1EEENS1_19SingleTileSchedulerILb0ELb0ELb0ELi128EEEEEEEEEvNT_6ParamsE)
        /*0248*/ 	.word	0x00000004


	//----- nvinfo : EIATTR_FRAME_SIZE
	.align		4
.L_108:
        /*024c*/ 	.byte	0x04, 0x11
        /*024e*/ 	.short	(.L_110 - .L_109)
	.align		4
.L_109:
        /*0250*/ 	.word	index@(_ZN7cutlass13device_kernelIN5flash11enable_sm90INS1_16FlashAttnBwdSm90INS1_25CollectiveMainloopBwdSm90ILi2ELi2ELi2EN4cute5tupleIJNS5_1CILi1EEES8_S8_EEENS6_IJNS7_ILi128EEESA_NS7_ILi64EEEEEENS_10bfloat16_tEfNS_4arch4Sm90ELb0ELb0ELb0ELb0ELb1ELb1ELb0ELb0ELi2ELi1ELi2ELi2ELb0EEENS1_24CollectiveEpilogueBwdGQAISC_fSF_Li256ELb0ELb1EEENS1_19SingleTileSchedulerILb0ELb0ELb0ELi128EEEEEEEEEvNT_6ParamsE)
        /*0254*/ 	.word	0x00000000


	//----- nvinfo : EIATTR_REGCOUNT
	.align		4
.L_110:
        /*0258*/ 	.byte	0x04, 0x2f
        /*025a*/ 	.short	(.L_112 - .L_111)
	.align		4
.L_111:
        /*025c*/ 	.word	index@(_ZN7cutlass13device_kernelIN5flash11enable_sm90INS1_16FlashAttnBwdSm90INS1_25CollectiveMainloopBwdSm90ILi2ELi2ELi2EN4cute5tupleIJNS5_1CILi1EEES8_S8_EEENS6_IJNS7_ILi128EEESA_NS7_ILi64EEEEEENS_10bfloat16_tEfNS_4arch4Sm90ELb0ELb0ELb0ELb0ELb0ELb1ELb0ELb0ELi2ELi1ELi2ELi2ELb0EEENS1_24CollectiveEpilogueBwdGQAISC_fSF_Li256ELb0ELb0EEENS1_19SingleTileSchedulerILb0ELb0ELb0ELi128EEEEEEEEEvNT_6ParamsE)
        /*0260*/ 	.word	0x00000004


	//----- nvinfo : EIATTR_FRAME_SIZE
	.align		4
.L_112:
        /*0264*/ 	.byte	0x04, 0x11
        /*0266*/ 	.short	(.L_114 - .L_113)
	.align		4
.L_113:
        /*0268*/ 	.word	index@(_ZN7cutlass13device_kernelIN5flash11enable_sm90INS1_16FlashAttnBwdSm90INS1_25CollectiveMainloopBwdSm90ILi2ELi2ELi2EN4cute5tupleIJNS5_1CILi1EEES8_S8_EEENS6_IJNS7_ILi128EEESA_NS7_ILi64EEEEEENS_10bfloat16_tEfNS_4arch4Sm90ELb0ELb0ELb0ELb0ELb0ELb1ELb0ELb0ELi2ELi1ELi2ELi2ELb0EEENS1_24CollectiveEpilogueBwdGQAISC_fSF_Li256ELb0ELb0EEENS1_19SingleTileSchedulerILb0ELb0ELb0ELi128EEEEEEEEEvNT_6ParamsE)
        /*026c*/ 	.word	0x00000000


	//----- nvinfo : EIATTR_REGCOUNT
	.align		4
.L_114:
        /*0270*/ 	.byte	0x04, 0x2f
        /*0272*/ 	.short	(.L_116 - .L_115)
	.align		4
.L_115:
        /*0274*/ 	.word	index@(_ZN7cutlass13device_kernelIN5flash11enable_sm90INS1_16FlashAttnBwdSm90INS1_25CollectiveMainloopBwdSm90ILi2ELi2ELi2EN4cute5tupleIJNS5_1CILi1EEES8_S8_EEENS6_IJNS7_ILi128EEESA_NS7_ILi64EEEEEENS_10bfloat16_tEfNS_4arch4Sm90ELb0ELb0ELb0ELb0ELb1ELb1ELb0ELb0ELi2ELi1ELi2ELi2ELb0EEENS1_21CollectiveEpilogueBwdISC_SD_SF_Li256ELb0ELb0ELi1EEENS1_19SingleTileSchedulerILb0ELb0ELb0ELi128EEEEEEEEEvNT_6ParamsE)
        /*0278*/ 	.word	0x00000004


	//----- nvinfo : EIATTR_FRAME_SIZE
	.align		4
.L_116:
        /*027c*/ 	.byte	0x04, 0x11
        /*027e*/ 	.short	(.L_118 - .L_117)
	.align		4
.L_117:
        /*0280*/ 	.word	index@(_ZN7cutlass13device_kernelIN5flash11enable_sm90INS1_16FlashAttnBwdSm90INS1_25CollectiveMainloopBwdSm90ILi2ELi2ELi2EN4cute5tupleIJNS5_1CILi1EEES8_S8_EEENS6_IJNS7_ILi128EEESA_NS7_ILi64EEEEEENS_10bfloat16_tEfNS_4arch4Sm90ELb0ELb0ELb0ELb0ELb1ELb1ELb0ELb0ELi2ELi1ELi2ELi2ELb0EEENS1_21CollectiveEpilogueBwdISC_SD_SF_Li256ELb0ELb0ELi1EEENS1_19SingleTileSchedulerILb0ELb0ELb0ELi128EEEEEEEEEvNT_6ParamsE)
        /*0284*/ 	.word	0x00000000


	//----- nvinfo : EIATTR_REGCOUNT
	.align		4
.L_118:
        /*0288*/ 	.byte	0x04, 0x2f
        /*028a*/ 	.short	(.L_120 - .L_119)
	.align		4
.L_119:
        /*028c*/ 	.word	index@(_ZN7cutlass13device_kernelIN5flash11enable_sm90INS1_16FlashAttnBwdSm90INS1_25CollectiveMainloopBwdSm90ILi2ELi2ELi2EN4cute5tupleIJNS5_1CILi1EEES8_S8_EEENS6_IJNS7_ILi128EEESA_NS7_ILi64EEEEEENS_10bfloat16_tEfNS_4arch4Sm90ELb0ELb0ELb0ELb0ELb0ELb1ELb0ELb0ELi2ELi1ELi2ELi2ELb0EEENS1_21CollectiveEpilogueBwdISC_SD_SF_Li256ELb0ELb0ELi1EEENS1_19SingleTileSchedulerILb0ELb0ELb0ELi128EEEEEEEEEvNT_6ParamsE)
        /*0290*/ 	.word	0x00000004


	//----- nvinfo : EIATTR_FRAME_SIZE
	.align		4
.L_120:
        /*0294*/ 	.byte	0x04, 0x11
        /*0296*/ 	.short	(.L_122 - .L_121)
	.align		4
.L_121:
        /*0298*/ 	.word	index@(_ZN7cutlass13device_kernelIN5flash11enable_sm90INS1_16FlashAttnBwdSm90INS1_25CollectiveMainloopBwdSm90ILi2ELi2ELi2EN4cute5tupleIJNS5_1CILi1EEES8_S8_EEENS6_IJNS7_ILi128EEESA_NS7_ILi64EEEEEENS_10bfloat16_tEfNS_4arch4Sm90ELb0ELb0ELb0ELb0ELb0ELb1ELb0ELb0ELi2ELi1ELi2ELi2ELb0EEENS1_21CollectiveEpilogueBwdISC_SD_SF_Li256ELb0ELb0ELi1EEENS1_19SingleTileSchedulerILb0ELb0ELb0ELi128EEEEEEEEEvNT_6ParamsE)
        /*029c*/ 	.word	0x00000000


	//----- nvinfo : EIATTR_REGCOUNT
	.align		4
.L_122:
        /*02a0*/ 	.byte	0x04, 0x2f
        /*02a2*/ 	.short	(.L_124 - .L_123)
	.align		4
.L_123:
        /*02a4*/ 	.word	index@(_ZN7cutlass13device_kernelIN5flash22FlashAttnBwdPreprocessIN4cute5tupleIJNS3_1CILi96EEENS5_ILi64EEEEEENS_10bfloat16_tEfNS_4arch4Sm90ELb1ELb1EEEEEvNT_6ParamsE)
        /*02a8*/ 	.word	0x00000038


	//----- nvinfo : EIATTR_FRAME_SIZE
	.align		4
.L_124:
        /*02ac*/ 	.byte	0x04, 0x11
        /*02ae*/ 	.short	(.L_126 - .L_125)
	.align		4
.L_125:
        /*02b0*/ 	.word	index@(_ZN7cutlass13device_kernelIN5flash22FlashAttnBwdPreprocessIN4cute5tupleIJNS3_1CILi96EEENS5_ILi64EEEEEENS_10bfloat16_tEfNS_4arch4Sm90ELb1ELb1EEEEEvNT_6ParamsE)
        /*02b4*/ 	.word	0x00000000


	//----- nvinfo : EIATTR_REGCOUNT
	.align		4
.L_126:
        /*02b8*/ 	.byte	0x04, 0x2f
        /*02ba*/ 	.short	(.L_128 - .L_127)
	.align		4
.L_127:
        /*02bc*/ 	.word	index@(_ZN7cutlass13device_kernelIN5flash11enable_sm90INS1_16FlashAttnBwdSm90INS1_25CollectiveMainloopBwdSm90ILi2ELi2ELi2EN4cute5tupleIJNS5_1CILi1EEES8_S8_EEENS6_IJNS7_ILi96EEENS7_ILi128EEENS7_ILi64EEEEEENS_10bfloat16_tEfNS_4arch4Sm90ELb1ELb0ELb1ELb1ELb1ELb1ELb0ELb1ELi2ELi1ELi2ELi2ELb0EEENS1_24CollectiveEpilogueBwdGQAISD_fSG_Li256ELb1ELb1EEENS1_25SingleTileBwdLPTSchedulerILb1ELi128ELb1EEEEEEEEEvNT_6ParamsE)
        /*02c0*/ 	.word	0x00000004


	//----- nvinfo : EIATTR_FRAME_SIZE
	.align		4
.L_128:
        /*02c4*/ 	.byte	0x04, 0x11
        /*02c6*/ 	.short	(.L_130 - .L_129)
	.align		4
.L_129:
        /*02c8*/ 	.word	index@(_ZN7cutlass13device_kernelIN5flash11enable_sm90INS1_16FlashAttnBwdSm90INS1_25CollectiveMainloopBwdSm90ILi2ELi2ELi2EN4cute5tupleIJNS5_1CILi1EEES8_S8_EEENS6_IJNS7_ILi96EEENS7_ILi128EEENS7_ILi64EEEEEENS_10bfloat16_tEfNS_4arch4Sm90ELb1ELb0ELb1ELb1ELb1ELb1ELb0ELb1ELi2ELi1ELi2ELi2ELb0EEENS1_24CollectiveEpilogueBwdGQAISD_fSG_Li256ELb1ELb1EEENS1_25SingleTileBwdLPTSchedulerILb1ELi128ELb1EEEEEEEEEvNT_6ParamsE)
        /*02cc*/ 	.word	0x00000000


	//----- nvinfo : EIATTR_REGCOUNT
	.align		4
.L_130:
        /*02d0*/ 	.byte	0x04, 0x2f
        /*02d2*/ 	.short	(.L_132 - .L_131)
	.align		4
.L_131:
        /*02d4*/ 	.word	index@(_ZN7cutlass13device_kernelIN5flash32FlashAttnBwdPostprocessConvertdQIN4cute5tupleIJNS3_1CILi96EEENS5_ILi64EEEEEENS_10bfloat16_tEfNS_4arch4Sm90ELi256ENS3_8TiledMMAINS3_8MMA_AtomIJNS3_4SM904GMMA27MMA_64x16x16_F32BF16BF16_SSILNSF_5MajorE1ELSH_0ELNSF_7ScaleInE1ELSI_1EEEEEENS3_6LayoutINS4_IJNS5_ILi1EEENS5_ILi2EEESM_EEENS4_IJNS5_ILi0EEESM_SP_EEEEENS4_IJNS3_10UnderscoreESS_SS_EEEEELb1EEEEEvNT_6ParamsE)
        /*02d8*/ 	.word	0x0000002e


	//----- nvinfo : EIATTR_FRAME_SIZE
	.align		4
.L_132:
        /*02dc*/ 	.byte	0x04, 0x11
        /*02de*/ 	.short	(.L_134 - .L_133)
	.align		4
.L_133:
        /*02e0*/ 	.word	index@(_ZN7cutlass13device_kernelIN5flash32FlashAttnBwdPostprocessConvertdQIN4cute5tupleIJNS3_1CILi96EEENS5_ILi64EEEEEENS_10bfloat16_tEfNS_4arch4Sm90ELi256ENS3_8TiledMMAINS3_8MMA_AtomIJNS3_4SM904GMMA27MMA_64x16x16_F32BF16BF16_SSILNSF_5MajorE1ELSH_0ELNSF_7ScaleInE1ELSI_1EEEEEENS3_6LayoutINS4_IJNS5_ILi1EEENS5_ILi2EEESM_EEENS4_IJNS5_ILi0EEESM_SP_EEEEENS4_IJNS3_10UnderscoreESS_SS_EEEEELb1EEEEEvNT_6ParamsE)
        /*02e4*/ 	.word	0x00000000


	//----- nvinfo : EIATTR_REGCOUNT
	.align		4
.L_134:
        /*02e8*/ 	.byte	0x04, 0x2f
        /*02ea*/ 	.short	(.L_136 - .L_135)
	.align		4
.L_135:
        /*02ec*/ 	.word	index@(_ZN7cutlass13device_kernelIN5flash11enable_sm90INS1_16FlashAttnBwdSm90INS1_25CollectiveMainloopBwdSm90ILi2ELi2ELi2EN4cute5tupleIJNS5_1CILi1EEES8_S8_EEENS6_IJNS7_ILi96EEENS7_ILi128EEENS7_ILi64EEEEEENS_10bfloat16_tEfNS_4arch4Sm90ELb1ELb0ELb1ELb1ELb0ELb1ELb0ELb1ELi2ELi1ELi2ELi2ELb0EEENS1_24CollectiveEpilogueBwdGQAISD_fSG_Li256ELb1ELb0EEENS1_25SingleTileBwdLPTSchedulerILb1ELi128ELb0EEEEEEEEEvNT_6ParamsE)
        /*02f0*/ 	.word	0x00000004


	//----- nvinfo : EIATTR_FRAME_SIZE
	.align		4
.L_136:
        /*02f4*/ 	.byte	0x04, 0x11
        /*02f6*/ 	.short	(.L_138 - .L_137)
	.align		4
.L_137:
        /*02f8*/ 	.word	index@(_ZN7cutlass13device_kernelIN5flash11enable_sm90INS1_16FlashAttnBwdSm90INS1_25CollectiveMainloopBwdSm90ILi2ELi2ELi2EN4cute5tupleIJNS5_1CILi1EEES8_S8_EEENS6_IJNS7_ILi96EEENS7_ILi128EEENS7_ILi64EEEEEENS_10bfloat16_tEfNS_4arch4Sm90ELb1ELb0ELb1ELb1ELb0ELb1ELb0ELb1ELi2ELi1ELi2ELi2ELb0EEENS1_24CollectiveEpilogueBwdGQAISD_fSG_Li256ELb1ELb0EEENS1_25SingleTileBwdLPTSchedulerILb1ELi128ELb0EEEEEEEEEvNT_6ParamsE)
        /*02fc*/ 	.word	0x00000000


	//----- nvinfo : EIATTR_REGCOUNT
	.align		4
.L_138:
        /*0300*/ 	.byte	0x04, 0x2f
        /*0302*/ 	.short	(.L_140 - .L_139)
	.align		4
.L_139:
        /*0304*/ 	.word	index@(_ZN7cutlass13device_kernelIN5flash11enable_sm90INS1_16FlashAttnBwdSm90INS1_25CollectiveMainloopBwdSm90ILi2ELi2ELi2EN4cute5tupleIJNS5_1CILi1EEES8_S8_EEENS6_IJNS7_ILi96EEENS7_ILi128EEENS7_ILi64EEEEEENS_10bfloat16_tEfNS_4arch4Sm90ELb1ELb0ELb1ELb1ELb1ELb1ELb0ELb1ELi2ELi1ELi2ELi2ELb0EEENS1_21CollectiveEpilogueBwdISD_SE_SG_Li256ELb1ELb0ELi1EEENS1_25SingleTileBwdLPTSchedulerILb1ELi128ELb1EEEEEEEEEvNT_6ParamsE)
        /*0308*/ 	.word	0x00000004


	//----- nvinfo : EIATTR_FRAME_SIZE
	.align		4
.L_140:
        /*030c*/ 	.byte	0x04, 0x11
        /*030e*/ 	.short	(.L_142 - .L_141)
	.align		4
.L_141:
        /*0310*/ 	.word	index@(_ZN7cutlass13device_kernelIN5flash11enable_sm90INS1_16FlashAttnBwdSm90INS1_25CollectiveMainloopBwdSm90ILi2ELi2ELi2EN4cute5tupleIJNS5_1CILi1EEES8_S8_EEENS6_IJNS7_ILi96EEENS7_ILi128EEENS7_ILi64EEEEEENS_10bfloat16_tEfNS_4arch4Sm90ELb1ELb0ELb1ELb1ELb1ELb1ELb0ELb1ELi2ELi1ELi2ELi2ELb0EEENS1_21CollectiveEpilogueBwdISD_SE_SG_Li256ELb1ELb0ELi1EEENS1_25SingleTileBwdLPTSchedulerILb1ELi128ELb1EEEEEEEEEvNT_6ParamsE)
        /*0314*/ 	.word	0x00000000


	//----- nvinfo : EIATTR_REGCOUNT
	.align		4
.L_142:
        /*0318*/ 	.byte	0x04, 0x2f
        /*031a*/ 	.short	(.L_144 - .L_143)
	.align		4
.L_143:
        /*031c*/ 	.word	index@(_ZN7cutlass13device_kernelIN5flash11enable_sm90INS1_16FlashAttnBwdSm90INS1_25CollectiveMainloopBwdSm90ILi2ELi2ELi2EN4cute5tupleIJNS5_1CILi1EEES8_S8_EEENS6_IJNS7_ILi96EEENS7_ILi128EEENS7_ILi64EEEEEENS_10bfloat16_tEfNS_4arch4Sm90ELb1ELb0ELb1ELb1ELb0ELb1ELb0ELb1ELi2ELi1ELi2ELi2ELb0EEENS1_21CollectiveEpilogueBwdISD_SE_SG_Li256ELb1ELb0ELi1EEENS1_25SingleTileBwdLPTSchedulerILb1ELi128ELb0EEEEEEEEEvNT_6ParamsE)
        /*0320*/ 	.word	0x00000004


	//----- nvinfo : EIATTR_FRAME_SIZE
	.align		4
.L_144:
        /*0324*/ 	.byte	0x04, 0x11
        /*0326*/ 	.short	(.L_146 - .L_145)
	.align		4
.L_145:
        /*0328*/ 	.word	index@(_ZN7cutlass13device_kernelIN5flash11enable_sm90INS1_16FlashAttnBwdSm90INS1_25CollectiveMainloopBwdSm90ILi2ELi2ELi2EN4cute5tupleIJNS5_1CILi1EEES8_S8_EEENS6_IJNS7_ILi96EEENS7_ILi128EEENS7_ILi64EEEEEENS_10bfloat16_tEfNS_4arch4Sm90ELb1ELb0ELb1ELb1ELb0ELb1ELb0ELb1ELi2ELi1ELi2ELi2ELb0EEENS1_21CollectiveEpilogueBwdISD_SE_SG_Li256ELb1ELb0ELi1EEENS1_25SingleTileBwdLPTSchedulerILb1ELi128ELb0EEEEEEEEEvNT_6ParamsE)
        /*032c*/ 	.word	0x00000000


	//----- nvinfo : EIATTR_REGCOUNT
	.align		4
.L_146:
        /*0330*/ 	.byte	0x04, 0x2f
        /*0332*/ 	.short	(.L_148 - .L_147)
	.align		4
.L_147:
        /*0334*/ 	.word	index@(_ZN7cutlass13device_kernelIN5flash22FlashAttnBwdPreprocessIN4cute5tupleIJNS3_1CILi96EEENS5_ILi64EEEEEENS_10bfloat16_tEfNS_4arch4Sm90ELb1ELb0EEEEEvNT_6ParamsE)
        /*0338*/ 	.word	0x00000034


	//----- nvinfo : EIATTR_FRAME_SIZE
	.align		4
.L_148:
        /*033c*/ 	.byte	0x04, 0x11
        /*033e*/ 	.short	(.L_150 - .L_149)
	.align		4
.L_149:
        /*0340*/ 	.word	index@(_ZN7cutlass13device_kernelIN5flash22FlashAttnBwdPreprocessIN4cute5tupleIJNS3_1CILi96EEENS5_ILi64EEEEEENS_10bfloat16_tEfNS_4arch4Sm90ELb1ELb0EEEEEvNT_6ParamsE)
        /*0344*/ 	.word	0x00000000


	//----- nvinfo : EIATTR_REGCOUNT
	.align		4
.L_150:
        /*0348*/ 	.byte	0x04, 0x2f
        /*034a*/ 	.short	(.L_152 - .L_151)
	.align		4
.L_151:
        /*034c*/ 	.word	index@(_ZN7cutlass13device_kernelIN5flash11enable_sm90INS1_16FlashAttnBwdSm90INS1_25CollectiveMainloopBwdSm90ILi2ELi2ELi2EN4cute5tupleIJNS5_1CILi1EEES8_S8_EEENS6_IJNS7_ILi96EEENS7_ILi128EEENS7_ILi64EEEEEENS_10bfloat16_tEfNS_4arch4Sm90ELb1ELb0ELb1ELb0ELb1ELb1ELb0ELb1ELi2ELi1ELi2ELi2ELb0EEENS1_24CollectiveEpilogueBwdGQAISD_fSG_Li256ELb0ELb1EEENS1_25SingleTileBwdLPTSchedulerILb0ELi128ELb1EEEEEEEEEvNT_6ParamsE)
        /*0350*/ 	.word	0x00000004


	//----- nvinfo : EIATTR_FRAME_SIZE
	.align		4
.L_152:
        /*0354*/ 	.byte	0x04, 0x11
        /*0356*/ 	.short	(.L_154 - .L_153)
	.align		4
.L_153:
        /*0358*/ 	.word	index@(_ZN7cutlass13device_kernelIN5flash11enable_sm90INS1_16FlashAttnBwdSm90INS1_25CollectiveMainloopBwdSm90ILi2ELi2ELi2EN4cute5tupleIJNS5_1CILi1EEES8_S8_EEENS6_IJNS7_ILi96EEENS7_ILi128EEENS7_ILi64EEEEEENS_10bfloat16_tEfNS_4arch4Sm90ELb1ELb0ELb1ELb0ELb1ELb1ELb0ELb1ELi2ELi1ELi2ELi2ELb0EEENS1_24CollectiveEpilogueBwdGQAISD_fSG_Li256ELb0ELb1EEENS1_25SingleTileBwdLPTSchedulerILb0ELi128ELb1EEEEEEEEEvNT_6ParamsE)
        /*035c*/ 	.word	0x00000000


	//----- nvinfo : EIATTR_REGCOUNT
	.align		4
.L_154:
        /*0360*/ 	.byte	0x04, 0x2f
        /*0362*/ 	.short	(.L_156 - .L_155)
	.align		4
.L_155:
        /*0364*/ 	.word	index@(_ZN7cutlass13device_kernelIN5flash11enable_sm90INS1_16FlashAttnBwdSm90INS1_25CollectiveMainloopBwdSm90ILi2ELi2ELi2EN4cute5tupleIJNS5_1CILi1EEES8_S8_EEENS6_IJNS7_ILi96EEENS7_ILi128EEENS7_ILi64EEEEEENS_10bfloat16_tEfNS_4arch4Sm90ELb1ELb0ELb1ELb0ELb0ELb1ELb0ELb1ELi2ELi1ELi2ELi2ELb0EEENS1_24CollectiveEpilogueBwdGQAISD_fSG_Li256ELb0ELb0EEENS1_25SingleTileBwdLPTSchedulerILb0ELi128ELb0EEEEEEEEEvNT_6ParamsE)
        /*0368*/ 	.word	0x00000004


	//----- nvinfo : EIATTR_FRAME_SIZE
	.align		4
.L_156:
        /*036c*/ 	.byte	0x04, 0x11
        /*036e*/ 	.short	(.L_158 - .L_157)
	.align		4
.L_157:
        /*0370*/ 	.word	index@(_ZN7cutlass13device_kernelIN5flash11enable_sm90INS1_16FlashAttnBwdSm90INS1_25CollectiveMainloopBwdSm90ILi2ELi2ELi2EN4cute5tupleIJNS5_1CILi1EEES8_S8_EEENS6_IJNS7_ILi96EEENS7_ILi128EEENS7_ILi64EEEEEENS_10bfloat16_tEfNS_4arch4Sm90ELb1ELb0ELb1ELb0ELb0ELb1ELb0ELb1ELi2ELi1ELi2ELi2ELb0EEENS1_24CollectiveEpilogueBwdGQAISD_fSG_Li256ELb0ELb0EEENS1_25SingleTileBwdLPTSchedulerILb0ELi128ELb0EEEEEEEEEvNT_6ParamsE)
        /*0374*/ 	.word	0x00000000


	//----- nvinfo : EIATTR_REGCOUNT
	.align		4
.L_158:
        /*0378*/ 	.byte	0x04, 0x2f
        /*037a*/ 	.short	(.L_160 - .L_159)
	.align		4
.L_159:
        /*037c*/ 	.word	index@(_ZN7cutlass13device_kernelIN5flash11enable_sm90INS1_16FlashAttnBwdSm90INS1_25CollectiveMainloopBwdSm90ILi2ELi2ELi2EN4cute5tupleIJNS5_1CILi1EEES8_S8_EEENS6_IJNS7_ILi96EEENS7_ILi128EEENS7_ILi64EEEEEENS_10bfloat16_tEfNS_4arch4Sm90ELb1ELb0ELb1ELb0ELb1ELb1ELb0ELb1ELi2ELi1ELi2ELi2ELb0EEENS1_21CollectiveEpilogueBwdISD_SE_SG_Li256ELb0ELb0ELi1EEENS1_25SingleTileBwdLPTSchedulerILb0ELi128ELb1EEEEEEEEEvNT_6ParamsE)
        /*0380*/ 	.word	0x00000004


	//----- nvinfo : EIATTR_FRAME_SIZE
	.align		4
.L_160:
        /*0384*/ 	.byte	0x04, 0x11
        /*0386*/ 	.short	(.L_162 - .L_161)
	.align		4
.L_161:
        /*0388*/ 	.word	index@(_ZN7cutlass13device_kernelIN5flash11enable_sm90INS1_16FlashAttnBwdSm90INS1_25CollectiveMainloopBwdSm90ILi2ELi2ELi2EN4cute5tupleIJNS5_1CILi1EEES8_S8_EEENS6_IJNS7_ILi96EEENS7_ILi128EEENS7_ILi64EEEEEENS_10bfloat16_tEfNS_4arch4Sm90ELb1ELb0ELb1ELb0ELb1ELb1ELb0ELb1ELi2ELi1ELi2ELi2ELb0EEENS1_21CollectiveEpilogueBwdISD_SE_SG_Li256ELb0ELb0ELi1EEENS1_25SingleTileBwdLPTSchedulerILb0ELi128ELb1EEEEEEEEEvNT_6ParamsE)
        /*038c*/ 	.word	0x00000000


	//----- nvinfo : EIATTR_REGCOUNT
	.align		4
.L_162:
        /*0390*/ 	.byte	0x04, 0x2f
        /*0392*/ 	.short	(.L_164 - .L_163)
	.align		4
.L_163:
        /*0394*/ 	.word	index@(_ZN7cutlass13device_kernelIN5flash11enable_sm90INS1_16FlashAttnBwdSm90INS1_25CollectiveMainloopBwdSm90ILi2ELi2ELi2EN4cute5tupleIJNS5_1CILi1EEES8_S8_EEENS6_IJNS7_ILi96EEENS7_ILi128EEENS7_ILi64EEEEEENS_10bfloat16_tEfNS_4arch4Sm90ELb1ELb0ELb1ELb0ELb0ELb1ELb0ELb1ELi2ELi1ELi2ELi2ELb0EEENS1_21CollectiveEpilogueBwdISD_SE_SG_Li256ELb0ELb0ELi1EEENS1_25SingleTileBwdLPTSchedulerILb0ELi128ELb0EEEEEEEEEvNT_6ParamsE)
        /*0398*/ 	.word	0x00000004


	//----- nvinfo : EIATTR_FRAME_SIZE
	.align		4
.L_164:
        /*039c*/ 	.byte	0x04, 0x11
        /*039e*/ 	.short	(.L_166 - .L_165)
	.align		4
.L_165:
        /*03a0*/ 	.word	index@(_ZN7cutlass13device_kernelIN5flash11enable_sm90INS1_16FlashAttnBwdSm90INS1_25CollectiveMainloopBwdSm90ILi2ELi2ELi2EN4cute5tupleIJNS5_1CILi1EEES8_S8_EEENS6_IJNS7_ILi96EEENS7_ILi128EEENS7_ILi64EEEEEENS_10bfloat16_tEfNS_4arch4Sm90ELb1ELb0ELb1ELb0ELb0ELb1ELb0ELb1ELi2ELi1ELi2ELi2ELb0EEENS1_21CollectiveEpilogueBwdISD_SE_SG_Li256ELb0ELb0ELi1EEENS1_25SingleTileBwdLPTSchedulerILb0ELi128ELb0EEEEEEEEEvNT_6ParamsE)
        /*03a4*/ 	.word	0x00000000


	//----- nvinfo : EIATTR_REGCOUNT
	.align		4
.L_166:
        /*03a8*/ 	.byte	0x04, 0x2f
        /*03aa*/ 	.short	(.L_168 - .L_167)
	.align		4
.L_167:
        /*03ac*/ 	.word	index@(_ZN7cutlass13device_kernelIN5flash11enable_sm90INS1_16FlashAttnBwdSm90INS1_25CollectiveMainloopBwdSm90ILi2ELi2ELi2EN4cute5tupleIJNS5_1CILi1EEES8_S8_EEENS6_IJNS7_ILi128EEESA_NS7_ILi64EEEEEENS_10bfloat16_tEfNS_4arch4Sm90ELb0ELb1ELb1ELb1ELb1ELb1ELb0ELb0ELi2ELi1ELi2ELi2ELb0EEENS1_24CollectiveEpilogueBwdGQAISC_fSF_Li256ELb1ELb1EEENS1_19SingleTileSchedulerILb1ELb0ELb0ELi128EEEEEEEEEvNT_6ParamsE)
        /*03b0*/ 	.word	0x00000004


	//----- nvinfo : EIATTR_FRAME_SIZE
	.align		4
.L_168:
        /*03b4*/ 	.byte	0x04, 0x11
        /*03b6*/ 	.short	(.L_170 - .L_169)
	.align		4
.L_169:
        /*03b8*/ 	.word	index@(_ZN7cutlass13device_kernelIN5flash11enable_sm90INS1_16FlashAttnBwdSm90INS1_25CollectiveMainloopBwdSm90ILi2ELi2ELi2EN4cute5tupleIJNS5_1CILi1EEES8_S8_EEENS6_IJNS7_ILi128EEESA_NS7_ILi64EEEEEENS_10bfloat16_tEfNS_4arch4Sm90ELb0ELb1ELb1ELb1ELb1ELb1ELb0ELb0ELi2ELi1ELi2ELi2ELb0EEENS1_24CollectiveEpilogueBwdGQAISC_fSF_Li256ELb1ELb1EEENS1_19SingleTileSchedulerILb1ELb0ELb0ELi128EEEEEEEEEvNT_6ParamsE)
        /*03bc*/ 	.word	0x00000000


	//----- nvinfo : EIATTR_REGCOUNT
	.align		4
.L_170:
        /*03c0*/ 	.byte	0x04, 0x2f
        /*03c2*/ 	.short	(.L_172 - .L_171)
	.align		4
.L_171:
        /*03c4*/ 	.word	index@(_ZN7cutlass13device_kernelIN5flash11enable_sm90INS1_16FlashAttnBwdSm90INS1_25CollectiveMainloopBwdSm90ILi2ELi2ELi2EN4cute5tupleIJNS5_1CILi1EEES8_S8_EEENS6_IJNS7_ILi128EEESA_NS7_ILi64EEEEEENS_10bfloat16_tEfNS_4arch4Sm90ELb0ELb1ELb1ELb1ELb0ELb1ELb0ELb0ELi2ELi1ELi2ELi2ELb0EEENS1_24CollectiveEpilogueBwdGQAISC_fSF_Li256ELb1ELb0EEENS1_19SingleTileSchedulerILb1ELb0ELb0ELi128EEEEEEEEEvNT_6ParamsE)
        /*03c8*/ 	.word	0x00000004


	//----- nvinfo : EIATTR_FRAME_SIZE
	.align		4
.L_172:
        /*03cc*/ 	.byte	0x04, 0x11
        /*03ce*/ 	.short	(.L_174 - .L_173)
	.align		4
.L_173:
        /*03d0*/ 	.word	index@(_ZN7cutlass13device_kernelIN5flash11enable_sm90INS1_16FlashAttnBwdSm90INS1_25CollectiveMainloopBwdSm90ILi2ELi2ELi2EN4cute5tupleIJNS5_1CILi1EEES8_S8_EEENS6_IJNS7_ILi128EEESA_NS7_ILi64EEEEEENS_10bfloat16_tEfNS_4arch4Sm90ELb0ELb1ELb1ELb1ELb0ELb1ELb0ELb0ELi2ELi1ELi2ELi2ELb0EEENS1_24CollectiveEpilogueBwdGQAISC_fSF_Li256ELb1ELb0EEENS1_19SingleTileSchedulerILb1ELb0ELb0ELi128EEEEEEEEEvNT_6ParamsE)
        /*03d4*/ 	.word	0x00000000


	//----- nvinfo : EIATTR_REGCOUNT
	.align		4
.L_174:
        /*03d8*/ 	.byte	0x04, 0x2f
        /*03da*/ 	.short	(.L_176 - .L_175)
	.align		4
.L_175:
        /*03dc*/ 	.word	index@(_ZN7cutlass13device_kernelIN5flash11enable_sm90INS1_16FlashAttnBwdSm90INS1_25CollectiveMainloopBwdSm90ILi2ELi2ELi2EN4cute5tupleIJNS5_1CILi1EEES8_S8_EEENS6_IJNS7_ILi128EEESA_NS7_ILi64EEEEEENS_10bfloat16_tEfNS_4arch4Sm90ELb0ELb1ELb1ELb1ELb1ELb1ELb0ELb0ELi2ELi1ELi2ELi2ELb0EEENS1_21CollectiveEpilogueBwdISC_SD_SF_Li256ELb1ELb0ELi1EEENS1_19SingleTileSchedulerILb1ELb0ELb0ELi128EEEEEEEEEvNT_6ParamsE)
        /*03e0*/ 	.word	0x00000004


	//----- nvinfo : EIATTR_FRAME_SIZE
	.align		4
.L_176:
        /*03e4*/ 	.byte	0x04, 0x11
        /*03e6*/ 	.short	(.L_178 - .L_177)
	.align		4
.L_177:
        /*03e8*/ 	.word	index@(_ZN7cutlass13device_kernelIN5flash11enable_sm90INS1_16FlashAttnBwdSm90INS1_25CollectiveMainloopBwdSm90ILi2ELi2ELi2EN4cute5tupleIJNS5_1CILi1EEES8_S8_EEENS6_IJNS7_ILi128EEESA_NS7_ILi64EEEEEENS_10bfloat16_tEfNS_4arch4Sm90ELb0ELb1ELb1ELb1ELb1ELb1ELb0ELb0ELi2ELi1ELi2ELi2ELb0EEENS1_21CollectiveEpilogueBwdISC_SD_SF_Li256ELb1ELb0ELi1EEENS1_19SingleTileSchedulerILb1ELb0ELb0ELi128EEEEEEEEEvNT_6ParamsE)
        /*03ec*/ 	.word	0x00000000


	//----- nvinfo : EIATTR_REGCOUNT
	.align		4
.L_178:
        /*03f0*/ 	.byte	0x04, 0x2f
        /*03f2*/ 	.short	(.L_180 - .L_179)
	.align		4
.L_179:
        /*03f4*/ 	.word	index@(_ZN7cutlass13device_kernelIN5flash11enable_sm90INS1_16FlashAttnBwdSm90INS1_25CollectiveMainloopBwdSm90ILi2ELi2ELi2EN4cute5tupleIJNS5_1CILi1EEES8_S8_EEENS6_IJNS7_ILi128EEESA_NS7_ILi64EEEEEENS_10bfloat16_tEfNS_4arch4Sm90ELb0ELb1ELb1ELb1ELb0ELb1ELb0ELb0ELi2ELi1ELi2ELi2ELb0EEENS1_21CollectiveEpilogueBwdISC_SD_SF_Li256ELb1ELb0ELi1EEENS1_19SingleTileSchedulerILb1ELb0ELb0ELi128EEEEEEEEEvNT_6ParamsE)
        /*03f8*/ 	.word	0x00000004


	//----- nvinfo : EIATTR_FRAME_SIZE
	.align		4
.L_180:
        /*03fc*/ 	.byte	0x04, 0x11
        /*03fe*/ 	.short	(.L_182 - .L_181)
	.align		4
.L_181:
        /*0400*/ 	.word	index@(_ZN7cutlass13device_kernelIN5flash11enable_sm90INS1_16FlashAttnBwdSm90INS1_25CollectiveMainloopBwdSm90ILi2ELi2ELi2EN4cute5tupleIJNS5_1CILi1EEES8_S8_EEENS6_IJNS7_ILi128EEESA_NS7_ILi64EEEEEENS_10bfloat16_tEfNS_4arch4Sm90ELb0ELb1ELb1ELb1ELb0ELb1ELb0ELb0ELi2ELi1ELi2ELi2ELb0EEENS1_21CollectiveEpilogueBwdISC_SD_SF_Li256ELb1ELb0ELi1EEENS1_19SingleTileSchedulerILb1ELb0ELb0ELi128EEEEEEEEEvNT_6ParamsE)
        /*0404*/ 	.word	0x00000000


	//----- nvinfo : EIATTR_REGCOUNT
	.align		4
.L_182:
        /*0408*/ 	.byte	0x04, 0x2f
        /*040a*/ 	.short	(.L_184 - .L_183)
	.align		4
.L_183:
        /*040c*/ 	.word	index@(_ZN7cutlass13device_kernelIN5flash11enable_sm90INS1_16FlashAttnBwdSm90INS1_25CollectiveMainloopBwdSm90ILi2ELi2ELi2EN4cute5tupleIJNS5_1CILi1EEES8_S8_EEENS6_IJNS7_ILi128EEESA_NS7_ILi64EEEEEENS_10bfloat16_tEfNS_4arch4Sm90ELb0ELb1ELb1ELb0ELb1ELb1ELb0ELb0ELi2ELi1ELi2ELi2ELb0EEENS1_24CollectiveEpilogueBwdGQAISC_fSF_Li256ELb0ELb1EEENS1_19SingleTileSchedulerILb0ELb0ELb0ELi128EEEEEEEEEvNT_6ParamsE)
        /*0410*/ 	.word	0x00000004


	//----- nvinfo : EIATTR_FRAME_SIZE
	.align		4
.L_184:
        /*0414*/ 	.byte	0x04, 0x11
        /*0416*/ 	.short	(.L_186 - .L_185)
	.align		4
.L_185:
        /*0418*/ 	.word	index@(_ZN7cutlass13device_kernelIN5flash11enable_sm90INS1_16FlashAttnBwdSm90INS1_25CollectiveMainloopBwdSm90ILi2ELi2ELi2EN4cute5tupleIJNS5_1CILi1EEES8_S8_EEENS6_IJNS7_ILi128EEESA_NS7_ILi64EEEEEENS_10bfloat16_tEfNS_4arch4Sm90ELb0ELb1ELb1ELb0ELb1ELb1ELb0ELb0ELi2ELi1ELi2ELi2ELb0EEENS1_24CollectiveEpilogueBwdGQAISC_fSF_Li256ELb0ELb1EEENS1_19SingleTileSchedulerILb0ELb0ELb0ELi128EEEEEEEEEvNT_6ParamsE)
        /*041c*/ 	.word	0x00000000


	//----- nvinfo : EIATTR_REGCOUNT
	.align		4
.L_186:
        /*0420*/ 	.byte	0x04, 0x2f
        /*0422*/ 	.short	(.L_188 - .L_187)
	.align		4
.L_187:
        /*0424*/ 	.word	index@(_ZN7cutlass13device_kernelIN5flash11enable_sm90INS1_16FlashAttnBwdSm90INS1_25CollectiveMainloopBwdSm90ILi2ELi2ELi2EN4cute5tupleIJNS5_1CILi1EEES8_S8_EEENS6_IJNS7_ILi128EEESA_NS7_ILi64EEEEEENS_10bfloat16_tEfNS_4arch4Sm90ELb0ELb1ELb1ELb0ELb0ELb1ELb0ELb0ELi2ELi1ELi2ELi2ELb0EEENS1_24CollectiveEpilogueBwdGQAISC_fSF_Li256ELb0ELb0EEENS1_19SingleTileSchedulerILb0ELb0ELb0ELi128EEEEEEEEEvNT_6ParamsE)
        /*0428*/ 	.word	0x00000004


	//----- nvinfo : EIATTR_FRAME_SIZE
	.align		4
.L_188:
        /*042c*/ 	.byte	0x04, 0x11
        /*042e*/ 	.short	(.L_190 - .L_189)
	.align		4
.L_189:
        /*0430*/ 	.word	index@(_ZN7cutlass13device_kernelIN5flash11enable_sm90INS1_16FlashAttnBwdSm90INS1_25CollectiveMainloopBwdSm90ILi2ELi2ELi2EN4cute5tupleIJNS5_1CILi1EEES8_S8_EEENS6_IJNS7_ILi128EEESA_NS7_ILi64EEEEEENS_10bfloat16_tEfNS_4arch4Sm90ELb0ELb1ELb1ELb0ELb0ELb1ELb0ELb0ELi2ELi1ELi2ELi2ELb0EEENS1_24CollectiveEpilogueBwdGQAISC_fSF_Li256ELb0ELb0EEENS1_19SingleTileSchedulerILb0ELb0ELb0ELi128EEEEEEEEEvNT_6ParamsE)
        /*0434*/ 	.word	0x00000000


	//----- nvinfo : EIATTR_REGCOUNT
	.align		4
.L_190:
        /*0438*/ 	.byte	0x04, 0x2f
        /*043a*/ 	.short	(.L_192 - .L_191)
	.align		4
.L_191:
        /*043c*/ 	.word	index@(_ZN7cutlass13device_kernelIN5flash11enable_sm90INS1_16FlashAttnBwdSm90INS1_25CollectiveMainloopBwdSm90ILi2ELi2ELi2EN4cute5tupleIJNS5_1CILi1EEES8_S8_EEENS6_IJNS7_ILi128EEESA_NS7_ILi64EEEEEENS_10bfloat16_tEfNS_4arch4Sm90ELb0ELb1ELb1ELb0ELb1ELb1ELb0ELb0ELi2ELi1ELi2ELi2ELb0EEENS1_21CollectiveEpilogueBwdISC_SD_SF_Li256ELb0ELb0ELi1EEENS1_19SingleTileSchedulerILb0ELb0ELb0ELi128EEEEEEEEEvNT_6ParamsE)
        /*0440*/ 	.word	0x00000004


	//----- nvinfo : EIATTR_FRAME_SIZE
	.align		4
.L_192:
        /*0444*/ 	.byte	0x04, 0x11
        /*0446*/ 	.short	(.L_194 - .L_193)
	.align		4
.L_193:
        /*0448*/ 	.word	index@(_ZN7cutlass13device_kernelIN5flash11enable_sm90INS1_16FlashAttnBwdSm90INS1_25CollectiveMainloopBwdSm90ILi2ELi2ELi2EN4cute5tupleIJNS5_1CILi1EEES8_S8_EEENS6_IJNS7_ILi128EEESA_NS7_ILi64EEEEEENS_10bfloat16_tEfNS_4arch4Sm90ELb0ELb1ELb1ELb0ELb1ELb1ELb0ELb0ELi2ELi1ELi2ELi2ELb0EEENS1_21CollectiveEpilogueBwdISC_SD_SF_Li256ELb0ELb0ELi1EEENS1_19SingleTileSchedulerILb0ELb0ELb0ELi128EEEEEEEEEvNT_6ParamsE)
        /*044c*/ 	.word	0x00000000


	//----- nvinfo : EIATTR_REGCOUNT
	.align		4
.L_194:
        /*0450*/ 	.byte	0x04, 0x2f
        /*0452*/ 	.short	(.L_196 - .L_195)
	.align		4
.L_195:
        /*0454*/ 	.word	index@(_ZN7cutlass13device_kernelIN5flash11enable_sm90INS1_16FlashAttnBwdSm90INS1_25CollectiveMainloopBwdSm90ILi2ELi2ELi2EN4cute5tupleIJNS5_1CILi1EEES8_S8_EEENS6_IJNS7_ILi128EEESA_NS7_ILi64EEEEEENS_10bfloat16_tEfNS_4arch4Sm90ELb0ELb1ELb1ELb0ELb0ELb1ELb0ELb0ELi2ELi1ELi2ELi2ELb0EEENS1_21CollectiveEpilogueBwdISC_SD_SF_Li256ELb0ELb0ELi1EEENS1_19SingleTileSchedulerILb0ELb0ELb0ELi128EEEEEEEEEvNT_6ParamsE)
        /*0458*/ 	.word	0x00000004


	//----- nvinfo : EIATTR_FRAME_SIZE
	.align		4
.L_196:
        /*045c*/ 	.byte	0x04, 0x11
        /*045e*/ 	.short	(.L_198 - .L_197)
	.align		4
.L_197:
        /*0460*/ 	.word	index@(_ZN7cutlass13device_kernelIN5flash11enable_sm90INS1_16FlashAttnBwdSm90INS1_25CollectiveMainloopBwdSm90ILi2ELi2ELi2EN4cute5tupleIJNS5_1CILi1EEES8_S8_EEENS6_IJNS7_ILi128EEESA_NS7_ILi64EEEEEENS_10bfloat16_tEfNS_4arch4Sm90ELb0ELb1ELb1ELb0ELb0ELb1ELb0ELb0ELi2ELi1ELi2ELi2ELb0EEENS1_21CollectiveEpilogueBwdISC_SD_SF_Li256ELb0ELb0ELi1EEENS1_19SingleTileSchedulerILb0ELb0ELb0ELi128EEEEEEEEEvNT_6ParamsE)
        /*0464*/ 	.word	0x00000000


	//----- nvinfo : EIATTR_REGCOUNT
	.align		4
.L_198:
        /*0468*/ 	.byte	0x04, 0x2f
        /*046a*/ 	.short	(.L_200 - .L_199)
	.align		4
.L_199:
        /*046c*/ 	.word	index@(_ZN7cutlass13device_kernelIN5flash11enable_sm90INS1_16FlashAttnBwdSm90INS1_25CollectiveMainloopBwdSm90ILi2ELi2ELi2EN4cute5tupleIJNS5_1CILi1EEES8_S8_EEENS6_IJNS7_ILi128EEESA_NS7_ILi64EEEEEENS_10bfloat16_tEfNS_4arch4Sm90ELb0ELb0ELb1ELb1ELb1ELb1ELb0ELb0ELi2ELi1ELi2ELi2ELb0EEENS1_24CollectiveEpilogueBwdGQAISC_fSF_Li256ELb1ELb1EEENS1_19SingleTileSchedulerILb1ELb0ELb0ELi128EEEEEEEEEvNT_6ParamsE)
        /*0470*/ 	.word	0x00000004


	//----- nvinfo : EIATTR_FRAME_SIZE
	.align		4
.L_200:
        /*0474*/ 	.byte	0x04, 0x11
        /*0476*/ 	.short	(.L_202 - .L_201)
	.align		4
.L_201:
        /*0478*/ 	.word	index@(_ZN7cutlass13device_kernelIN5flash11enable_sm90INS1_16FlashAttnBwdSm90INS1_25CollectiveMainloopBwdSm90ILi2ELi2ELi2EN4cute5tupleIJNS5_1CILi1EEES8_S8_EEENS6_IJNS7_ILi128EEESA_NS7_ILi64EEEEEENS_10bfloat16_tEfNS_4arch4Sm90ELb0ELb0ELb1ELb1ELb1ELb1ELb0ELb0ELi2ELi1ELi2ELi2ELb0EEENS1_24CollectiveEpilogueBwdGQAISC_fSF_Li256ELb1ELb1EEENS1_19SingleTileSchedulerILb1ELb0ELb0ELi128EEEEEEEEEvNT_6ParamsE)
        /*047c*/ 	.word	0x00000000


	//----- nvinfo : EIATTR_REGCOUNT
	.align		4
.L_202:
        /*0480*/ 	.byte	0x04, 0x2f
        /*0482*/ 	.short	(.L_204 - .L_203)
	.align		4
.L_203:
        /*0484*/ 	.word	index@(_ZN7cutlass13device_kernelIN5flash11enable_sm90INS1_16FlashAttnBwdSm90INS1_25CollectiveMainloopBwdSm90ILi2ELi2ELi2EN4cute5tupleIJNS5_1CILi1EEES8_S8_EEENS6_IJNS7_ILi128EEESA_NS7_ILi64EEEEEENS_10bfloat16_tEfNS_4arch4Sm90ELb0ELb0ELb1ELb1ELb0ELb1ELb0ELb0ELi2ELi1ELi2ELi2ELb0EEENS1_24CollectiveEpilogueBwdGQAISC_fSF_Li256ELb1ELb0EEENS1_19SingleTileSchedulerILb1ELb0ELb0ELi128EEEEEEEEEvNT_6ParamsE)
        /*0488*/ 	.word	0x00000004


	//----- nvinfo : EIATTR_FRAME_SIZE
	.align		4
.L_204:
        /*048c*/ 	.byte	0x04, 0x11
        /*048e*/ 	.short	(.L_206 - .L_205)
	.align		4
.L_205:
        /*0490*/ 	.word	index@(_ZN7cutlass13device_kernelIN5flash11enable_sm90INS1_16FlashAttnBwdSm90INS1_25CollectiveMainloopBwdSm90ILi2ELi2ELi2EN4cute5tupleIJNS5_1CILi1EEES8_S8_EEENS6_IJNS7_ILi128EEESA_NS7_ILi64EEEEEENS_10bfloat16_tEfNS_4arch4Sm90ELb0ELb0ELb1ELb1ELb0ELb1ELb0ELb0ELi2ELi1ELi2ELi2ELb0EEENS1_24CollectiveEpilogueBwdGQAISC_fSF_Li256ELb1ELb0EEENS1_19SingleTileSchedulerILb1ELb0ELb0ELi128EEEEEEEEEvNT_6ParamsE)
        /*0494*/ 	.word	0x00000000


	//----- nvinfo : EIATTR_REGCOUNT
	.align		4
.L_206:
        /*0498*/ 	.byte	0x04, 0x2f
        /*049a*/ 	.short	(.L_208 - .L_207)
	.align		4
.L_207:
        /*049c*/ 	.word	index@(_ZN7cutlass13device_kernelIN5flash11enable_sm90INS1_16FlashAttnBwdSm90INS1_25CollectiveMainloopBwdSm90ILi2ELi2ELi2EN4cute5tupleIJNS5_1CILi1EEES8_S8_EEENS6_IJNS7_ILi128EEESA_NS7_ILi64EEEEEENS_10bfloat16_tEfNS_4arch4Sm90ELb0ELb0ELb1ELb1ELb1ELb1ELb0ELb0ELi2ELi1ELi2ELi2ELb0EEENS1_21CollectiveEpilogueBwdISC_SD_SF_Li256ELb1ELb0ELi1EEENS1_19SingleTileSchedulerILb1ELb0ELb0ELi128EEEEEEEEEvNT_6ParamsE)
        /*04a0*/ 	.word	0x00000004


	//----- nvinfo : EIATTR_FRAME_SIZE
	.align		4
.L_208:
        /*04a4*/ 	.byte	0x04, 0x11
        /*04a6*/ 	.short	(.L_210 - .L_209)
	.align		4
.L_209:
        /*04a8*/ 	.word	index@(_ZN7cutlass13device_kernelIN5flash11enable_sm90INS1_16FlashAttnBwdSm90INS1_25CollectiveMainloopBwdSm90ILi2ELi2ELi2EN4cute5tupleIJNS5_1CILi1EEES8_S8_EEENS6_IJNS7_ILi128EEESA_NS7_ILi64EEEEEENS_10bfloat16_tEfNS_4arch4Sm90ELb0ELb0ELb1ELb1ELb1ELb1ELb0ELb0ELi2ELi1ELi2ELi2ELb0EEENS1_21CollectiveEpilogueBwdISC_SD_SF_Li256ELb1ELb0ELi1EEENS1_19SingleTileSchedulerILb1ELb0ELb0ELi128EEEEEEEEEvNT_6ParamsE)
        /*04ac*/ 	.word	0x00000000


	//----- nvinfo : EIATTR_REGCOUNT
	.align		4
.L_210:
        /*04b0*/ 	.byte	0x04, 0x2f
        /*04b2*/ 	.short	(.L_212 - .L_211)
	.align		4
.L_211:
        /*04b4*/ 	.word	index@(_ZN7cutlass13device_kernelIN5flash11enable_sm90INS1_16FlashAttnBwdSm90INS1_25CollectiveMainloopBwdSm90ILi2ELi2ELi2EN4cute5tupleIJNS5_1CILi1EEES8_S8_EEENS6_IJNS7_ILi128EEESA_NS7_ILi64EEEEEENS_10bfloat16_tEfNS_4arch4Sm90ELb0ELb0ELb1ELb1ELb0ELb1ELb0ELb0ELi2ELi1ELi2ELi2ELb0EEENS1_21CollectiveEpilogueBwdISC_SD_SF_Li256ELb1ELb0ELi1EEENS1_19SingleTileSchedulerILb1ELb0ELb0ELi128EEEEEEEEEvNT_6ParamsE)
        /*04b8*/ 	.word	0x00000004


	//----- nvinfo : EIATTR_FRAME_SIZE
	.align		4
.L_212:
        /*04bc*/ 	.byte	0x04, 0x11
        /*04be*/ 	.short	(.L_214 - .L_213)
	.align		4
.L_213:
        /*04c0*/ 	.word	index@(_ZN7cutlass13device_kernelIN5flash11enable_sm90INS1_16FlashAttnBwdSm90INS1_25CollectiveMainloopBwdSm90ILi2ELi2ELi2EN4cute5tupleIJNS5_1CILi1EEES8_S8_EEENS6_IJNS7_ILi128EEESA_NS7_ILi64EEEEEENS_10bfloat16_tEfNS_4arch4Sm90ELb0ELb0ELb1ELb1ELb0ELb1ELb0ELb0ELi2ELi1ELi2ELi2ELb0EEENS1_21CollectiveEpilogueBwdISC_SD_SF_Li256ELb1ELb0ELi1EEENS1_19SingleTileSchedulerILb1ELb0ELb0ELi128EEEEEEEEEvNT_6ParamsE)
        /*04c4*/ 	.word	0x00000000


	//----- nvinfo : EIATTR_REGCOUNT
	.align		4
.L_214:
        /*04c8*/ 	.byte	0x04, 0x2f
        /*04ca*/ 	.short	(.L_216 - .L_215)
	.align		4
.L_215:
        /*04cc*/ 	.word	index@(_ZN7cutlass13device_kernelIN5flash11enable_sm90INS1_16FlashAttnBwdSm90INS1_25CollectiveMainloopBwdSm90ILi2ELi2ELi2EN4cute5tupleIJNS5_1CILi1EEES8_S8_EEENS6_IJNS7_ILi128EEESA_NS7_ILi64EEEEEENS_10bfloat16_tEfNS_4arch4Sm90ELb0ELb0ELb1ELb0ELb1ELb1ELb0ELb0ELi2ELi1ELi2ELi2ELb0EEENS1_24CollectiveEpilogueBwdGQAISC_fSF_Li256ELb0ELb1EEENS1_19SingleTileSchedulerILb0ELb0ELb0ELi128EEEEEEEEEvNT_6ParamsE)
        /*04d0*/ 	.word	0x00000004


	//----- nvinfo : EIATTR_FRAME_SIZE
	.align		4
.L_216:
        /*04d4*/ 	.byte	0x04, 0x11
        /*04d6*/ 	.short	(.L_218 - .L_217)
	.align		4
.L_217:
        /*04d8*/ 	.word	index@(_ZN7cutlass13device_kernelIN5flash11enable_sm90INS1_16FlashAttnBwdSm90INS1_25CollectiveMainloopBwdSm90ILi2ELi2ELi2EN4cute5tupleIJNS5_1CILi1EEES8_S8_EEENS6_IJNS7_ILi128EEESA_NS7_ILi64EEEEEENS_10bfloat16_tEfNS_4arch4Sm90ELb0ELb0ELb1ELb0ELb1ELb1ELb0ELb0ELi2ELi1ELi2ELi2ELb0EEENS1_24CollectiveEpilogueBwdGQAISC_fSF_Li256ELb0ELb1EEENS1_19SingleTileSchedulerILb0ELb0ELb0ELi128EEEEEEEEEvNT_6ParamsE)
        /*04dc*/ 	.word	0x00000000


	//----- nvinfo : EIATTR_REGCOUNT
	.align		4
.L_218:
        /*04e0*/ 	.byte	0x04, 0x2f
        /*04e2*/ 	.short	(.L_220 - .L_219)
	.align		4
.L_219:
        /*04e4*/ 	.word	index@(_ZN7cutlass13device_kernelIN5flash11enable_sm90INS1_16FlashAttnBwdSm90INS1_25CollectiveMainloopBwdSm90ILi2ELi2ELi2EN4cute5tupleIJNS5_1CILi1EEES8_S8_EEENS6_IJNS7_ILi128EEESA_NS7_ILi64EEEEEENS_10bfloat16_tEfNS_4arch4Sm90ELb0ELb0ELb1ELb0ELb0ELb1ELb0ELb0ELi2ELi1ELi2ELi2ELb0EEENS1_24CollectiveEpilogueBwdGQAISC_fSF_Li256ELb0ELb0EEENS1_19SingleTileSchedulerILb0ELb0ELb0ELi128EEEEEEEEEvNT_6ParamsE)
        /*04e8*/ 	.word	0x00000004


	//----- nvinfo : EIATTR_FRAME_SIZE
	.align		4
.L_220:
        /*04ec*/ 	.byte	0x04, 0x11
        /*04ee*/ 	.short	(.L_222 - .L_221)
	.align		4
.L_221:
        /*04f0*/ 	.word	index@(_ZN7cutlass13device_kernelIN5flash11enable_sm90INS1_16FlashAttnBwdSm90INS1_25CollectiveMainloopBwdSm90ILi2ELi2ELi2EN4cute5tupleIJNS5_1CILi1EEES8_S8_EEENS6_IJNS7_ILi128EEESA_NS7_ILi64EEEEEENS_10bfloat16_tEfNS_4arch4Sm90ELb0ELb0ELb1ELb0ELb0ELb1ELb0ELb0ELi2ELi1ELi2ELi2ELb0EEENS1_24CollectiveEpilogueBwdGQAISC_fSF_Li256ELb0ELb0EEENS1_19SingleTileSchedulerILb0ELb0ELb0ELi128EEEEEEEEEvNT_6ParamsE)
        /*04f4*/ 	.word	0x00000000


	//----- nvinfo : EIATTR_REGCOUNT
	.align		4
.L_222:
        /*04f8*/ 	.byte	0x04, 0x2f
        /*04fa*/ 	.short	(.L_224 - .L_223)
	.align		4
.L_223:
        /*04fc*/ 	.word	index@(_ZN7cutlass13device_kernelIN5flash11enable_sm90INS1_16FlashAttnBwdSm90INS1_25CollectiveMainloopBwdSm90ILi2ELi2ELi2EN4cute5tupleIJNS5_1CILi1EEES8_S8_EEENS6_IJNS7_ILi128EEESA_NS7_ILi64EEEEEENS_10bfloat16_tEfNS_4arch4Sm90ELb0ELb0ELb1ELb0ELb1ELb1ELb0ELb0ELi2ELi1ELi2ELi2ELb0EEENS1_21CollectiveEpilogueBwdISC_SD_SF_Li256ELb0ELb0ELi1EEENS1_19SingleTileSchedulerILb0ELb0ELb0ELi128EEEEEEEEEvNT_6ParamsE)
        /*0500*/ 	.word	0x00000004


	//----- nvinfo : EIATTR_FRAME_SIZE
	.align		4
.L_224:
        /*0504*/ 	.byte	0x04, 0x11
        /*0506*/ 	.short	(.L_226 - .L_225)
	.align		4
.L_225:
        /*0508*/ 	.word	index@(_ZN7cutlass13device_kernelIN5flash11enable_sm90INS1_16FlashAttnBwdSm90INS1_25CollectiveMainloopBwdSm90ILi2ELi2ELi2EN4cute5tupleIJNS5_1CILi1EEES8_S8_EEENS6_IJNS7_ILi128EEESA_NS7_ILi64EEEEEENS_10bfloat16_tEfNS_4arch4Sm90ELb0ELb0ELb1ELb0ELb1ELb1ELb0ELb0ELi2ELi1ELi2ELi2ELb0EEENS1_21CollectiveEpilogueBwdISC_SD_SF_Li256ELb0ELb0ELi1EEENS1_19SingleTileSchedulerILb0ELb0ELb0ELi128EEEEEEEEEvNT_6ParamsE)
        /*050c*/ 	.word	0x00000000


	//----- nvinfo : EIATTR_REGCOUNT
	.align		4
.L_226:
        /*0510*/ 	.byte	0x04, 0x2f
        /*0512*/ 	.short	(.L_228 - .L_227)
	.align		4
.L_227:
        /*0514*/ 	.word	index@(_ZN7cutlass13device_kernelIN5flash11enable_sm90INS1_16FlashAttnBwdSm90INS1_25CollectiveMainloopBwdSm90ILi2ELi2ELi2EN4cute5tupleIJNS5_1CILi1EEES8_S8_EEENS6_IJNS7_ILi128EEESA_NS7_ILi64EEEEEENS_10bfloat16_tEfNS_4arch4Sm90ELb0ELb0ELb1ELb0ELb0ELb1ELb0ELb0ELi2ELi1ELi2ELi2ELb0EEENS1_21CollectiveEpilogueBwdISC_SD_SF_Li256ELb0ELb0ELi1EEENS1_19SingleTileSchedulerILb0ELb0ELb0ELi128EEEEEEEEEvNT_6ParamsE)
        /*0518*/ 	.word	0x00000004


	//----- nvinfo : EIATTR_FRAME_SIZE
	.align		4
.L_228:
        /*051c*/ 	.byte	0x04, 0x11
        /*051e*/ 	.short	(.L_230 - .L_229)
	.align		4
.L_229:
        /*0520*/ 	.word	index@(_ZN7cutlass13device_kernelIN5flash11enable_sm90INS1_16FlashAttnBwdSm90INS1_25CollectiveMainloopBwdSm90ILi2ELi2ELi2EN4cute5tupleIJNS5_1CILi1EEES8_S8_EEENS6_IJNS7_ILi128EEESA_NS7_ILi64EEEEEENS_10bfloat16_tEfNS_4arch4Sm90ELb0ELb0ELb1ELb0ELb0ELb1ELb0ELb0ELi2ELi1ELi2ELi2ELb0EEENS1_21CollectiveEpilogueBwdISC_SD_SF_Li256ELb0ELb0ELi1EEENS1_19SingleTileSchedulerILb0ELb0ELb0ELi128EEEEEEEEEvNT_6ParamsE)
        /*0524*/ 	.word	0x00000000


	//----- nvinfo : EIATTR_MIN_STACK_SIZE
	.align		4
.L_230:
        /*0528*/ 	.byte	0x04, 0x12
        /*052a*/ 	.short	(.L_232 - .L_231)
	.align		4
.L_231:
        /*052c*/ 	.word	index@(_ZN7cutlass13device_kernelIN5flash11enable_sm90INS1_16FlashAttnBwdSm90INS1_25CollectiveMainloopBwdSm90ILi2ELi2ELi2EN4cute5tupleIJNS5_1CILi1EEES8_S8_EEENS6_IJNS7_ILi128EEESA_NS7_ILi64EEEEEENS_10bfloat16_tEfNS_4arch4Sm90ELb0ELb0ELb1ELb0ELb0ELb1ELb0ELb0ELi2ELi1ELi2ELi2ELb0EEENS1_21CollectiveEpilogueBwdISC_SD_SF_Li256ELb0ELb0ELi1EEENS1_19SingleTileSchedulerILb0ELb0ELb0ELi128EEEEEEEEEvNT_6ParamsE)
        /*0530*/ 	.word	0x00000000


	//----- nvinfo : EIATTR_MIN_STACK_SIZE
	.align		4
.L_232:
        /*0534*/ 	.byte	0x04, 0x12
        /*0536*/ 	.short	(.L_234 - .L_233)
	.align		4
.L_233:
        /*0538*/ 	.word	index@(_ZN7cutlass13device_kernelIN5flash11enable_sm90INS1_16FlashAttnBwdSm90INS1_25CollectiveMainloopBwdSm90ILi2ELi2ELi2EN4cute5tupleIJNS5_1CILi1EEES8_S8_EEENS6_IJNS7_ILi128EEESA_NS7_ILi64EEEEEENS_10bfloat16_tEfNS_4arch4Sm90ELb0ELb0ELb1ELb0ELb1ELb1ELb0ELb0ELi2ELi1ELi2ELi2ELb0EEENS1_21CollectiveEpilogueBwdISC_SD_SF_Li256ELb0ELb0ELi1EEENS1_19SingleTileSchedulerILb0ELb0ELb0ELi128EEEEEEEEEvNT_6ParamsE)
        /*053c*/ 	.word	0x00000000


	//----- nvinfo : EIATTR_MIN_STACK_SIZE
	.align		4
.L_234:
        /*0540*/ 	.byte	0x04, 0x12
        /*0542*/ 	.short	(.L_236 - .L_235)
	.align		4
.L_235:
        /*0544*/ 	.word	index@(_ZN7cutlass13device_kernelIN5flash11enable_sm90INS1_16FlashAttnBwdSm90INS1_25CollectiveMainloopBwdSm90ILi2ELi2ELi2EN4cute5tupleIJNS5_1CILi1EEES8_S8_EEENS6_IJNS7_ILi128EEESA_NS7_ILi64EEEEEENS_10bfloat16_tEfNS_4arch4Sm90ELb0ELb0ELb1ELb0ELb0ELb1ELb0ELb0ELi2ELi1ELi2ELi2ELb0EEENS1_24CollectiveEpilogueBwdGQAISC_fSF_Li256ELb0ELb0EEENS1_19SingleTileSchedulerILb0ELb0ELb0ELi128EEEEEEEEEvNT_6ParamsE)
        /*0548*/ 	.word	0x00000000


	//----- nvinfo : EIATTR_MIN_STACK_SIZE
	.align		4
.L_236:
        /*054c*/ 	.byte	0x04, 0x12
        /*054e*/ 	.short	(.L_238 - .L_237)
	.align		4
.L_237:
        /*0550*/ 	.word	index@(_ZN7cutlass13device_kernelIN5flash11enable_sm90INS1_16FlashAttnBwdSm90INS1_25CollectiveMainloopBwdSm90ILi2ELi2ELi2EN4cute5tupleIJNS5_1CILi1EEES8_S8_EEENS6_IJNS7_ILi128EEESA_NS7_ILi64EEEEEENS_10bfloat16_tEfNS_4arch4Sm90ELb0ELb0ELb1ELb0ELb1ELb1ELb0ELb0ELi2ELi1ELi2ELi2ELb0EEENS1_24CollectiveEpilogueBwdGQAISC_fSF_Li256ELb0ELb1EEENS1_19SingleTileSchedulerILb0ELb0ELb0ELi128EEEEEEEEEvNT_6ParamsE)
        /*0554*/ 	.word	0x00000000


	//----- nvinfo : EIATTR_MIN_STACK_SIZE
	.align		4
.L_238:
        /*0558*/ 	.byte	0x04, 0x12
        /*055a*/ 	.short	(.L_240 - .L_239)
	.align		4
.L_239:
        /*055c*/ 	.word	index@(_ZN7cutlass13device_kernelIN5flash11enable_sm90INS1_16FlashAttnBwdSm90INS1_25CollectiveMainloopBwdSm90ILi2ELi2ELi2EN4cute5tupleIJNS5_1CILi1EEES8_S8_EEENS6_IJNS7_ILi128EEESA_NS7_ILi64EEEEEENS_10bfloat16_tEfNS_4arch4Sm90ELb0ELb0ELb1ELb1ELb0ELb1ELb0ELb0ELi2ELi1ELi2ELi2ELb0EEENS1_21CollectiveEpilogueBwdISC_SD_SF_Li256ELb1ELb0ELi1EEENS1_19SingleTileSchedulerILb1ELb0ELb0ELi128EEEEEEEEEvNT_6ParamsE)
        /*0560*/ 	.word	0x00000000


	//----- nvinfo : EIATTR_MIN_STACK_SIZE
	.align		4
.L_240:
        /*0564*/ 	.byte	0x04, 0x12
        /*0566*/ 	.short	(.L_242 - .L_241)
	.align		4
.L_241:
        /*0568*/ 	.word	index@(_ZN7cutlass13device_kernelIN5flash11enable_sm90INS1_16FlashAttnBwdSm90INS1_25CollectiveMainloopBwdSm90ILi2ELi2ELi2EN4cute5tupleIJNS5_1CILi1EEES8_S8_EEENS6_IJNS7_ILi128EEESA_NS7_ILi64EEEEEENS_10bfloat16_tEfNS_4arch4Sm90ELb0ELb0ELb1ELb1ELb1ELb1ELb0ELb0ELi2ELi1ELi2ELi2ELb0EEENS1_21CollectiveEpilogueBwdISC_SD_SF_Li256ELb1ELb0ELi1EEENS1_19SingleTileSchedulerILb1ELb0ELb0ELi128EEEEEEEEEvNT_6ParamsE)
        /*056c*/ 	.word	0x00000000


	//----- nvinfo : EIATTR_MIN_STACK_SIZE
	.align		4
.L_242:
        /*0570*/ 	.byte	0x04, 0x12
        /*0572*/ 	.short	(.L_244 - .L_243)
	.align		4
.L_243:
        /*0574*/ 	.word	index@(_ZN7cutlass13device_kernelIN5flash11enable_sm90INS1_16FlashAttnBwdSm90INS1_25CollectiveMainloopBwdSm90ILi2ELi2ELi2EN4cute5tupleIJNS5_1CILi1EEES8_S8_EEENS6_IJNS7_ILi128EEESA_NS7_ILi64EEEEEENS_10bfloat16_tEfNS_4arch4Sm90ELb0ELb0ELb1ELb1ELb0ELb1ELb0ELb0ELi2ELi1ELi2ELi2ELb0EEENS1_24CollectiveEpilogueBwdGQAISC_fSF_Li256ELb1ELb0EEENS1_19SingleTileSchedulerILb1ELb0ELb0ELi128EEEEEEEEEvNT_6ParamsE)
        /*0578*/ 	.word	0x00000000


	//----- nvinfo : EIATTR_MIN_STACK_SIZE
	.align		4
.L_244:
        /*057c*/ 	.byte	0x04, 0x12
        /*057e*/ 	.short	(.L_246 - .L_245)
	.align		4
.L_245:
        /*0580*/ 	.word	index@(_ZN7cutlass13device_kernelIN5flash11enable_sm90INS1_16FlashAttnBwdSm90INS1_25CollectiveMainloopBwdSm90ILi2ELi2ELi2EN4cute5tupleIJNS5_1CILi1EEES8_S8_EEENS6_IJNS7_ILi128EEESA_NS7_ILi64EEEEEENS_10bfloat16_tEfNS_4arch4Sm90ELb0ELb0ELb1ELb1ELb1ELb1ELb0ELb0ELi2ELi1ELi2ELi2ELb0EEENS1_24CollectiveEpilogueBwdGQAISC_fSF_Li256ELb1ELb1EEENS1_19SingleTileSchedulerILb1ELb0ELb0ELi128EEEEEEEEEvNT_6ParamsE)
        /*0584*/ 	.word	0x00000000


	//----- nvinfo : EIATTR_MIN_STACK_SIZE
	.align		4
.L_246:
        /*0588*/ 	.byte	0x04, 0x12
        /*058a*/ 	.short	(.L_248 - .L_247)
	.align		4
.L_247:
        /*058c*/ 	.word	index@(_ZN7cutlass13device_kernelIN5flash11enable_sm90INS1_16FlashAttnBwdSm90INS1_25CollectiveMainloopBwdSm90ILi2ELi2ELi2EN4cute5tupleIJNS5_1CILi1EEES8_S8_EEENS6_IJNS7_ILi128EEESA_NS7_ILi64EEEEEENS_10bfloat16_tEfNS_4arch4Sm90ELb0ELb1ELb1ELb0ELb0ELb1ELb0ELb0ELi2ELi1ELi2ELi2ELb0EEENS1_21CollectiveEpilogueBwdISC_SD_SF_Li256ELb0ELb0ELi1EEENS1_19SingleTileSchedulerILb0ELb0ELb0ELi128EEEEEEEEEvNT_6ParamsE)
        /*0590*/ 	.word	0x00000000


	//----- nvinfo : EIATTR_MIN_STACK_SIZE
	.align		4
.L_248:
        /*0594*/ 	.byte	0x04, 0x12
        /*0596*/ 	.short	(.L_250 - .L_249)
	.align		4
.L_249:
        /*0598*/ 	.word	index@(_ZN7cutlass13device_kernelIN5flash11enable_sm90INS1_16FlashAttnBwdSm90INS1_25CollectiveMainloopBwdSm90ILi2ELi2ELi2EN4cute5tupleIJNS5_1CILi1EEES8_S8_EEENS6_IJNS7_ILi128EEESA_NS7_ILi64EEEEEENS_10bfloat16_tEfNS_4arch4Sm90ELb0ELb1ELb1ELb0ELb1ELb1ELb0ELb0ELi2ELi1ELi2ELi2ELb0EEENS1_21CollectiveEpilogueBwdISC_SD_SF_Li256ELb0ELb0ELi1EEENS1_19SingleTileSchedulerILb0ELb0ELb0ELi128EEEEEEEEEvNT_6ParamsE)
        /*059c*/ 	.word	0x00000000


	//----- nvinfo : EIATTR_MIN_STACK_SIZE
	.align		4
.L_250:
        /*05a0*/ 	.byte	0x04, 0x12
        /*05a2*/ 	.short	(.L_252 - .L_251)
	.align		4
.L_251:
        /*05a4*/ 	.word	index@(_ZN7cutlass13device_kernelIN5flash11enable_sm90INS1_16FlashAttnBwdSm90INS1_25CollectiveMainloopBwdSm90ILi2ELi2ELi2EN4cute5tupleIJNS5_1CILi1EEES8_S8_EEENS6_IJNS7_ILi128EEESA_NS7_ILi64EEEEEENS_10bfloat16_tEfNS_4arch4Sm90ELb0ELb1ELb1ELb0ELb0ELb1ELb0ELb0ELi2ELi1ELi2ELi2ELb0EEENS1_24CollectiveEpilogueBwdGQAISC_fSF_Li256ELb0ELb0EEENS1_19SingleTileSchedulerILb0ELb0ELb0ELi128EEEEEEEEEvNT_6ParamsE)
        /*05a8*/ 	.word	0x00000000


	//----- nvinfo : EIATTR_MIN_STACK_SIZE
	.align		4
.L_252:
        /*05ac*/ 	.byte	0x04, 0x12
        /*05ae*/ 	.short	(.L_254 - .L_253)
	.align		4
.L_253:
        /*05b0*/ 	.word	index@(_ZN7cutlass13device_kernelIN5flash11enable_sm90INS1_16FlashAttnBwdSm90INS1_25CollectiveMainloopBwdSm90ILi2ELi2ELi2EN4cute5tupleIJNS5_1CILi1EEES8_S8_EEENS6_IJNS7_ILi128EEESA_NS7_ILi64EEEEEENS_10bfloat16_tEfNS_4arch4Sm90ELb0ELb1ELb1ELb0ELb1ELb1ELb0ELb0ELi2ELi1ELi2ELi2ELb0EEENS1_24CollectiveEpilogueBwdGQAISC_fSF_Li256ELb0ELb1EEENS1_19SingleTileSchedulerILb0ELb0ELb0ELi128EEEEEEEEEvNT_6ParamsE)
        /*05b4*/ 	.word	0x00000000


	//----- nvinfo : EIATTR_MIN_STACK_SIZE
	.align		4
.L_254:
        /*05b8*/ 	.byte	0x04, 0x12
        /*05ba*/ 	.short	(.L_256 - .L_255)
	.align		4
.L_255:
        /*05bc*/ 	.word	index@(_ZN7cutlass13device_kernelIN5flash11enable_sm90INS1_16FlashAttnBwdSm90INS1_25CollectiveMainloopBwdSm90ILi2ELi2ELi2EN4cute5tupleIJNS5_1CILi1EEES8_S8_EEENS6_IJNS7_ILi128EEESA_NS7_ILi64EEEEEENS_10bfloat16_tEfNS_4arch4Sm90ELb0ELb1ELb1ELb1ELb0ELb1ELb0ELb0ELi2ELi1ELi2ELi2ELb0EEENS1_21CollectiveEpilogueBwdISC_SD_SF_Li256ELb1ELb0ELi1EEENS1_19SingleTileSchedulerILb1ELb0ELb0ELi128EEEEEEEEEvNT_6ParamsE)
        /*05c0*/ 	.word	0x00000000


	//----- nvinfo : EIATTR_MIN_STACK_SIZE
	.align		4
.L_256:
        /*05c4*/ 	.byte	0x04, 0x12
        /*05c6*/ 	.short	(.L_258 - .L_257)
	.align		4
.L_257:
        /*05c8*/ 	.word	index@(_ZN7cutlass13device_kernelIN5flash11enable_sm90INS1_16FlashAttnBwdSm90INS1_25CollectiveMainloopBwdSm90ILi2ELi2ELi2EN4cute5tupleIJNS5_1CILi1EEES8_S8_EEENS6_IJNS7_ILi128EEESA_NS7_ILi64EEEEEENS_10bfloat16_tEfNS_4arch4Sm90ELb0ELb1ELb1ELb1ELb1ELb1ELb0ELb0ELi2ELi1ELi2ELi2ELb0EEENS1_21CollectiveEpilogueBwdISC_SD_SF_Li256ELb1ELb0ELi1EEENS1_19SingleTileSchedulerILb1ELb0ELb0ELi128EEEEEEEEEvNT_6ParamsE)
        /*05cc*/ 	.word	0x00000000


	//----- nvinfo : EIATTR_MIN_STACK_SIZE
	.align		4
.L_258:
        /*05d0*/ 	.byte	0x04, 0x12
        /*05d2*/ 	.short	(.L_260 - .L_259)
	.align		4
.L_259:
        /*05d4*/ 	.word	index@(_ZN7cutlass13device_kernelIN5flash11enable_sm90INS1_16FlashAttnBwdSm90INS1_25CollectiveMainloopBwdSm90ILi2ELi2ELi2EN4cute5tupleIJNS5_1CILi1EEES8_S8_EEENS6_IJNS7_ILi128EEESA_NS7_ILi64EEEEEENS_10bfloat16_tEfNS_4arch4Sm90ELb0ELb1ELb1ELb1ELb0ELb1ELb0ELb0ELi2ELi1ELi2ELi2ELb0EEENS1_24CollectiveEpilogueBwdGQAISC_fSF_Li256ELb1ELb0EEENS1_19SingleTileSchedulerILb1ELb0ELb0ELi128EEEEEEEEEvNT_6ParamsE)
        /*05d8*/ 	.word	0x00000000


	//----- nvinfo : EIATTR_MIN_STACK_SIZE
	.align		4
.L_260:
        /*05dc*/ 	.byte	0x04, 0x12
        /*05de*/ 	.short	(.L_262 - .L_261)
	.align		4
.L_261:
        /*05e0*/ 	.word	index@(_ZN7cutlass13device_kernelIN5flash11enable_sm90INS1_16FlashAttnBwdSm90INS1_25CollectiveMainloopBwdSm90ILi2ELi2ELi2EN4cute5tupleIJNS5_1CILi1EEES8_S8_EEENS6_IJNS7_ILi128EEESA_NS7_ILi64EEEEEENS_10bfloat16_tEfNS_4arch4Sm90ELb0ELb1ELb1ELb1ELb1ELb1ELb0ELb0ELi2ELi1ELi2ELi2ELb0EEENS1_24CollectiveEpilogueBwdGQAISC_fSF_Li256ELb1ELb1EEENS1_19SingleTileSchedulerILb1ELb0ELb0ELi128EEEEEEEEEvNT_6ParamsE)
        /*05e4*/ 	.word	0x00000000


	//----- nvinfo : EIATTR_MIN_STACK_SIZE
	.align		4
.L_262:
        /*05e8*/ 	.byte	0x04, 0x12
        /*05ea*/ 	.short	(.L_264 - .L_263)
	.align		4
.L_263:
        /*05ec*/ 	.word	index@(_ZN7cutlass13device_kernelIN5flash11enable_sm90INS1_16FlashAttnBwdSm90INS1_25CollectiveMainloopBwdSm90ILi2ELi2ELi2EN4cute5tupleIJNS5_1CILi1EEES8_S8_EEENS6_IJNS7_ILi96EEENS7_ILi128EEENS7_ILi64EEEEEENS_10bfloat16_tEfNS_4arch4Sm90ELb1ELb0ELb1ELb0ELb0ELb1ELb0ELb1ELi2ELi1ELi2ELi2ELb0EEENS1_21CollectiveEpilogueBwdISD_SE_SG_Li256ELb0ELb0ELi1EEENS1_25SingleTileBwdLPTSchedulerILb0ELi128ELb0EEEEEEEEEvNT_6ParamsE)
        /*05f0*/ 	.word	0x00000000


	//----- nvinfo : EIATTR_MIN_STACK_SIZE
	.align		4
.L_264:
        /*05f4*/ 	.byte	0x04, 0x12
        /*05f6*/ 	.short	(.L_266 - .L_265)
	.align		4
.L_265:
        /*05f8*/ 	.word	index@(_ZN7cutlass13device_kernelIN5flash11enable_sm90INS1_16FlashAttnBwdSm90INS1_25CollectiveMainloopBwdSm90ILi2ELi2ELi2EN4cute5tupleIJNS5_1CILi1EEES8_S8_EEENS6_IJNS7_ILi96EEENS7_ILi128EEENS7_ILi64EEEEEENS_10bfloat16_tEfNS_4arch4Sm90ELb1ELb0ELb1ELb0ELb1ELb1ELb0ELb1ELi2ELi1ELi2ELi2ELb0EEENS1_21CollectiveEpilogueBwdISD_SE_SG_Li256ELb0ELb0ELi1EEENS1_25SingleTileBwdLPTSchedulerILb0ELi128ELb1EEEEEEEEEvNT_6ParamsE)
        /*05fc*/ 	.word	0x00000000


	//----- nvinfo : EIATTR_MIN_STACK_SIZE
	.align		4
.L_266:
        /*0600*/ 	.byte	0x04, 0x12
        /*0602*/ 	.short	(.L_268 - .L_267)
	.align		4
.L_267:
        /*0604*/ 	.word	index@(_ZN7cutlass13device_kernelIN5flash11enable_sm90INS1_16FlashAttnBwdSm90INS1_25CollectiveMainloopBwdSm90ILi2ELi2ELi2EN4cute5tupleIJNS5_1CILi1EEES8_S8_EEENS6_IJNS7_ILi96EEENS7_ILi128EEENS7_ILi64EEEEEENS_10bfloat16_tEfNS_4arch4Sm90ELb1ELb0ELb1ELb0ELb0ELb1ELb0ELb1ELi2ELi1ELi2ELi2ELb0EEENS1_24CollectiveEpilogueBwdGQAISD_fSG_Li256ELb0ELb0EEENS1_25SingleTileBwdLPTSchedulerILb0ELi128ELb0EEEEEEEEEvNT_6ParamsE)
        /*0608*/ 	.word	0x00000000


	//----- nvinfo : EIATTR_MIN_STACK_SIZE
	.align		4
.L_268:
        /*060c*/ 	.byte	0x04, 0x12
        /*060e*/ 	.short	(.L_270 - .L_269)
	.align		4
.L_269:
        /*0610*/ 	.word	index@(_ZN7cutlass13device_kernelIN5flash11enable_sm90INS1_16FlashAttnBwdSm90INS1_25CollectiveMainloopBwdSm90ILi2ELi2ELi2EN4cute5tupleIJNS5_1CILi1EEES8_S8_EEENS6_IJNS7_ILi96EEENS7_ILi128EEENS7_ILi64EEEEEENS_10bfloat16_tEfNS_4arch4Sm90ELb1ELb0ELb1ELb0ELb1ELb1ELb0ELb1ELi2ELi1ELi2ELi2ELb0EEENS1_24CollectiveEpilogueBwdGQAISD_fSG_Li256ELb0ELb1EEENS1_25SingleTileBwdLPTSchedulerILb0ELi128ELb1EEEEEEEEEvNT_6ParamsE)
        /*0614*/ 	.word	0x00000000


	//----- nvinfo : EIATTR_MIN_STACK_SIZE
	.align		4
.L_270:
        /*0618*/ 	.byte	0x04, 0x12
        /*061a*/ 	.short	(.L_272 - .L_271)
	.align		4
.L_271:
        /*061c*/ 	.word	index@(_ZN7cutlass13device_kernelIN5flash22FlashAttnBwdPreprocessIN4cute5tupleIJNS3_1CILi96EEENS5_ILi64EEEEEENS_10bfloat16_tEfNS_4arch4Sm90ELb1ELb0EEEEEvNT_6ParamsE)
        /*0620*/ 	.word	0x00000000


	//----- nvinfo : EIATTR_MIN_STACK_SIZE
	.align		4
.L_272:
        /*0624*/ 	.byte	0x04, 0x12
        /*0626*/ 	.short	(.L_274 - .L_273)
	.align		4
.L_273:
        /*0628*/ 	.word	index@(_ZN7cutlass13device_kernelIN5flash11enable_sm90INS1_16FlashAttnBwdSm90INS1_25CollectiveMainloopBwdSm90ILi2ELi2ELi2EN4cute5tupleIJNS5_1CILi1EEES8_S8_EEENS6_IJNS7_ILi96EEENS7_ILi128EEENS7_ILi64EEEEEENS_10bfloat16_tEfNS_4arch4Sm90ELb1ELb0ELb1ELb1ELb0ELb1ELb0ELb1ELi2ELi1ELi2ELi2ELb0EEENS1_21CollectiveEpilogueBwdISD_SE_SG_Li256ELb1ELb0ELi1EEENS1_25SingleTileBwdLPTSchedulerILb1ELi128ELb0EEEEEEEEEvNT_6ParamsE)
        /*062c*/ 	.word	0x00000000


	//----- nvinfo : EIATTR_MIN_STACK_SIZE
	.align		4
.L_274:
        /*0630*/ 	.byte	0x04, 0x12
        /*0632*/ 	.short	(.L_276 - .L_275)
	.align		4
.L_275:
        /*0634*/ 	.word	index@(_ZN7cutlass13device_kernelIN5flash11enable_sm90INS1_16FlashAttnBwdSm90INS1_25CollectiveMainloopBwdSm90ILi2ELi2ELi2EN4cute5tupleIJNS5_1CILi1EEES8_S8_EEENS6_IJNS7_ILi96EEENS7_ILi128EEENS7_ILi64EEEEEENS_10bfloat16_tEfNS_4arch4Sm90ELb1ELb0ELb1ELb1ELb1ELb1ELb0ELb1ELi2ELi1ELi2ELi2ELb0EEENS1_21CollectiveEpilogueBwdISD_SE_SG_Li256ELb1ELb0ELi1EEENS1_25SingleTileBwdLPTSchedulerILb1ELi128ELb1EEEEEEEEEvNT_6ParamsE)
        /*0638*/ 	.word	0x00000000


	//----- nvinfo : EIATTR_MIN_STACK_SIZE
	.align		4
.L_276:
        /*063c*/ 	.byte	0x04, 0x12
        /*063e*/ 	.short	(.L_278 - .L_277)
	.align		4
.L_277:
        /*0640*/ 	.word	index@(_ZN7cutlass13device_kernelIN5flash11enable_sm90INS1_16FlashAttnBwdSm90INS1_25CollectiveMainloopBwdSm90ILi2ELi2ELi2EN4cute5tupleIJNS5_1CILi1EEES8_S8_EEENS6_IJNS7_ILi96EEENS7_ILi128EEENS7_ILi64EEEEEENS_10bfloat16_tEfNS_4arch4Sm90ELb1ELb0ELb1ELb1ELb0ELb1ELb0ELb1ELi2ELi1ELi2ELi2ELb0EEENS1_24CollectiveEpilogueBwdGQAISD_fSG_Li256ELb1ELb0EEENS1_25SingleTileBwdLPTSchedulerILb1ELi128ELb0EEEEEEEEEvNT_6ParamsE)
        /*0644*/ 	.word	0x00000000


	//----- nvinfo : EIATTR_MIN_STACK_SIZE
	.align		4
.L_278:
        /*0648*/ 	.byte	0x04, 0x12
        /*064a*/ 	.short	(.L_280 - .L_279)
	.align		4
.L_279:
        /*064c*/ 	.word	index@(_ZN7cutlass13device_kernelIN5flash32FlashAttnBwdPostprocessConvertdQIN4cute5tupleIJNS3_1CILi96EEENS5_ILi64EEEEEENS_10bfloat16_tEfNS_4arch4Sm90ELi256ENS3_8TiledMMAINS3_8MMA_AtomIJNS3_4SM904GMMA27MMA_64x16x16_F32BF16BF16_SSILNSF_5MajorE1ELSH_0ELNSF_7ScaleInE1ELSI_1EEEEEENS3_6LayoutINS4_IJNS5_ILi1EEENS5_ILi2EEESM_EEENS4_IJNS5_ILi0EEESM_SP_EEEEENS4_IJNS3_10UnderscoreESS_SS_EEEEELb1EEEEEvNT_6ParamsE)
        /*0650*/ 	.word	0x00000000


	//----- nvinfo : EIATTR_MIN_STACK_SIZE
	.align		4
.L_280:
        /*0654*/ 	.byte	0x04, 0x12
        /*0656*/ 	.short	(.L_282 - .L_281)
	.align		4
.L_281:
        /*0658*/ 	.word	index@(_ZN7cutlass13device_kernelIN5flash11enable_sm90INS1_16FlashAttnBwdSm90INS1_25CollectiveMainloopBwdSm90ILi2ELi2ELi2EN4cute5tupleIJNS5_1CILi1EEES8_S8_EEENS6_IJNS7_ILi96EEENS7_ILi128EEENS7_ILi64EEEEEENS_10bfloat16_tEfNS_4arch4Sm90ELb1ELb0ELb1ELb1ELb1ELb1ELb0ELb1ELi2ELi1ELi2ELi2ELb0EEENS1_24CollectiveEpilogueBwdGQAISD_fSG_Li256ELb1ELb1EEENS1_25SingleTileBwdLPTSchedulerILb1ELi128ELb1EEEEEEEEEvNT_6ParamsE)
        /*065c*/ 	.word	0x00000000


	//----- nvinfo : EIATTR_MIN_STACK_SIZE
	.align		4
.L_282:
        /*0660*/ 	.byte	0x04, 0x12
        /*0662*/ 	.short	(.L_284 - .L_283)
	.align		4
.L_283:
        /*0664*/ 	.word	index@(_ZN7cutlass13device_kernelIN5flash22FlashAttnBwdPreprocessIN4cute5tupleIJNS3_1CILi96EEENS5_ILi64EEEEEENS_10bfloat16_tEfNS_4arch4Sm90ELb1ELb1EEEEEvNT_6ParamsE)
        /*0668*/ 	.word	0x00000000


	//----- nvinfo : EIATTR_MIN_STACK_SIZE
	.align		4
.L_284:
        /*066c*/ 	.byte	0x04, 0x12
        /*066e*/ 	.short	(.L_286 - .L_285)
	.align		4
.L_285:
        /*0670*/ 	.word	index@(_ZN7cutlass13device_kernelIN5flash11enable_sm90INS1_16FlashAttnBwdSm90INS1_25CollectiveMainloopBwdSm90ILi2ELi2ELi2EN4cute5tupleIJNS5_1CILi1EEES8_S8_EEENS6_IJNS7_ILi128EEESA_NS7_ILi64EEEEEENS_10bfloat16_tEfNS_4arch4Sm90ELb0ELb0ELb0ELb0ELb0ELb1ELb0ELb0ELi2ELi1ELi2ELi2ELb0EEENS1_21CollectiveEpilogueBwdISC_SD_SF_Li256ELb0ELb0ELi1EEENS1_19SingleTileSchedulerILb0ELb0ELb0ELi128EEEEEEEEEvNT_6ParamsE)
        /*0674*/ 	.word	0x00000000


	//----- nvinfo : EIATTR_MIN_STACK_SIZE
	.align		4
.L_286:
        /*0678*/ 	.byte	0x04, 0x12
        /*067a*/ 	.short	(.L_288 - .L_287)
	.align		4
.L_287:
        /*067c*/ 	.word	index@(_ZN7cutlass13device_kernelIN5flash11enable_sm90INS1_16FlashAttnBwdSm90INS1_25CollectiveMainloopBwdSm90ILi2ELi2ELi2EN4cute5tupleIJNS5_1CILi1EEES8_S8_EEENS6_IJNS7_ILi128EEESA_NS7_ILi64EEEEEENS_10bfloat16_tEfNS_4arch4Sm90ELb0ELb0ELb0ELb0ELb1ELb1ELb0ELb0ELi2ELi1ELi2ELi2ELb0EEENS1_21CollectiveEpilogueBwdISC_SD_SF_Li256ELb0ELb0ELi1EEENS1_19SingleTileSchedulerILb0ELb0ELb0ELi128EEEEEEEEEvNT_6ParamsE)
        /*0680*/ 	.word	0x00000000


	//----- nvinfo : EIATTR_MIN_STACK_SIZE
	.align		4
.L_288:
        /*0684*/ 	.byte	0x04, 0x12
        /*0686*/ 	.short	(.L_290 - .L_289)
	.align		4
.L_289:
        /*0688*/ 	.word	index@(_ZN7cutlass13device_kernelIN5flash11enable_sm90INS1_16FlashAttnBwdSm90INS1_25CollectiveMainloopBwdSm90ILi2ELi2ELi2EN4cute5tupleIJNS5_1CILi1EEES8_S8_EEENS6_IJNS7_ILi128EEESA_NS7_ILi64EEEEEENS_10bfloat16_tEfNS_4arch4Sm90ELb0ELb0ELb0ELb0ELb0ELb1ELb0ELb0ELi2ELi1ELi2ELi2ELb0EEENS1_24CollectiveEpilogueBwdGQAISC_fSF_Li256ELb0ELb0EEENS1_19SingleTileSchedulerILb0ELb0ELb0ELi128EEEEEEEEEvNT_6ParamsE)
        /*068c*/ 	.word	0x00000000


	//----- nvinfo : EIATTR_MIN_STACK_SIZE
	.align		4
.L_290:
        /*0690*/ 	.byte	0x04, 0x12
        /*0692*/ 	.short	(.L_292 - .L_291)
	.align		4
.L_291:
        /*0694*/ 	.word	index@(_ZN7cutlass13device_kernelIN5flash11enable_sm90INS1_16FlashAttnBwdSm90INS1_25CollectiveMainloopBwdSm90ILi2ELi2ELi2EN4cute5tupleIJNS5_1CILi1EEES8_S8_EEENS6_IJNS7_ILi128EEESA_NS7_ILi64EEEEEENS_10bfloat16_tEfNS_4arch4Sm90ELb0ELb0ELb0ELb0ELb1ELb1ELb0ELb0ELi2ELi1ELi2ELi2ELb0EEENS1_24CollectiveEpilogueBwdGQAISC_fSF_Li256ELb0ELb1EEENS1_19SingleTileSchedulerILb0ELb0ELb0ELi128EEEEEEEEEvNT_6ParamsE)
        /*0698*/ 	.word	0x00000000


	//----- nvinfo : EIATTR_MIN_STACK_SIZE
	.align		4
.L_292:
        /*069c*/ 	.byte	0x04, 0x12
        /*069e*/ 	.short	(.L_294 - .L_293)
	.align		4
.L_293:
        /*06a0*/ 	.word	index@(_ZN7cutlass13device_kernelIN5flash11enable_sm90INS1_16FlashAttnBwdSm90INS1_25CollectiveMainloopBwdSm90ILi2ELi2ELi2EN4cute5tupleIJNS5_1CILi1EEES8_S8_EEENS6_IJNS7_ILi128EEESA_NS7_ILi64EEEEEENS_10bfloat16_tEfNS_4arch4Sm90ELb0ELb0ELb0ELb1ELb0ELb1ELb0ELb0ELi2ELi1ELi2ELi2ELb0EEENS1_21CollectiveEpilogueBwdISC_SD_SF_Li256ELb1ELb0ELi1EEENS1_19SingleTileSchedulerILb1ELb0ELb0ELi128EEEEEEEEEvNT_6ParamsE)
        /*06a4*/ 	.word	0x00000000


	//----- nvinfo : EIATTR_MIN_STACK_SIZE
	.align		4
.L_294:
        /*06a8*/ 	.byte	0x04, 0x12
        /*06aa*/ 	.short	(.L_296 - .L_295)
	.align		4
.L_295:
        /*06ac*/ 	.word	index@(_ZN7cutlass13device_kernelIN5flash11enable_sm90INS1_16FlashAttnBwdSm90INS1_25CollectiveMainloopBwdSm90ILi2ELi2ELi2EN4cute5tupleIJNS5_1CILi1EEES8_S8_EEENS6_IJNS7_ILi128EEESA_NS7_ILi64EEEEEENS_10bfloat16_tEfNS_4arch4Sm90ELb0ELb0ELb0ELb1ELb1ELb1ELb0ELb0ELi2ELi1ELi2ELi2ELb0EEENS1_21CollectiveEpilogueBwdISC_SD_SF_Li256ELb1ELb0ELi1EEENS1_19SingleTileSchedulerILb1ELb0ELb0ELi128EEEEEEEEEvNT_6ParamsE)
        /*06b0*/ 	.word	0x00000000


	//----- nvinfo : EIATTR_MIN_STACK_SIZE
	.align		4
.L_296:
        /*06b4*/ 	.byte	0x04, 0x12
        /*06b6*/ 	.short	(.L_298 - .L_297)
	.align		4
.L_297:
        /*06b8*/ 	.word	index@(_ZN7cutlass13device_kernelIN5flash11enable_sm90INS1_16FlashAttnBwdSm90INS1_25CollectiveMainloopBwdSm90ILi2ELi2ELi2EN4cute5tupleIJNS5_1CILi1EEES8_S8_EEENS6_IJNS7_ILi128EEESA_NS7_ILi64EEEEEENS_10bfloat16_tEfNS_4arch4Sm90ELb0ELb0ELb0ELb1ELb0ELb1ELb0ELb0ELi2ELi1ELi2ELi2ELb0EEENS1_24CollectiveEpilogueBwdGQAISC_fSF_Li256ELb1ELb0EEENS1_19SingleTileSchedulerILb1ELb0ELb0ELi128EEEEEEEEEvNT_6ParamsE)
        /*06bc*/ 	.word	0x00000000


	//----- nvinfo : EIATTR_MIN_STACK_SIZE
	.align		4
.L_298:
        /*06c0*/ 	.byte	0x04, 0x12
        /*06c2*/ 	.short	(.L_300 - .L_299)
	.align		4
.L_299:
        /*06c4*/ 	.word	index@(_ZN7cutlass13device_kernelIN5flash11enable_sm90INS1_16FlashAttnBwdSm90INS1_25CollectiveMainloopBwdSm90ILi2ELi2ELi2EN4cute5tupleIJNS5_1CILi1EEES8_S8_EEENS6_IJNS7_ILi128EEESA_NS7_ILi64EEEEEENS_10bfloat16_tEfNS_4arch4Sm90ELb0ELb0ELb0ELb1ELb1ELb1ELb0ELb0ELi2ELi1ELi2ELi2ELb0EEENS1_24CollectiveEpilogueBwdGQAISC_fSF_Li256ELb1ELb1EEENS1_19SingleTileSchedulerILb1ELb0ELb0ELi128EEEEEEEEEvNT_6ParamsE)
        /*06c8*/ 	.word	0x00000000


	//----- nvinfo : EIATTR_MIN_STACK_SIZE
	.align		4
.L_300:
        /*06cc*/ 	.byte	0x04, 0x12
        /*06ce*/ 	.short	(.L_302 - .L_301)
	.align		4
.L_301:
        /*06d0*/ 	.word	index@(_ZN7cutlass13device_kernelIN5flash11enable_sm90INS1_16FlashAttnBwdSm90INS1_25CollectiveMainloopBwdSm90ILi2ELi2ELi2EN4cute5tupleIJNS5_1CILi1EEES8_S8_EEENS6_IJNS7_ILi128EEESA_NS7_ILi64EEEEEENS_10bfloat16_tEfNS_4arch4Sm90ELb0ELb1ELb0ELb0ELb0ELb1ELb0ELb0ELi2ELi1ELi2ELi2ELb0EEENS1_21CollectiveEpilogueBwdISC_SD_SF_Li256ELb0ELb0ELi1EEENS1_19SingleTileSchedulerILb0ELb0ELb0ELi128EEEEEEEEEvNT_6ParamsE)
        /*06d4*/ 	.word	0x00000000


	//----- nvinfo : EIATTR_MIN_STACK_SIZE
	.align		4
.L_302:
        /*06d8*/ 	.byte	0x04, 0x12
        /*06da*/ 	.short	(.L_304 - .L_303)
	.align		4
.L_303:
        /*06dc*/ 	.word	index@(_ZN7cutlass13device_kernelIN5flash11enable_sm90INS1_16FlashAttnBwdSm90INS1_25CollectiveMainloopBwdSm90ILi2ELi2ELi2EN4cute5tupleIJNS5_1CILi1EEES8_S8_EEENS6_IJNS7_ILi128EEESA_NS7_ILi64EEEEEENS_10bfloat16_tEfNS_4arch4Sm90ELb0ELb1ELb0ELb0ELb1ELb1ELb0ELb0ELi2ELi1ELi2ELi2ELb0EEENS1_21CollectiveEpilogueBwdISC_SD_SF_Li256ELb0ELb0ELi1EEENS1_19SingleTileSchedulerILb0ELb0ELb0ELi128EEEEEEEEEvNT_6ParamsE)
        /*06e0*/ 	.word	0x00000000


	//----- nvinfo : EIATTR_MIN_STACK_SIZE
	.align		4
.L_304:
        /*06e4*/ 	.byte	0x04, 0x12
        /*06e6*/ 	.short	(.L_306 - .L_305)
	.align		4
.L_305:
        /*06e8*/ 	.word	index@(_ZN7cutlass13device_kernelIN5flash11enable_sm90INS1_16FlashAttnBwdSm90INS1_25CollectiveMainloopBwdSm90ILi2ELi2ELi2EN4cute5tupleIJNS5_1CILi1EEES8_S8_EEENS6_IJNS7_ILi128EEESA_NS7_ILi64EEEEEENS_10bfloat16_tEfNS_4arch4Sm90ELb0ELb1ELb0ELb0ELb0ELb1ELb0ELb0ELi2ELi1ELi2ELi2ELb0EEENS1_24CollectiveEpilogueBwdGQAISC_fSF_Li256ELb0ELb0EEENS1_19SingleTileSchedulerILb0ELb0ELb0ELi128EEEEEEEEEvNT_6ParamsE)
        /*06ec*/ 	.word	0x00000000


	//----- nvinfo : EIATTR_MIN_STACK_SIZE
	.align		4
.L_306:
        /*06f0*/ 	.byte	0x04, 0x12
        /*06f2*/ 	.short	(.L_308 - .L_307)
	.align		4
.L_307:
        /*06f4*/ 	.word	index@(_ZN7cutlass13device_kernelIN5flash11enable_sm90INS1_16FlashAttnBwdSm90INS1_25CollectiveMainloopBwdSm90ILi2ELi2ELi2EN4cute5tupleIJNS5_1CILi1EEES8_S8_EEENS6_IJNS7_ILi128EEESA_NS7_ILi64EEEEEENS_10bfloat16_tEfNS_4arch4Sm90ELb0ELb1ELb0ELb0ELb1ELb1ELb0ELb0ELi2ELi1ELi2ELi2ELb0EEENS1_24CollectiveEpilogueBwdGQAISC_fSF_Li256ELb0ELb1EEENS1_19SingleTileSchedulerILb0ELb0ELb0ELi128EEEEEEEEEvNT_6ParamsE)
        /*06f8*/ 	.word	0x00000000


	//----- nvinfo : EIATTR_MIN_STACK_SIZE
	.align		4
.L_308:
        /*06fc*/ 	.byte	0x04, 0x12
        /*06fe*/ 	.short	(.L_310 - .L_309)
	.align		4
.L_309:
        /*0700*/ 	.word	index@(_ZN7cutlass13device_kernelIN5flash11enable_sm90INS1_16FlashAttnBwdSm90INS1_25CollectiveMainloopBwdSm90ILi2ELi2ELi2EN4cute5tupleIJNS5_1CILi1EEES8_S8_EEENS6_IJNS7_ILi128EEESA_NS7_ILi64EEEEEENS_10bfloat16_tEfNS_4arch4Sm90ELb0ELb1ELb0ELb1ELb0ELb1ELb0ELb0ELi2ELi1ELi2ELi2ELb0EEENS1_21CollectiveEpilogueBwdISC_SD_SF_Li256ELb1ELb0ELi1EEENS1_19SingleTileSchedulerILb1ELb0ELb0ELi128EEEEEEEEEvNT_6ParamsE)
        /*0704*/ 	.word	0x00000000


	//----- nvinfo : EIATTR_MIN_STACK_SIZE
	.align		4
.L_310:
        /*0708*/ 	.byte	0x04, 0x12
        /*070a*/ 	.short	(.L_312 - .L_311)
	.align		4
.L_311:
        /*070c*/ 	.word	index@(_ZN7cutlass13device_kernelIN5flash11enable_sm90INS1_16FlashAttnBwdSm90INS1_25CollectiveMainloopBwdSm90ILi2ELi2ELi2EN4cute5tupleIJNS5_1CILi1EEES8_S8_EEENS6_IJNS7_ILi128EEESA_NS7_ILi64EEEEEENS_10bfloat16_tEfNS_4arch4Sm90ELb0ELb1ELb0ELb1ELb1ELb1ELb0ELb0ELi2ELi1ELi2ELi2ELb0EEENS1_21CollectiveEpilogueBwdISC_SD_SF_Li256ELb1ELb0ELi1EEENS1_19SingleTileSchedulerILb1ELb0ELb0ELi128EEEEEEEEEvNT_6ParamsE)
        /*0710*/ 	.word	0x00000000


	//----- nvinfo : EIATTR_MIN_STACK_SIZE
	.align		4
.L_312:
        /*0714*/ 	.byte	0x04, 0x12
        /*0716*/ 	.short	(.L_314 - .L_313)
	.align		4
.L_313:
        /*0718*/ 	.word	index@(_ZN7cutlass13device_kernelIN5flash11enable_sm90INS1_16FlashAttnBwdSm90INS1_25CollectiveMainloopBwdSm90ILi2ELi2ELi2EN4cute5tupleIJNS5_1CILi1EEES8_S8_EEENS6_IJNS7_ILi128EEESA_NS7_ILi64EEEEEENS_10bfloat16_tEfNS_4arch4Sm90ELb0ELb1ELb0ELb1ELb0ELb1ELb0ELb0ELi2ELi1ELi2ELi2ELb0EEENS1_24CollectiveEpilogueBwdGQAISC_fSF_Li256ELb1ELb0EEENS1_19SingleTileSchedulerILb1ELb0ELb0ELi128EEEEEEEEEvNT_6ParamsE)
        /*071c*/ 	.word	0x00000000


	//----- nvinfo : EIATTR_MIN_STACK_SIZE
	.align		4
.L_314:
        /*0720*/ 	.byte	0x04, 0x12
        /*0722*/ 	.short	(.L_316 - .L_315)
	.align		4
.L_315:
        /*0724*/ 	.word	index@(_ZN7cutlass13device_kernelIN5flash11enable_sm90INS1_16FlashAttnBwdSm90INS1_25CollectiveMainloopBwdSm90ILi2ELi2ELi2EN4cute5tupleIJNS5_1CILi1EEES8_S8_EEENS6_IJNS7_ILi128EEESA_NS7_ILi64EEEEEENS_10bfloat16_tEfNS_4arch4Sm90ELb0ELb1ELb0ELb1ELb1ELb1ELb0ELb0ELi2ELi1ELi2ELi2ELb0EEENS1_24CollectiveEpilogueBwdGQAISC_fSF_Li256ELb1ELb1EEENS1_19SingleTileSchedulerILb1ELb0ELb0ELi128EEEEEEEEEvNT_6ParamsE)
        /*0728*/ 	.word	0x00000000


	//----- nvinfo : EIATTR_MIN_STACK_SIZE
	.align		4
.L_316:
        /*072c*/ 	.byte	0x04, 0x12
        /*072e*/ 	.short	(.L_318 - .L_317)
	.align		4
.L_317:
        /*0730*/ 	.word	index@(_ZN7cutlass13device_kernelIN5flash11enable_sm90INS1_16FlashAttnBwdSm90INS1_25CollectiveMainloopBwdSm90ILi2ELi2ELi2EN4cute5tupleIJNS5_1CILi1EEES8_S8_EEENS6_IJNS7_ILi128EEESA_NS7_ILi64EEEEEENS_10bfloat16_tEfNS_4arch4Sm90ELb1ELb0ELb0ELb0ELb0ELb1ELb0ELb0ELi2ELi1ELi2ELi2ELb0EEENS1_21CollectiveEpilogueBwdISC_SD_SF_Li256ELb0ELb0ELi1EEENS1_25SingleTileBwdLPTSchedulerILb0ELi128ELb0EEEEEEEEEvNT_6ParamsE)
        /*0734*/ 	.word	0x00000000


	//----- nvinfo : EIATTR_MIN_STACK_SIZE
	.align		4
.L_318:
        /*0738*/ 	.byte	0x04, 0x12
        /*073a*/ 	.short	(.L_320 - .L_319)
	.align		4
.L_319:
        /*073c*/ 	.word	index@(_ZN7cutlass13device_kernelIN5flash11enable_sm90INS1_16FlashAttnBwdSm90INS1_25CollectiveMainloopBwdSm90ILi2ELi2ELi2EN4cute5tupleIJNS5_1CILi1EEES8_S8_EEENS6_IJNS7_ILi128EEESA_NS7_ILi64EEEEEENS_10bfloat16_tEfNS_4arch4Sm90ELb1ELb0ELb0ELb0ELb1ELb1ELb0ELb0ELi2ELi1ELi2ELi2ELb0EEENS1_21CollectiveEpilogueBwdISC_SD_SF_Li256ELb0ELb0ELi1EEENS1_25SingleTileBwdLPTSchedulerILb0ELi128ELb1EEEEEEEEEvNT_6ParamsE)
        /*0740*/ 	.word	0x00000000


	//----- nvinfo : EIATTR_MIN_STACK_SIZE
	.align		4
.L_320:
        /*0744*/ 	.byte	0x04, 0x12
        /*0746*/ 	.short	(.L_322 - .L_321)
	.align		4
.L_321:
        /*0748*/ 	.word	index@(_ZN7cutlass13device_kernelIN5flash11enable_sm90INS1_16FlashAttnBwdSm90INS1_25CollectiveMainloopBwdSm90ILi2ELi2ELi2EN4cute5tupleIJNS5_1CILi1EEES8_S8_EEENS6_IJNS7_ILi128EEESA_NS7_ILi64EEEEEENS_10bfloat16_tEfNS_4arch4Sm90ELb1ELb0ELb0ELb0ELb0ELb1ELb0ELb0ELi2ELi1ELi2ELi2ELb0EEENS1_24CollectiveEpilogueBwdGQAISC_fSF_Li256ELb0ELb0EEENS1_25SingleTileBwdLPTSchedulerILb0ELi128ELb0EEEEEEEEEvNT_6ParamsE)
        /*074c*/ 	.word	0x00000000


	//----- nvinfo : EIATTR_MIN_STACK_SIZE
	.align		4
.L_322:
        /*0750*/ 	.byte	0x04, 0x12
        /*0752*/ 	.short	(.L_324 - .L_323)
	.align		4
.L_323:
        /*0754*/ 	.word	index@(_ZN7cutlass13device_kernelIN5flash11enable_sm90INS1_16FlashAttnBwdSm90INS1_25CollectiveMainloopBwdSm90ILi2ELi2ELi2EN4cute5tupleIJNS5_1CILi1EEES8_S8_EEENS6_IJNS7_ILi128EEESA_NS7_ILi64EEEEEENS_10bfloat16_tEfNS_4arch4Sm90ELb1ELb0ELb0ELb0ELb1ELb1ELb0ELb0ELi2ELi1ELi2ELi2ELb0EEENS1_24CollectiveEpilogueBwdGQAISC_fSF_Li256ELb0ELb1EEENS1_25SingleTileBwdLPTSchedulerILb0ELi128ELb1EEEEEEEEEvNT_6ParamsE)
        /*0758*/ 	.word	0x00000000


	//----- nvinfo : EIATTR_MIN_STACK_SIZE
	.align		4
.L_324:
        /*075c*/ 	.byte	0x04, 0x12
        /*075e*/ 	.short	(.L_326 - .L_325)
	.align		4
.L_325:
        /*0760*/ 	.word	index@(_ZN7cutlass13device_kernelIN5flash22FlashAttnBwdPreprocessIN4cute5tupleIJNS3_1CILi128EEENS5_ILi64EEEEEENS_10bfloat16_tEfNS_4arch4Sm90ELb1ELb0EEEEEvNT_6ParamsE)
        /*0764*/ 	.word	0x00000000


	//----- nvinfo : EIATTR_MIN_STACK_SIZE
	.align		4
.L_326:
        /*0768*/ 	.byte	0x04, 0x12
        /*076a*/ 	.short	(.L_328 - .L_327)
	.align		4
.L_327:
        /*076c*/ 	.word	index@(_ZN7cutlass13device_kernelIN5flash11enable_sm90INS1_16FlashAttnBwdSm90INS1_25CollectiveMainloopBwdSm90ILi2ELi2ELi2EN4cute5tupleIJNS5_1CILi1EEES8_S8_EEENS6_IJNS7_ILi128EEESA_NS7_ILi64EEEEEENS_10bfloat16_tEfNS_4arch4Sm90ELb1ELb0ELb0ELb1ELb0ELb1ELb0ELb0ELi2ELi1ELi2ELi2ELb0EEENS1_21CollectiveEpilogueBwdISC_SD_SF_Li256ELb1ELb0ELi1EEENS1_25SingleTileBwdLPTSchedulerILb1ELi128ELb0EEEEEEEEEvNT_6ParamsE)
        /*0770*/ 	.word	0x00000000


	//----- nvinfo : EIATTR_MIN_STACK_SIZE
	.align		4
.L_328:
        /*0774*/ 	.byte	0x04, 0x12
        /*0776*/ 	.short	(.L_330 - .L_329)
	.align		4
.L_329:
        /*0778*/ 	.word	index@(_ZN7cutlass13device_kernelIN5flash11enable_sm90INS1_16FlashAttnBwdSm90INS1_25CollectiveMainloopBwdSm90ILi2ELi2ELi2EN4cute5tupleIJNS5_1CILi1EEES8_S8_EEENS6_IJNS7_ILi128EEESA_NS7_ILi64EEEEEENS_10bfloat16_tEfNS_4arch4Sm90ELb1ELb0ELb0ELb1ELb1ELb1ELb0ELb0ELi2ELi1ELi2ELi2ELb0EEENS1_21CollectiveEpilogueBwdISC_SD_SF_Li256ELb1ELb0ELi1EEENS1_25SingleTileBwdLPTSchedulerILb1ELi128ELb1EEEEEEEEEvNT_6ParamsE)
        /*077c*/ 	.word	0x00000000


	//----- nvinfo : EIATTR_MIN_STACK_SIZE
	.align		4
.L_330:
        /*0780*/ 	.byte	0x04, 0x12
        /*0782*/ 	.short	(.L_332 - .L_331)
	.align		4
.L_331:
        /*0784*/ 	.word	index@(_ZN7cutlass13device_kernelIN5flash11enable_sm90INS1_16FlashAttnBwdSm90INS1_25CollectiveMainloopBwdSm90ILi2ELi2ELi2EN4cute5tupleIJNS5_1CILi1EEES8_S8_EEENS6_IJNS7_ILi128EEESA_NS7_ILi64EEEEEENS_10bfloat16_tEfNS_4arch4Sm90ELb1ELb0ELb0ELb1ELb0ELb1ELb0ELb0ELi2ELi1ELi2ELi2ELb0EEENS1_24CollectiveEpilogueBwdGQAISC_fSF_Li256ELb1ELb0EEENS1_25SingleTileBwdLPTSchedulerILb1ELi128ELb0EEEEEEEEEvNT_6ParamsE)
        /*0788*/ 	.word	0x00000000


	//----- nvinfo : EIATTR_MIN_STACK_SIZE
	.align		4
.L_332:
        /*078c*/ 	.byte	0x04, 0x12
        /*078e*/ 	.short	(.L_334 - .L_333)
	.align		4
.L_333:
        /*0790*/ 	.word	index@(_ZN7cutlass13device_kernelIN5flash32FlashAttnBwdPostprocessConvertdQIN4cute5tupleIJNS3_1CILi128EEENS5_ILi64EEEEEENS_10bfloat16_tEfNS_4arch4Sm90ELi256ENS3_8TiledMMAINS3_8MMA_AtomIJNS3_4SM904GMMA27MMA_64x64x16_F32BF16BF16_RSILNSF_5MajorE0ELSH_1ELNSF_7ScaleInE1ELSI_1EEEEEENS3_6LayoutINS4_IJNS5_ILi2EEENS5_ILi1EEESN_EEENS4_IJSN_NS5_ILi0EEESP_EEEEENS4_IJNS3_10UnderscoreESS_SS_EEEEELb0EEEEEvNT_6ParamsE)
        /*0794*/ 	.word	0x00000000


	//----- nvinfo : EIATTR_MIN_STACK_SIZE
	.align		4
.L_334:
        /*0798*/ 	.byte	0x04, 0x12
        /*079a*/ 	.short	(.L_336 - .L_335)
	.align		4
.L_335:
        /*079c*/ 	.word	index@(_ZN7cutlass13device_kernelIN5flash32FlashAttnBwdPostprocessConvertdQIN4cute5tupleIJNS3_1CILi128EEENS5_ILi64EEEEEENS_10bfloat16_tEfNS_4arch4Sm90ELi256ENS3_8TiledMMAINS3_8MMA_AtomIJNS3_4SM904GMMA27MMA_64x64x16_F32BF16BF16_SSILNSF_5MajorE0ELSH_1ELNSF_7ScaleInE1ELSI_1EEEEEENS3_6LayoutINS4_IJNS5_ILi2EEENS5_ILi1EEESN_EEENS4_IJSN_NS5_ILi0EEESP_EEEEENS4_IJNS3_10UnderscoreESS_SS_EEEEELb0EEEEEvNT_6ParamsE)
        /*07a0*/ 	.word	0x00000000


	//----- nvinfo : EIATTR_MIN_STACK_SIZE
	.align		4
.L_336:
        /*07a4*/ 	.byte	0x04, 0x12
        /*07a6*/ 	.short	(.L_338 - .L_337)
	.align		4
.L_337:
        /*07a8*/ 	.word	index@(_ZN7cutlass13device_kernelIN5flash11enable_sm90INS1_16FlashAttnBwdSm90INS1_25CollectiveMainloopBwdSm90ILi2ELi2ELi2EN4cute5tupleIJNS5_1CILi1EEES8_S8_EEENS6_IJNS7_ILi128EEESA_NS7_ILi64EEEEEENS_10bfloat16_tEfNS_4arch4Sm90ELb1ELb0ELb0ELb1ELb1ELb1ELb0ELb0ELi2ELi1ELi2ELi2ELb0EEENS1_24CollectiveEpilogueBwdGQAISC_fSF_Li256ELb1ELb1EEENS1_25SingleTileBwdLPTSchedulerILb1ELi128ELb1EEEEEEEEEvNT_6ParamsE)
        /*07ac*/ 	.word	0x00000000


	//----- nvinfo : EIATTR_MIN_STACK_SIZE
	.align		4
.L_338:
        /*07b0*/ 	.byte	0x04, 0x12
        /*07b2*/ 	.short	(.L_340 - .L_339)
	.align		4
.L_339:
        /*07b4*/ 	.word	index@(_ZN7cutlass13device_kernelIN5flash22FlashAttnBwdPreprocessIN4cute5tupleIJNS3_1CILi128EEENS5_ILi64EEEEEENS_10bfloat16_tEfNS_4arch4Sm90ELb1ELb1EEEEEvNT_6ParamsE)
        /*07b8*/ 	.word	0x00000000
.L_340:


//--------------------- .nv.compat                --------------------------
	.section	.nv.compat,"",@"SHT_CUDA_COMPAT_INFO"
	.align	4
        /*0000*/ 	.byte	0x02, 0x09, 0x01, 0x00, 0x02, 0x02, 0x02, 0x00, 0x02, 0x05, 0x05, 0x00, 0x03, 0x07, 0x01, 0x01
        /*0010*/ 	.byte	0x02, 0x03, 0x00, 0x00, 0x02, 0x06, 0x01, 0x00, 0x04, 0x0b, 0x08, 0x00, 0x01, 0x00, 0x00, 0x00
        /*0020*/ 	.byte	0x00, 0x00, 0x00, 0x00


//--------------------- .nv.info._ZN7cutlass13device_kernelIN5flash11enable_sm90INS1_16FlashAttnBwdSm90INS1_25CollectiveMainloopBwdSm90ILi2ELi2ELi2EN4cute5tupleIJNS5_1CILi1EEES8_S8_EEENS6_IJNS7_ILi128EEESA_NS7_ILi64EEEEEENS_10bfloat16_tEfNS_4arch4Sm90ELb0ELb0ELb1ELb0ELb0ELb1ELb0ELb0ELi2ELi1ELi2ELi2ELb0EEENS1_21CollectiveEpilogueBwdISC_SD_SF_Li256ELb0ELb0ELi1EEENS1_19SingleTileSchedulerILb0ELb0ELb0ELi128EEEEEEEEEvNT_6ParamsE --------------------------
	.section	.nv.info._ZN7cutlass13device_kernelIN5flash11enable_sm90INS1_16FlashAttnBwdSm90INS1_25CollectiveMainloopBwdSm90ILi2ELi2ELi2EN4cute5tupleIJNS5_1CILi1EEES8_S8_EEENS6_IJNS7_ILi128EEESA_NS7_ILi64EEEEEENS_10bfloat16_tEfNS_4arch4Sm90ELb0ELb0ELb1ELb0ELb0ELb1ELb0ELb0ELi2ELi1ELi2ELi2ELb0EEENS1_21CollectiveEpilogueBwdISC_SD_SF_Li256ELb0ELb0ELi1EEENS1_19SingleTileSchedulerILb0ELb0ELb0ELi128EEEEEEEEEvNT_6ParamsE,"",@"SHT_CUDA_INFO"
	.sectionflags	@""
	.align	4


	//----- nvinfo : EIATTR_CUDA_API_VERSION
	.align		4
        /*0000*/ 	.byte	0x04, 0x37
        /*0002*/ 	.short	(.L_342 - .L_341)
.L_341:
        /*0004*/ 	.word	0x00000082


	//----- nvinfo : EIATTR_KPARAM_INFO
	.align		4
.L_342:
        /*0008*/ 	.byte	0x04, 0x17
        /*000a*/ 	.short	(.L_344 - .L_343)
.L_343:
        /*000c*/ 	.word	0x00000000
        /*0010*/ 	.short	0x0000
        /*0012*/ 	.short	0x0000
        /*0014*/ 	.byte	0x00, 0xf0, 0x01, 0x24


	//----- nvinfo : EIATTR_SPARSE_MMA_MASK
	.align		4
.L_344:
        /*0018*/ 	.byte	0x03, 0x50
        /*001a*/ 	.short	0x0000


	//----- nvinfo : EIATTR_MAXREG_COUNT
	.align		4
        /*001c*/ 	.byte	0x03, 0x1b
        /*001e*/ 	.short	0x00a8


	//----- nvinfo : EIATTR_MERCURY_ISA_VERSION
	.align		4
        /*0020*/ 	.byte	0x03, 0x5f
        /*0022*/ 	.short	0x0101


	//----- nvinfo : EIATTR_VRC_CTA_INIT_COUNT
	.align		4
        /*0024*/ 	.byte	0x02, 0x4a
	.zero		1
	.zero		1


	//----- nvinfo : EIATTR_EXIT_INSTR_OFFSETS
	.align		4
        /*0028*/ 	.byte	0x04, 0x1c
        /*002a*/ 	.short	(.L_346 - .L_345)


	//   ....[0]....
.L_345:
        /*002c*/ 	.word	0x00000010


	//----- nvinfo : EIATTR_MAX_THREADS
	.align		4
.L_346:
        /*0030*/ 	.byte	0x04, 0x05
        /*0032*/ 	.short	(.L_348 - .L_347)
.L_347:
        /*0034*/ 	.word	0x00000180
        /*0038*/ 	.word	0x00000001
        /*003c*/ 	.word	0x00000001


	//----- nvinfo : EIATTR_CBANK_PARAM_SIZE
	.align		4
.L_348:
        /*0040*/ 	.byte	0x03, 0x19
        /*0042*/ 	.short	0x0900


	//----- nvinfo : EIATTR_PARAM_CBANK
	.align		4
        /*0044*/ 	.byte	0x04, 0x0a
        /*0046*/ 	.short	(.L_350 - .L_349)
	.align		4
.L_349:
        /*0048*/ 	.word	index@(.nv.constant0._ZN7cutlass13device_kernelIN5flash11enable_sm90INS1_16FlashAttnBwdSm90INS1_25CollectiveMainloopBwdSm90ILi2ELi2ELi2EN4cute5tupleIJNS5_1CILi1EEES8_S8_EEENS6_IJNS7_ILi128EEESA_NS7_ILi64EEEEEENS_10bfloat16_tEfNS_4arch4Sm90ELb0ELb0ELb1ELb0ELb0ELb1ELb0ELb0ELi2ELi1ELi2ELi2ELb0EEENS1_21CollectiveEpilogueBwdISC_SD_SF_Li256ELb0ELb0ELi1EEENS1_19SingleTileSchedulerILb0ELb0ELb0ELi128EEEEEEEEEvNT_6ParamsE)
        /*004c*/ 	.short	0x0380
        /*004e*/ 	.short	0x0900


	//----- nvinfo : EIATTR_SW_WAR
	.align		4
.L_350:
        /*0050*/ 	.byte	0x04, 0x36
        /*0052*/ 	.short	(.L_352 - .L_351)
.L_351:
        /*0054*/ 	.word	0x00000008
.L_352:


//--------------------- .nv.info._ZN7cutlass13device_kernelIN5flash11enable_sm90INS1_16FlashAttnBwdSm90INS1_25CollectiveMainloopBwdSm90ILi2ELi2ELi2EN4cute5tupleIJNS5_1CILi1EEES8_S8_EEENS6_IJNS7_ILi128EEESA_NS7_ILi64EEEEEENS_10bfloat16_tEfNS_4arch4Sm90ELb0ELb0ELb1ELb0ELb1ELb1ELb0ELb0ELi2ELi1ELi2ELi2ELb0EEENS1_21CollectiveEpilogueBwdISC_SD_SF_Li256ELb0ELb0ELi1EEENS1_19SingleTileSchedulerILb0ELb0ELb0ELi128EEEEEEEEEvNT_6ParamsE --------------------------
	.section	.nv.info._ZN7cutlass13device_kernelIN5flash11enable_sm90INS1_16FlashAttnBwdSm90INS1_25CollectiveMainloopBwdSm90ILi2ELi2ELi2EN4cute5tupleIJNS5_1CILi1EEES8_S8_EEENS6_IJNS7_ILi128EEESA_NS7_ILi64EEEEEENS_10bfloat16_tEfNS_4arch4Sm90ELb0ELb0ELb1ELb0ELb1ELb1ELb0ELb0ELi2ELi1ELi2ELi2ELb0EEENS1_21CollectiveEpilogueBwdISC_SD_SF_Li256ELb0ELb0ELi1EEENS1_19SingleTileSchedulerILb0ELb0ELb0ELi128EEEEEEEEEvNT_6ParamsE,"",@"SHT_CUDA_INFO"
	.sectionflags	@""
	.align	4


	//----- nvinfo : EIATTR_CUDA_API_VERSION
	.align		4
        /*0000*/ 	.byte	0x04, 0x37
        /*0002*/ 	.short	(.L_354 - .L_353)
.L_353:
        /*0004*/ 	.word	0x00000082


	//----- nvinfo : EIATTR_KPARAM_INFO
	.align		4
.L_354:
        /*0008*/ 	.byte	0x04, 0x17
        /*000a*/ 	.short	(.L_356 - .L_355)
.L_355:
        /*000c*/ 	.word	0x00000000
        /*0010*/ 	.short	0x0000
        /*0012*/ 	.short	0x0000
        /*0014*/ 	.byte	0x00, 0xf0, 0x01, 0x24


	//----- nvinfo : EIATTR_SPARSE_MMA_MASK
	.align		4
.L_356:
        /*0018*/ 	.byte	0x03, 0x50
        /*001a*/ 	.short	0x0000


	//----- nvinfo : EIATTR_MAXREG_COUNT
	.align		4
        /*001c*/ 	.byte	0x03, 0x1b
        /*001e*/ 	.short	0x00a8


	//----- nvinfo : EIATTR_MERCURY_ISA_VERSION
	.align		4
        /*0020*/ 	.byte	0x03, 0x5f
        /*0022*/ 	.short	0x0101


	//----- nvinfo : EIATTR_VRC_CTA_INIT_COUNT
	.align		4
        /*0024*/ 	.byte	0x02, 0x4a
	.zero		1
	.zero		1


	//----- nvinfo : EIATTR_EXIT_INSTR_OFFSETS
	.align		4
        /*0028*/ 	.byte	0x04, 0x1c
        /*002a*/ 	.short	(.L_358 - .L_357)


	//   ....[0]....
.L_357:
        /*002c*/ 	.word	0x00000010


	//----- nvinfo : EIATTR_MAX_THREADS
	.align		4
.L_358:
        /*0030*/ 	.byte	0x04, 0x05
        /*0032*/ 	.short	(.L_360 - .L_359)
.L_359:
        /*0034*/ 	.word	0x00000180
        /*0038*/ 	.word	0x00000001
        /*003c*/ 	.word	0x00000001


	//----- nvinfo : EIATTR_CBANK_PARAM_SIZE
	.align		4
.L_360:
        /*0040*/ 	.byte	0x03, 0x19
        /*0042*/ 	.short	0x0900


	//----- nvinfo : EIATTR_PARAM_CBANK
	.align		4
        /*0044*/ 	.byte	0x04, 0x0a
        /*0046*/ 	.short	(.L_362 - .L_361)
	.align		4
.L_361:
        /*0048*/ 	.word	index@(.nv.constant0._ZN7cutlass13device_kernelIN5flash11enable_sm90INS1_16FlashAttnBwdSm90INS1_25CollectiveMainloopBwdSm90ILi2ELi2ELi2EN4cute5tupleIJNS5_1CILi1EEES8_S8_EEENS6_IJNS7_ILi128EEESA_NS7_ILi64EEEEEENS_10bfloat16_tEfNS_4arch4Sm90ELb0ELb0ELb1ELb0ELb1ELb1ELb0ELb0ELi2ELi1ELi2ELi2ELb0EEENS1_21CollectiveEpilogueBwdISC_SD_SF_Li256ELb0ELb0ELi1EEENS1_19SingleTileSchedulerILb0ELb0ELb0ELi128EEEEEEEEEvNT_6ParamsE)
        /*004c*/ 	.short	0x0380
        /*004e*/ 	.short	0x0900


	//----- nvinfo : EIATTR_SW_WAR
	.align		4
.L_362:
        /*0050*/ 	.byte	0x04, 0x36
        /*0052*/ 	.short	(.L_364 - .L_363)
.L_363:
        /*0054*/ 	.word	0x00000008
.L_364:


//--------------------- .nv.info._ZN7cutlass13device_kernelIN5flash11enable_sm90INS1_16FlashAttnBwdSm90INS1_25CollectiveMainloopBwdSm90ILi2ELi2ELi2EN4cute5tupleIJNS5_1CILi1EEES8_S8_EEENS6_IJNS7_ILi128EEESA_NS7_ILi64EEEEEENS_10bfloat16_tEfNS_4arch4Sm90ELb0ELb0ELb1ELb0ELb0ELb1ELb0ELb0ELi2ELi1ELi2ELi2ELb0EEENS1_24CollectiveEpilogueBwdGQAISC_fSF_Li256ELb0ELb0EEENS1_19SingleTileSchedulerILb0ELb0ELb0ELi128EEEEEEEEEvNT_6ParamsE --------------------------
	.section	.nv.info._ZN7cutlass13device_kernelIN5flash11enable_sm90INS1_16FlashAttnBwdSm90INS1_25CollectiveMainloopBwdSm90ILi2ELi2ELi2EN4cute5tupleIJNS5_1CILi1EEES8_S8_EEENS6_IJNS7_ILi128EEESA_NS7_ILi64EEEEEENS_10bfloat16_tEfNS_4arch4Sm90ELb0ELb0ELb1ELb0ELb0ELb1ELb0ELb0ELi2ELi1ELi2ELi2ELb0EEENS1_24CollectiveEpilogueBwdGQAISC_fSF_Li256ELb0ELb0EEENS1_19SingleTileSchedulerILb0ELb0ELb0ELi128EEEEEEEEEvNT_6ParamsE,"",@"SHT_CUDA_INFO"
	.sectionflags	@""
	.align	4


	//----- nvinfo : EIATTR_CUDA_API_VERSION
	.align		4
        /*0000*/ 	.byte	0x04, 0x37
        /*0002*/ 	.short	(.L_366 - .L_365)
.L_365:
        /*0004*/ 	.word	0x00000082


	//----- nvinfo : EIATTR_KPARAM_INFO
	.align		4
.L_366:
        /*0008*/ 	.byte	0x04, 0x17
        /*000a*/ 	.short	(.L_368 - .L_367)
.L_367:
        /*000c*/ 	.word	0x00000000
        /*0010*/ 	.short	0x0000
        /*0012*/ 	.short	0x0000
        /*0014*/ 	.byte	0x00, 0xf0, 0x01, 0x1a


	//----- nvinfo : EIATTR_SPARSE_MMA_MASK
	.align		4
.L_368:
        /*0018*/ 	.byte	0x03, 0x50
        /*001a*/ 	.short	0x0000


	//----- nvinfo : EIATTR_MAXREG_COUNT
	.align		4
        /*001c*/ 	.byte	0x03, 0x1b
        /*001e*/ 	.short	0x00a8


	//----- nvinfo : EIATTR_MERCURY_ISA_VERSION
	.align		4
        /*0020*/ 	.byte	0x03, 0x5f
        /*0022*/ 	.short	0x0101


	//----- nvinfo : EIATTR_VRC_CTA_INIT_COUNT
	.align		4
        /*0024*/ 	.byte	0x02, 0x4a
	.zero		1
	.zero		1


	//----- nvinfo : EIATTR_EXIT_INSTR_OFFSETS
	.align		4
        /*0028*/ 	.byte	0x04, 0x1c
        /*002a*/ 	.short	(.L_370 - .L_369)


	//   ....[0]....
.L_369:
        /*002c*/ 	.word	0x00000010


	//----- nvinfo : EIATTR_MAX_THREADS
	.align		4
.L_370:
        /*0030*/ 	.byte	0x04, 0x05
        /*0032*/ 	.short	(.L_372 - .L_371)
.L_371:
        /*0034*/ 	.word	0x00000180
        /*0038*/ 	.word	0x00000001
        /*003c*/ 	.word	0x00000001


	//----- nvinfo : EIATTR_CBANK_PARAM_SIZE
	.align		4
.L_372:
        /*0040*/ 	.byte	0x03, 0x19
        /*0042*/ 	.short	0x0680


	//----- nvinfo : EIATTR_PARAM_CBANK
	.align		4
        /*0044*/ 	.byte	0x04, 0x0a
        /*0046*/ 	.short	(.L_374 - .L_373)
	.align		4
.L_373:
        /*0048*/ 	.word	index@(.nv.constant0._ZN7cutlass13device_kernelIN5flash11enable_sm90INS1_16FlashAttnBwdSm90INS1_25CollectiveMainloopBwdSm90ILi2ELi2ELi2EN4cute5tupleIJNS5_1CILi1EEES8_S8_EEENS6_IJNS7_ILi128EEESA_NS7_ILi64EEEEEENS_10bfloat16_tEfNS_4arch4Sm90ELb0ELb0ELb1ELb0ELb0ELb1ELb0ELb0ELi2ELi1ELi2ELi2ELb0EEENS1_24CollectiveEpilogueBwdGQAISC_fSF_Li256ELb0ELb0EEENS1_19SingleTileSchedulerILb0ELb0ELb0ELi128EEEEEEEEEvNT_6ParamsE)
        /*004c*/ 	.short	0x0380
        /*004e*/ 	.short	0x0680


	//----- nvinfo : EIATTR_SW_WAR
	.align		4
.L_374:
        /*0050*/ 	.byte	0x04, 0x36
        /*0052*/ 	.short	(.L_376 - .L_375)
.L_375:
        /*0054*/ 	.word	0x00000008
.L_376:


//--------------------- .nv.info._ZN7cutlass13device_kernelIN5flash11enable_sm90INS1_16FlashAttnBwdSm90INS1_25CollectiveMainloopBwdSm90ILi2ELi2ELi2EN4cute5tupleIJNS5_1CILi1EEES8_S8_EEENS6_IJNS7_ILi128EEESA_NS7_ILi64EEEEEENS_10bfloat16_tEfNS_4arch4Sm90ELb0ELb0ELb1ELb0ELb1ELb1ELb0ELb0ELi2ELi1ELi2ELi2ELb0EEENS1_24CollectiveEpilogueBwdGQAISC_fSF_Li256ELb0ELb1EEENS1_19SingleTileSchedulerILb0ELb0ELb0ELi128EEEEEEEEEvNT_6ParamsE --------------------------
	.section	.nv.info._ZN7cutlass13device_kernelIN5flash11enable_sm90INS1_16FlashAttnBwdSm90INS1_25CollectiveMainloopBwdSm90ILi2ELi2ELi2EN4cute5tupleIJNS5_1CILi1EEES8_S8_EEENS6_IJNS7_ILi128EEESA_NS7_ILi64EEEEEENS_10bfloat16_tEfNS_4arch4Sm90ELb0ELb0ELb1ELb0ELb1ELb1ELb0ELb0ELi2ELi1ELi2ELi2ELb0EEENS1_24CollectiveEpilogueBwdGQAISC_fSF_Li256ELb0ELb1EEENS1_19SingleTileSchedulerILb0ELb0ELb0ELi128EEEEEEEEEvNT_6ParamsE,"",@"SHT_CUDA_INFO"
	.sectionflags	@""
	.align	4


	//----- nvinfo : EIATTR_CUDA_API_VERSION
	.align		4
        /*0000*/ 	.byte	0x04, 0x37
        /*0002*/ 	.short	(.L_378 - .L_377)
.L_377:
        /*0004*/ 	.word	0x00000082


	//----- nvinfo : EIATTR_KPARAM_INFO
	.align		4
.L_378:
        /*0008*/ 	.byte	0x04, 0x17
        /*000a*/ 	.short	(.L_380 - .L_379)
.L_379:
        /*000c*/ 	.word	0x00000000
        /*0010*/ 	.short	0x0000
        /*0012*/ 	.short	0x0000
        /*0014*/ 	.byte	0x00, 0xf0, 0x01, 0x1a


	//----- nvinfo : EIATTR_SPARSE_MMA_MASK
	.align		4
.L_380:
        /*0018*/ 	.byte	0x03, 0x50
        /*001a*/ 	.short	0x0000


	//----- nvinfo : EIATTR_MAXREG_COUNT
	.align		4
        /*001c*/ 	.byte	0x03, 0x1b
        /*001e*/ 	.short	0x00a8


	//----- nvinfo : EIATTR_MERCURY_ISA_VERSION
	.align		4
        /*0020*/ 	.byte	0x03, 0x5f
        /*0022*/ 	.short	0x0101


	//----- nvinfo : EIATTR_VRC_CTA_INIT_COUNT
	.align		4
        /*0024*/ 	.byte	0x02, 0x4a
	.zero		1
	.zero		1


	//----- nvinfo : EIATTR_EXIT_INSTR_OFFSETS
	.align		4
        /*0028*/ 	.byte	0x04, 0x1c
        /*002a*/ 	.short	(.L_382 - .L_381)


	//   ....[0]....
.L_381:
        /*002c*/ 	.word	0x00000010


	//----- nvinfo : EIATTR_MAX_THREADS
	.align		4
.L_382:
        /*0030*/ 	.byte	0x04, 0x05
        /*0032*/ 	.short	(.L_384 - .L_383)
.L_383:
        /*0034*/ 	.word	0x00000180
        /*0038*/ 	.word	0x00000001
        /*003c*/ 	.word	0x00000001


	//----- nvinfo : EIATTR_CBANK_PARAM_SIZE
	.align		4
.L_384:
        /*0040*/ 	.byte	0x03, 0x19
        /*0042*/ 	.short	0x0680


	//----- nvinfo : EIATTR_PARAM_CBANK
	.align		4
        /*0044*/ 	.byte	0x04, 0x0a
        /*0046*/ 	.short	(.L_386 - .L_385)
	.align		4
.L_385:
        /*0048*/ 	.word	index@(.nv.constant0._ZN7cutlass13device_kernelIN5flash11enable_sm90INS1_16FlashAttnBwdSm90INS1_25CollectiveMainloopBwdSm90ILi2ELi2ELi2EN4cute5tupleIJNS5_1CILi1EEES8_S8_EEENS6_IJNS7_ILi128EEESA_NS7_ILi64EEEEEENS_10bfloat16_tEfNS_4arch4Sm90ELb0ELb0ELb1ELb0ELb1ELb1ELb0ELb0ELi2ELi1ELi2ELi2ELb0EEENS1_24CollectiveEpilogueBwdGQAISC_fSF_Li256ELb0ELb1EEENS1_19SingleTileSchedulerILb0ELb0ELb0ELi128EEEEEEEEEvNT_6ParamsE)
        /*004c*/ 	.short	0x0380
        /*004e*/ 	.short	0x0680


	//----- nvinfo : EIATTR_SW_WAR
	.align		4
.L_386:
        /*0050*/ 	.byte	0x04, 0x36
        /*0052*/ 	.short	(.L_388 - .L_387)
.L_387:
        /*0054*/ 	.word	0x00000008
.L_388:


//--------------------- .nv.info._ZN7cutlass13device_kernelIN5flash11enable_sm90INS1_16FlashAttnBwdSm90INS1_25CollectiveMainloopBwdSm90ILi2ELi2ELi2EN4cute5tupleIJNS5_1CILi1EEES8_S8_EEENS6_IJNS7_ILi128EEESA_NS7_ILi64EEEEEENS_10bfloat16_tEfNS_4arch4Sm90ELb0ELb0ELb1ELb1ELb0ELb1ELb0ELb0ELi2ELi1ELi2ELi2ELb0EEENS1_21CollectiveEpilogueBwdISC_SD_SF_Li256ELb1ELb0ELi1EEENS1_19SingleTileSchedulerILb1ELb0ELb0ELi128EEEEEEEEEvNT_6ParamsE --------------------------
	.section	.nv.info._ZN7cutlass13device_kernelIN5flash11enable_sm90INS1_16FlashAttnBwdSm90INS1_25CollectiveMainloopBwdSm90ILi2ELi2ELi2EN4cute5tupleIJNS5_1CILi1EEES8_S8_EEENS6_IJNS7_ILi128EEESA_NS7_ILi64EEEEEENS_10bfloat16_tEfNS_4arch4Sm90ELb0ELb0ELb1ELb1ELb0ELb1ELb0ELb0ELi2ELi1ELi2ELi2ELb0EEENS1_21CollectiveEpilogueBwdISC_SD_SF_Li256ELb1ELb0ELi1EEENS1_19SingleTileSchedulerILb1ELb0ELb0ELi128EEEEEEEEEvNT_6ParamsE,"",@"SHT_CUDA_INFO"
	.sectionflags	@""
	.align	4


	//----- nvinfo : EIATTR_CUDA_API_VERSION
	.align		4
        /*0000*/ 	.byte	0x04, 0x37
        /*0002*/ 	.short	(.L_390 - .L_389)
.L_389:
        /*0004*/ 	.word	0x00000082


	//----- nvinfo : EIATTR_KPARAM_INFO
	.align		4
.L_390:
        /*0008*/ 	.byte	0x04, 0x17
        /*000a*/ 	.short	(.L_392 - .L_391)
.L_391:
        /*000c*/ 	.word	0x00000000
        /*0010*/ 	.short	0x0000
        /*0012*/ 	.short	0x0000
        /*0014*/ 	.byte	0x00, 0xf0, 0x01, 0x1a


	//----- nvinfo : EIATTR_SPARSE_MMA_MASK
	.align		4
.L_392:
        /*0018*/ 	.byte	0x03, 0x50
        /*001a*/ 	.short	0x0000


	//----- nvinfo : EIATTR_MAXREG_COUNT
	.align		4
        /*001c*/ 	.byte	0x03, 0x1b
        /*001e*/ 	.short	0x00a8


	//----- nvinfo : EIATTR_MERCURY_ISA_VERSION
	.align		4
        /*0020*/ 	.byte	0x03, 0x5f
        /*0022*/ 	.short	0x0101


	//----- nvinfo : EIATTR_VRC_CTA_INIT_COUNT
	.align		4
        /*0024*/ 	.byte	0x02, 0x4a
	.zero		1
	.zero		1


	//----- nvinfo : EIATTR_EXIT_INSTR_OFFSETS
	.align		4
        /*0028*/ 	.byte	0x04, 0x1c
        /*002a*/ 	.short	(.L_394 - .L_393)


	//   ....[0]....
.L_393:
        /*002c*/ 	.word	0x00000010


	//----- nvinfo : EIATTR_MAX_THREADS
	.align		4
.L_394:
        /*0030*/ 	.byte	0x04, 0x05
        /*0032*/ 	.short	(.L_396 - .L_395)
.L_395:
        /*0034*/ 	.word	0x00000180
        /*0038*/ 	.word	0x00000001
        /*003c*/ 	.word	0x00000001


	//----- nvinfo : EIATTR_CBANK_PARAM_SIZE
	.align		4
.L_396:
        /*0040*/ 	.byte	0x03, 0x19
        /*0042*/ 	.short	0x0680


	//----- nvinfo : EIATTR_PARAM_CBANK
	.align		4
        /*0044*/ 	.byte	0x04, 0x0a
        /*0046*/ 	.short	(.L_398 - .L_397)
	.align		4
.L_397:
        /*0048*/ 	.word	index@(.nv.constant0._ZN7cutlass13device_kernelIN5flash11enable_sm90INS1_16FlashAttnBwdSm90INS1_25CollectiveMainloopBwdSm90ILi2ELi2ELi2EN4cute5tupleIJNS5_1CILi1EEES8_S8_EEENS6_IJNS7_ILi128EEESA_NS7_ILi64EEEEEENS_10bfloat16_tEfNS_4arch4Sm90ELb0ELb0ELb1ELb1ELb0ELb1ELb0ELb0ELi2ELi1ELi2ELi2ELb0EEENS1_21CollectiveEpilogueBwdISC_SD_SF_Li256ELb1ELb0ELi1EEENS1_19SingleTileSchedulerILb1ELb0ELb0ELi128EEEEEEEEEvNT_6ParamsE)
        /*004c*/ 	.short	0x0380
        /*004e*/ 	.short	0x0680


	//----- nvinfo : EIATTR_SW_WAR
	.align		4
.L_398:
        /*0050*/ 	.byte	0x04, 0x36
        /*0052*/ 	.short	(.L_400 - .L_399)
.L_399:
        /*0054*/ 	.word	0x00000008
.L_400:


//--------------------- .nv.info._ZN7cutlass13device_kernelIN5flash11enable_sm90INS1_16FlashAttnBwdSm90INS1_25CollectiveMainloopBwdSm90ILi2ELi2ELi2EN4cute5tupleIJNS5_1CILi1EEES8_S8_EEENS6_IJNS7_ILi128EEESA_NS7_ILi64EEEEEENS_10bfloat16_tEfNS_4arch4Sm90ELb0ELb0ELb1ELb1ELb1ELb1ELb0ELb0ELi2ELi1ELi2ELi2ELb0EEENS1_21CollectiveEpilogueBwdISC_SD_SF_Li256ELb1ELb0ELi1EEENS1_19SingleTileSchedulerILb1ELb0ELb0ELi128EEEEEEEEEvNT_6ParamsE --------------------------
	.section	.nv.info._ZN7cutlass13device_kernelIN5flash11enable_sm90INS1_16FlashAttnBwdSm90INS1_25CollectiveMainloopBwdSm90ILi2ELi2ELi2EN4cute5tupleIJNS5_1CILi1EEES8_S8_EEENS6_IJNS7_ILi128EEESA_NS7_ILi64EEEEEENS_10bfloat16_tEfNS_4arch4Sm90ELb0ELb0ELb1ELb1ELb1ELb1ELb0ELb0ELi2ELi1ELi2ELi2ELb0EEENS1_21CollectiveEpilogueBwdISC_SD_SF_Li256ELb1ELb0ELi1EEENS1_19SingleTileSchedulerILb1ELb0ELb0ELi128EEEEEEEEEvNT_6ParamsE,"",@"SHT_CUDA_INFO"
	.sectionflags	@""
	.align	4


	//----- nvinfo : EIATTR_CUDA_API_VERSION
	.align		4
        /*0000*/ 	.byte	0x04, 0x37
        /*0002*/ 	.short	(.L_402 - .L_401)
.L_401:
        /*0004*/ 	.word	0x00000082


	//----- nvinfo : EIATTR_KPARAM_INFO
	.align		4
.L_402:
        /*0008*/ 	.byte	0x04, 0x17
        /*000a*/ 	.short	(.L_404 - .L_403)
.L_403:
        /*000c*/ 	.word	0x00000000
        /*0010*/ 	.short	0x0000
        /*0012*/ 	.short	0x0000
        /*0014*/ 	.byte	0x00, 0xf0, 0x01, 0x1a


	//----- nvinfo : EIATTR_SPARSE_MMA_MASK
	.align		4
.L_404:
        /*0018*/ 	.byte	0x03, 0x50
        /*001a*/ 	.short	0x0000


	//----- nvinfo : EIATTR_MAXREG_COUNT
	.align		4
        /*001c*/ 	.byte	0x03, 0x1b
        /*001e*/ 	.short	0x00a8


	//----- nvinfo : EIATTR_MERCURY_ISA_VERSION
	.align		4
        /*0020*/ 	.byte	0x03, 0x5f
        /*0022*/ 	.short	0x0101


	//----- nvinfo : EIATTR_VRC_CTA_INIT_COUNT
	.align		4
        /*0024*/ 	.byte	0x02, 0x4a
	.zero		1
	.zero		1


	//----- nvinfo : EIATTR_EXIT_INSTR_OFFSETS
	.align		4
        /*0028*/ 	.byte	0x04, 0x1c
        /*002a*/ 	.short	(.L_406 - .L_405)


	//   ....[0]....
.L_405:
        /*002c*/ 	.word	0x00000010


	//----- nvinfo : EIATTR_MAX_THREADS
	.align		4
.L_406:
        /*0030*/ 	.byte	0x04, 0x05
        /*0032*/ 	.short	(.L_408 - .L_407)
.L_407:
        /*0034*/ 	.word	0x00000180
        /*0038*/ 	.word	0x00000001
        /*003c*/ 	.word	0x00000001


	//----- nvinfo : EIATTR_CBANK_PARAM_SIZE
	.align		4
.L_408:
        /*0040*/ 	.byte	0x03, 0x19
        /*0042*/ 	.short	0x0680


	//----- nvinfo : EIATTR_PARAM_CBANK
	.align		4
        /*0044*/ 	.byte	0x04, 0x0a
        /*0046*/ 	.short	(.L_410 - .L_409)
	.align		4
.L_409:
        /*0048*/ 	.word	index@(.nv.constant0._ZN7cutlass13device_kernelIN5flash11enable_sm90INS1_16FlashAttnBwdSm90INS1_25CollectiveMainloopBwdSm90ILi2ELi2ELi2EN4cute5tupleIJNS5_1CILi1EEES8_S8_EEENS6_IJNS7_ILi128EEESA_NS7_ILi64EEEEEENS_10bfloat16_tEfNS_4arch4Sm90ELb0ELb0ELb1ELb1ELb1ELb1ELb0ELb0ELi2ELi1ELi2ELi2ELb0EEENS1_21CollectiveEpilogueBwdISC_SD_SF_Li256ELb1ELb0ELi1EEENS1_19SingleTileSchedulerILb1ELb0ELb0ELi128EEEEEEEEEvNT_6ParamsE)
        /*004c*/ 	.short	0x0380
        /*004e*/ 	.short	0x0680


	//----- nvinfo : EIATTR_SW_WAR
	.align		4
.L_410:
        /*0050*/ 	.byte	0x04, 0x36
        /*0052*/ 	.short	(.L_412 - .L_411)
.L_411:
        /*0054*/ 	.word	0x00000008
.L_412:


//--------------------- .nv.info._ZN7cutlass13device_kernelIN5flash11enable_sm90INS1_16FlashAttnBwdSm90INS1_25CollectiveMainloopBwdSm90ILi2ELi2ELi2EN4cute5tupleIJNS5_1CILi1EEES8_S8_EEENS6_IJNS7_ILi128EEESA_NS7_ILi64EEEEEENS_10bfloat16_tEfNS_4arch4Sm90ELb0ELb0ELb1ELb1ELb0ELb1ELb0ELb0ELi2ELi1ELi2ELi2ELb0EEENS1_24CollectiveEpilogueBwdGQAISC_fSF_Li256ELb1ELb0EEENS1_19SingleTileSchedulerILb1ELb0ELb0ELi128EEEEEEEEEvNT_6ParamsE --------------------------
	.section	.nv.info._ZN7cutlass13device_kernelIN5flash11enable_sm90INS1_16FlashAttnBwdSm90INS1_25CollectiveMainloopBwdSm90ILi2ELi2ELi2EN4cute5tupleIJNS5_1CILi1EEES8_S8_EEENS6_IJNS7_ILi128EEESA_NS7_ILi64EEEEEENS_10bfloat16_tEfNS_4arch4Sm90ELb0ELb0ELb1ELb1ELb0ELb1ELb0ELb0ELi2ELi1ELi2ELi2ELb0EEENS1_24CollectiveEpilogueBwdGQAISC_fSF_Li256ELb1ELb0EEENS1_19SingleTileSchedulerILb1ELb0ELb0ELi128EEEEEEEEEvNT_6ParamsE,"",@"SHT_CUDA_INFO"
	.sectionflags	@""
	.align	4


	//----- nvinfo : EIATTR_CUDA_API_VERSION
	.align		4
        /*0000*/ 	.byte	0x04, 0x37
        /*0002*/ 	.short	(.L_414 - .L_413)
.L_413:
        /*0004*/ 	.word	0x00000082


	//----- nvinfo : EIATTR_KPARAM_INFO
	.align		4
.L_414:
        /*0008*/ 	.byte	0x04, 0x17
        /*000a*/ 	.short	(.L_416 - .L_415)
.L_415:
        /*000c*/ 	.word	0x00000000
        /*0010*/ 	.short	0x0000
        /*0012*/ 	.short	0x0000
        /*0014*/ 	.byte	0x00, 0xf0, 0x01, 0x1a


	//----- nvinfo : EIATTR_SPARSE_MMA_MASK
	.align		4
.L_416:
        /*0018*/ 	.byte	0x03, 0x50
        /*001a*/ 	.short	0x0000


	//----- nvinfo : EIATTR_MAXREG_COUNT
	.align		4
        /*001c*/ 	.byte	0x03, 0x1b
        /*001e*/ 	.short	0x00a8


	//----- nvinfo : EIATTR_MERCURY_ISA_VERSION
	.align		4
        /*0020*/ 	.byte	0x03, 0x5f
        /*0022*/ 	.short	0x0101


	//----- nvinfo : EIATTR_VRC_CTA_INIT_COUNT
	.align		4
        /*0024*/ 	.byte	0x02, 0x4a
	.zero		1
	.zero		1


	//----- nvinfo : EIATTR_EXIT_INSTR_OFFSETS
	.align		4
        /*0028*/ 	.byte	0x04, 0x1c
        /*002a*/ 	.short	(.L_418 - .L_417)


	//   ....[0]....
.L_417:
        /*002c*/ 	.word	0x00000010


	//----- nvinfo : EIATTR_MAX_THREADS
	.align		4
.L_418:
        /*0030*/ 	.byte	0x04, 0x05
        /*0032*/ 	.short	(.L_420 - .L_419)
.L_419:
        /*0034*/ 	.word	0x00000180
        /*0038*/ 	.word	0x00000001
        /*003c*/ 	.word	0x00000001


	//----- nvinfo : EIATTR_CBANK_PARAM_SIZE
	.align		4
.L_420:
        /*0040*/ 	.byte	0x03, 0x19
        /*0042*/ 	.short	0x0680


	//----- nvinfo : EIATTR_PARAM_CBANK
	.align		4
        /*0044*/ 	.byte	0x04, 0x0a
        /*0046*/ 	.short	(.L_422 - .L_421)
	.align		4
.L_421:
        /*0048*/ 	.word	index@(.nv.constant0._ZN7cutlass13device_kernelIN5flash11enable_sm90INS1_16FlashAttnBwdSm90INS1_25CollectiveMainloopBwdSm90ILi2ELi2ELi2EN4cute5tupleIJNS5_1CILi1EEES8_S8_EEENS6_IJNS7_ILi128EEESA_NS7_ILi64EEEEEENS_10bfloat16_tEfNS_4arch4Sm90ELb0ELb0ELb1ELb1ELb0ELb1ELb0ELb0ELi2ELi1ELi2ELi2ELb0EEENS1_24CollectiveEpilogueBwdGQAISC_fSF_Li256ELb1ELb0EEENS1_19SingleTileSchedulerILb1ELb0ELb0ELi128EEEEEEEEEvNT_6ParamsE)
        /*004c*/ 	.short	0x0380
        /*004e*/ 	.short	0x0680


	//----- nvinfo : EIATTR_SW_WAR
	.align		4
.L_422:
        /*0050*/ 	.byte	0x04, 0x36
        /*0052*/ 	.short	(.L_424 - .L_423)
.L_423:
        /*0054*/ 	.word	0x00000008
.L_424:


//--------------------- .nv.info._ZN7cutlass13device_kernelIN5flash11enable_sm90INS1_16FlashAttnBwdSm90INS1_25CollectiveMainloopBwdSm90ILi2ELi2ELi2EN4cute5tupleIJNS5_1CILi1EEES8_S8_EEENS6_IJNS7_ILi128EEESA_NS7_ILi64EEEEEENS_10bfloat16_tEfNS_4arch4Sm90ELb0ELb0ELb1ELb1ELb1ELb1ELb0ELb0ELi2ELi1ELi2ELi2ELb0EEENS1_24CollectiveEpilogueBwdGQAISC_fSF_Li256ELb1ELb1EEENS1_19SingleTileSchedulerILb1ELb0ELb0ELi128EEEEEEEEEvNT_6ParamsE --------------------------
	.section	.nv.info._ZN7cutlass13device_kernelIN5flash11enable_sm90INS1_16FlashAttnBwdSm90INS1_25CollectiveMainloopBwdSm90ILi2ELi2ELi2EN4cute5tupleIJNS5_1CILi1EEES8_S8_EEENS6_IJNS7_ILi128EEESA_NS7_ILi64EEEEEENS_10bfloat16_tEfNS_4arch4Sm90ELb0ELb0ELb1ELb1ELb1ELb1ELb0ELb0ELi2ELi1ELi2ELi2ELb0EEENS1_24CollectiveEpilogueBwdGQAISC_fSF_Li256ELb1ELb1EEENS1_19SingleTileSchedulerILb1ELb0ELb0ELi128EEEEEEEEEvNT_6ParamsE,"",@"SHT_CUDA_INFO"
	.sectionflags	@""
	.align	4


	//----- nvinfo : EIATTR_CUDA_API_VERSION
	.align		4
        /*0000*/ 	.byte	0x04, 0x37
        /*0002*/ 	.short	(.L_426 - .L_425)
.L_425:
        /*0004*/ 	.word	0x00000082


	//----- nvinfo : EIATTR_KPARAM_INFO
	.align		4
.L_426:
        /*0008*/ 	.byte	0x04, 0x17
        /*000a*/ 	.short	(.L_428 - .L_427)
.L_427:
        /*000c*/ 	.word	0x00000000
        /*0010*/ 	.short	0x0000
        /*0012*/ 	.short	0x0000
        /*0014*/ 	.byte	0x00, 0xf0, 0x01, 0x1a


	//----- nvinfo : EIATTR_SPARSE_MMA_MASK
	.align		4
.L_428:
        /*0018*/ 	.byte	0x03, 0x50
        /*001a*/ 	.short	0x0000


	//----- nvinfo : EIATTR_MAXREG_COUNT
	.align		4
        /*001c*/ 	.byte	0x03, 0x1b
        /*001e*/ 	.short	0x00a8


	//----- nvinfo : EIATTR_MERCURY_ISA_VERSION
	.align		4
        /*0020*/ 	.byte	0x03, 0x5f
        /*0022*/ 	.short	0x0101


	//----- nvinfo : EIATTR_VRC_CTA_INIT_COUNT
	.align		4
        /*0024*/ 	.byte	0x02, 0x4a
	.zero		1
	.zero		1


	//----- nvinfo : EIATTR_EXIT_INSTR_OFFSETS
	.align		4
        /*0028*/ 	.byte	0x04, 0x1c
        /*002a*/ 	.short	(.L_430 - .L_429)


	//   ....[0]....
.L_429:
        /*002c*/ 	.word	0x00000010


	//----- nvinfo : EIATTR_MAX_THREADS
	.align		4
.L_430:
        /*0030*/ 	.byte	0x04, 0x05
        /*0032*/ 	.short	(.L_432 - .L_431)
.L_431:
        /*0034*/ 	.word	0x00000180
        /*0038*/ 	.word	0x00000001
        /*003c*/ 	.word	0x00000001


	//----- nvinfo : EIATTR_CBANK_PARAM_SIZE
	.align		4
.L_432:
        /*0040*/ 	.byte	0x03, 0x19
        /*0042*/ 	.short	0x0680


	//----- nvinfo : EIATTR_PARAM_CBANK
	.align		4
        /*0044*/ 	.byte	0x04, 0x0a
        /*0046*/ 	.short	(.L_434 - .L_433)
	.align		4
.L_433:
        /*0048*/ 	.word	index@(.nv.constant0._ZN7cutlass13device_kernelIN5flash11enable_sm90INS1_16FlashAttnBwdSm90INS1_25CollectiveMainloopBwdSm90ILi2ELi2ELi2EN4cute5tupleIJNS5_1CILi1EEES8_S8_EEENS6_IJNS7_ILi128EEESA_NS7_ILi64EEEEEENS_10bfloat16_tEfNS_4arch4Sm90ELb0ELb0ELb1ELb1ELb1ELb1ELb0ELb0ELi2ELi1ELi2ELi2ELb0EEENS1_24CollectiveEpilogueBwdGQAISC_fSF_Li256ELb1ELb1EEENS1_19SingleTileSchedulerILb1ELb0ELb0ELi128EEEEEEEEEvNT_6ParamsE)
        /*004c*/ 	.short	0x0380
        /*004e*/ 	.short	0x0680


	//----- nvinfo : EIATTR_SW_WAR
	.align		4
.L_434:
        /*0050*/ 	.byte	0x04, 0x36
        /*0052*/ 	.short	(.L_436 - .L_435)
.L_435:
        /*0054*/ 	.word	0x00000008
.L_436:


//--------------------- .nv.info._ZN7cutlass13device_kernelIN5flash11enable_sm90INS1_16FlashAttnBwdSm90INS1_25CollectiveMainloopBwdSm90ILi2ELi2ELi2EN4cute5tupleIJNS5_1CILi1EEES8_S8_EEENS6_IJNS7_ILi128EEESA_NS7_ILi64EEEEEENS_10bfloat16_tEfNS_4arch4Sm90ELb0ELb1ELb1ELb0ELb0ELb1ELb0ELb0ELi2ELi1ELi2ELi2ELb0EEENS1_21CollectiveEpilogueBwdISC_SD_SF_Li256ELb0ELb0ELi1EEENS1_19SingleTileSchedulerILb0ELb0ELb0ELi128EEEEEEEEEvNT_6ParamsE --------------------------
	.section	.nv.info._ZN7cutlass13device_kernelIN5flash11enable_sm90INS1_16FlashAttnBwdSm90INS1_25CollectiveMainloopBwdSm90ILi2ELi2ELi2EN4cute5tupleIJNS5_1CILi1EEES8_S8_EEENS6_IJNS7_ILi128EEESA_NS7_ILi64EEEEEENS_10bfloat16_tEfNS_4arch4Sm90ELb0ELb1ELb1ELb0ELb0ELb1ELb0ELb0ELi2ELi1ELi2ELi2ELb0EEENS1_21CollectiveEpilogueBwdISC_SD_SF_Li256ELb0ELb0ELi1EEENS1_19SingleTileSchedulerILb0ELb0ELb0ELi128EEEEEEEEEvNT_6ParamsE,"",@"SHT_CUDA_INFO"
	.sectionflags	@""
	.align	4


	//----- nvinfo : EIATTR_CUDA_API_VERSION
	.align		4
        /*0000*/ 	.byte	0x04, 0x37
        /*0002*/ 	.short	(.L_438 - .L_437)
.L_437:
        /*0004*/ 	.word	0x00000082


	//----- nvinfo : EIATTR_KPARAM_INFO
	.align		4
.L_438:
        /*0008*/ 	.byte	0x04, 0x17
        /*000a*/ 	.short	(.L_440 - .L_439)
.L_439:
        /*000c*/ 	.word	0x00000000
        /*0010*/ 	.short	0x0000
        /*0012*/ 	.short	0x0000
        /*0014*/ 	.byte	0x00, 0xf0, 0x01, 0x24


	//----- nvinfo : EIATTR_SPARSE_MMA_MASK
	.align		4
.L_440:
        /*0018*/ 	.byte	0x03, 0x50
        /*001a*/ 	.short	0x0000


	//----- nvinfo : EIATTR_MAXREG_COUNT
	.align		4
        /*001c*/ 	.byte	0x03, 0x1b
        /*001e*/ 	.short	0x00a8


	//----- nvinfo : EIATTR_MERCURY_ISA_VERSION
	.align		4
        /*0020*/ 	.byte	0x03, 0x5f
        /*0022*/ 	.short	0x0101


	//----- nvinfo : EIATTR_VRC_CTA_INIT_COUNT
	.align		4
        /*0024*/ 	.byte	0x02, 0x4a
	.zero		1
	.zero		1


	//----- nvinfo : EIATTR_EXIT_INSTR_OFFSETS
	.align		4
        /*0028*/ 	.byte	0x04, 0x1c
        /*002a*/ 	.short	(.L_442 - .L_441)


	//   ....[0]....
.L_441:
        /*002c*/ 	.word	0x00000010


	//----- nvinfo : EIATTR_MAX_THREADS
	.align		4
.L_442:
        /*0030*/ 	.byte	0x04, 0x05
        /*0032*/ 	.short	(.L_444 - .L_443)
.L_443:
        /*0034*/ 	.word	0x00000180
        /*0038*/ 	.word	0x00000001
        /*003c*/ 	.word	0x00000001


	//----- nvinfo : EIATTR_CBANK_PARAM_SIZE
	.align		4
.L_444:
        /*0040*/ 	.byte	0x03, 0x19
        /*0042*/ 	.short	0x0900


	//----- nvinfo : EIATTR_PARAM_CBANK
	.align		4
        /*0044*/ 	.byte	0x04, 0x0a
        /*0046*/ 	.short	(.L_446 - .L_445)
	.align		4
.L_445:
        /*0048*/ 	.word	index@(.nv.constant0._ZN7cutlass13device_kernelIN5flash11enable_sm90INS1_16FlashAttnBwdSm90INS1_25CollectiveMainloopBwdSm90ILi2ELi2ELi2EN4cute5tupleIJNS5_1CILi1EEES8_S8_EEENS6_IJNS7_ILi128EEESA_NS7_ILi64EEEEEENS_10bfloat16_tEfNS_4arch4Sm90ELb0ELb1ELb1ELb0ELb0ELb1ELb0ELb0ELi2ELi1ELi2ELi2ELb0EEENS1_21CollectiveEpilogueBwdISC_SD_SF_Li256ELb0ELb0ELi1EEENS1_19SingleTileSchedulerILb0ELb0ELb0ELi128EEEEEEEEEvNT_6ParamsE)
        /*004c*/ 	.short	0x0380
        /*004e*/ 	.short	0x0900


	//----- nvinfo : EIATTR_SW_WAR
	.align		4
.L_446:
        /*0050*/ 	.byte	0x04, 0x36
        /*0052*/ 	.short	(.L_448 - .L_447)
.L_447:
        /*0054*/ 	.word	0x00000008
.L_448:


//--------------------- .nv.info._ZN7cutlass13device_kernelIN5flash11enable_sm90INS1_16FlashAttnBwdSm90INS1_25CollectiveMainloopBwdSm90ILi2ELi2ELi2EN4cute5tupleIJNS5_1CILi1EEES8_S8_EEENS6_IJNS7_ILi128EEESA_NS7_ILi64EEEEEENS_10bfloat16_tEfNS_4arch4Sm90ELb0ELb1ELb1ELb0ELb1ELb1ELb0ELb0ELi2ELi1ELi2ELi2ELb0EEENS1_21CollectiveEpilogueBwdISC_SD_SF_Li256ELb0ELb0ELi1EEENS1_19SingleTileSchedulerILb0ELb0ELb0ELi128EEEEEEEEEvNT_6ParamsE --------------------------
	.section	.nv.info._ZN7cutlass13device_kernelIN5flash11enable_sm90INS1_16FlashAttnBwdSm90INS1_25CollectiveMainloopBwdSm90ILi2ELi2ELi2EN4cute5tupleIJNS5_1CILi1EEES8_S8_EEENS6_IJNS7_ILi128EEESA_NS7_ILi64EEEEEENS_10bfloat16_tEfNS_4arch4Sm90ELb0ELb1ELb1ELb0ELb1ELb1ELb0ELb0ELi2ELi1ELi2ELi2ELb0EEENS1_21CollectiveEpilogueBwdISC_SD_SF_Li256ELb0ELb0ELi1EEENS1_19SingleTileSchedulerILb0ELb0ELb0ELi128EEEEEEEEEvNT_6ParamsE,"",@"SHT_CUDA_INFO"
	.sectionflags	@""
	.align	4


	//----- nvinfo : EIATTR_CUDA_API_VERSION
	.align		4
        /*0000*/ 	.byte	0x04, 0x37
        /*0002*/ 	.short	(.L_450 - .L_449)
.L_449:
        /*0004*/ 	.word	0x00000082


	//----- nvinfo : EIATTR_KPARAM_INFO
	.align		4
.L_450:
        /*0008*/ 	.byte	0x04, 0x17
        /*000a*/ 	.short	(.L_452 - .L_451)
.L_451:
        /*000c*/ 	.word	0x00000000
        /*0010*/ 	.short	0x0000
        /*0012*/ 	.short	0x0000
        /*0014*/ 	.byte	0x00, 0xf0, 0x01, 0x24


	//----- nvinfo : EIATTR_SPARSE_MMA_MASK
	.align		4
.L_452:
        /*0018*/ 	.byte	0x03, 0x50
        /*001a*/ 	.short	0x0000


	//----- nvinfo : EIATTR_MAXREG_COUNT
	.align		4
        /*001c*/ 	.byte	0x03, 0x1b
        /*001e*/ 	.short	0x00a8


	//----- nvinfo : EIATTR_MERCURY_ISA_VERSION
	.align		4
        /*0020*/ 	.byte	0x03, 0x5f
        /*0022*/ 	.short	0x0101


	//----- nvinfo : EIATTR_VRC_CTA_INIT_COUNT
	.align		4
        /*0024*/ 	.byte	0x02, 0x4a
	.zero		1
	.zero		1


	//----- nvinfo : EIATTR_EXIT_INSTR_OFFSETS
	.align		4
        /*0028*/ 	.byte	0x04, 0x1c
        /*002a*/ 	.short	(.L_454 - .L_453)


	//   ....[0]....
.L_453:
        /*002c*/ 	.word	0x00000010


	//----- nvinfo : EIATTR_MAX_THREADS
	.align		4
.L_454:
        /*0030*/ 	.byte	0x04, 0x05
        /*0032*/ 	.short	(.L_456 - .L_455)
.L_455:
        /*0034*/ 	.word	0x00000180
        /*0038*/ 	.word	0x00000001
        /*003c*/ 	.word	0x00000001


	//----- nvinfo : EIATTR_CBANK_PARAM_SIZE
	.align		4
.L_456:
        /*0040*/ 	.byte	0x03, 0x19
        /*0042*/ 	.short	0x0900


	//----- nvinfo : EIATTR_PARAM_CBANK
	.align		4
        /*0044*/ 	.byte	0x04, 0x0a
        /*0046*/ 	.short	(.L_458 - .L_457)
	.align		4
.L_457:
        /*0048*/ 	.word	index@(.nv.constant0._ZN7cutlass13device_kernelIN5flash11enable_sm90INS1_16FlashAttnBwdSm90INS1_25CollectiveMainloopBwdSm90ILi2ELi2ELi2EN4cute5tupleIJNS5_1CILi1EEES8_S8_EEENS6_IJNS7_ILi128EEESA_NS7_ILi64EEEEEENS_10bfloat16_tEfNS_4arch4Sm90ELb0ELb1ELb1ELb0ELb1ELb1ELb0ELb0ELi2ELi1ELi2ELi2ELb0EEENS1_21CollectiveEpilogueBwdISC_SD_SF_Li256ELb0ELb0ELi1EEENS1_19SingleTileSchedulerILb0ELb0ELb0ELi128EEEEEEEEEvNT_6ParamsE)
        /*004c*/ 	.short	0x0380
        /*004e*/ 	.short	0x0900


	//----- nvinfo : EIATTR_SW_WAR
	.align		4
.L_458:
        /*0050*/ 	.byte	0x04, 0x36
        /*0052*/ 	.short	(.L_460 - .L_459)
.L_459:
        /*0054*/ 	.word	0x00000008
.L_460:


//--------------------- .nv.info._ZN7cutlass13device_kernelIN5flash11enable_sm90INS1_16FlashAttnBwdSm90INS1_25CollectiveMainloopBwdSm90ILi2ELi2ELi2EN4cute5tupleIJNS5_1CILi1EEES8_S8_EEENS6_IJNS7_ILi128EEESA_NS7_ILi64EEEEEENS_10bfloat16_tEfNS_4arch4Sm90ELb0ELb1ELb1ELb0ELb0ELb1ELb0ELb0ELi2ELi1ELi2ELi2ELb0EEENS1_24CollectiveEpilogueBwdGQAISC_fSF_Li256ELb0ELb0EEENS1_19SingleTileSchedulerILb0ELb0ELb0ELi128EEEEEEEEEvNT_6ParamsE --------------------------
	.section	.nv.info._ZN7cutlass13device_kernelIN5flash11enable_sm90INS1_16FlashAttnBwdSm90INS1_25CollectiveMainloopBwdSm90ILi2ELi2ELi2EN4cute5tupleIJNS5_1CILi1EEES8_S8_EEENS6_IJNS7_ILi128EEESA_NS7_ILi64EEEEEENS_10bfloat16_tEfNS_4arch4Sm90ELb0ELb1ELb1ELb0ELb0ELb1ELb0ELb0ELi2ELi1ELi2ELi2ELb0EEENS1_24CollectiveEpilogueBwdGQAISC_fSF_Li256ELb0ELb0EEENS1_19SingleTileSchedulerILb0ELb0ELb0ELi128EEEEEEEEEvNT_6ParamsE,"",@"SHT_CUDA_INFO"
	.sectionflags	@""
	.align	4


	//----- nvinfo : EIATTR_CUDA_API_VERSION
	.align		4
        /*0000*/ 	.byte	0x04, 0x37
        /*0002*/ 	.short	(.L_462 - .L_461)
.L_461:
        /*0004*/ 	.word	0x00000082


	//----- nvinfo : EIATTR_KPARAM_INFO
	.align		4
.L_462:
        /*0008*/ 	.byte	0x04, 0x17
        /*000a*/ 	.short	(.L_464 - .L_463)
.L_463:
        /*000c*/ 	.word	0x00000000
        /*0010*/ 	.short	0x0000
        /*0012*/ 	.short	0x0000
        /*0014*/ 	.byte	0x00, 0xf0, 0x01, 0x1a


	//----- nvinfo : EIATTR_SPARSE_MMA_MASK
	.align		4
.L_464:
        /*0018*/ 	.byte	0x03, 0x50
        /*001a*/ 	.short	0x0000


	//----- nvinfo : EIATTR_MAXREG_COUNT
	.align		4
        /*001c*/ 	.byte	0x03, 0x1b
        /*001e*/ 	.short	0x00a8


	//----- nvinfo : EIATTR_MERCURY_ISA_VERSION
	.align		4
        /*0020*/ 	.byte	0x03, 0x5f
        /*0022*/ 	.short	0x0101


	//----- nvinfo : EIATTR_VRC_CTA_INIT_COUNT
	.align		4
        /*0024*/ 	.byte	0x02, 0x4a
	.zero		1
	.zero		1


	//----- nvinfo : EIATTR_EXIT_INSTR_OFFSETS
	.align		4
        /*0028*/ 	.byte	0x04, 0x1c
        /*002a*/ 	.short	(.L_466 - .L_465)


	//   ....[0]....
.L_465:
        /*002c*/ 	.word	0x00000010


	//----- nvinfo : EIATTR_MAX_THREADS
	.align		4
.L_466:
        /*0030*/ 	.byte	0x04, 0x05
        /*0032*/ 	.short	(.L_468 - .L_467)
.L_467:
        /*0034*/ 	.word	0x00000180
        /*0038*/ 	.word	0x00000001
        /*003c*/ 	.word	0x00000001


	//----- nvinfo : EIATTR_CBANK_PARAM_SIZE
	.align		4
.L_468:
        /*0040*/ 	.byte	0x03, 0x19
        /*0042*/ 	.short	0x0680


	//----- nvinfo : EIATTR_PARAM_CBANK
	.align		4
        /*0044*/ 	.byte	0x04, 0x0a
        /*0046*/ 	.short	(.L_470 - .L_469)
	.align		4
.L_469:
        /*0048*/ 	.word	index@(.nv.constant0._ZN7cutlass13device_kernelIN5flash11enable_sm90INS1_16FlashAttnBwdSm90INS1_25CollectiveMainloopBwdSm90ILi2ELi2ELi2EN4cute5tupleIJNS5_1CILi1EEES8_S8_EEENS6_IJNS7_ILi128EEESA_NS7_ILi64EEEEEENS_10bfloat16_tEfNS_4arch4Sm90ELb0ELb1ELb1ELb0ELb0ELb1ELb0ELb0ELi2ELi1ELi2ELi2ELb0EEENS1_24CollectiveEpilogueBwdGQAISC_fSF_Li256ELb0ELb0EEENS1_19SingleTileSchedulerILb0ELb0ELb0ELi128EEEEEEEEEvNT_6ParamsE)
        /*004c*/ 	.short	0x0380
        /*004e*/ 	.short	0x0680


	//----- nvinfo : EIATTR_SW_WAR
	.align		4
.L_470:
        /*0050*/ 	.byte	0x04, 0x36
        /*0052*/ 	.short	(.L_472 - .L_471)
.L_471:
        /*0054*/ 	.word	0x00000008
.L_472:


//--------------------- .nv.info._ZN7cutlass13device_kernelIN5flash11enable_sm90INS1_16FlashAttnBwdSm90INS1_25CollectiveMainloopBwdSm90ILi2ELi2ELi2EN4cute5tupleIJNS5_1CILi1EEES8_S8_EEENS6_IJNS7_ILi128EEESA_NS7_ILi64EEEEEENS_10bfloat16_tEfNS_4arch4Sm90ELb0ELb1ELb1ELb0ELb1ELb1ELb0ELb0ELi2ELi1ELi2ELi2ELb0EEENS1_24CollectiveEpilogueBwdGQAISC_fSF_Li256ELb0ELb1EEENS1_19SingleTileSchedulerILb0ELb0ELb0ELi128EEEEEEEEEvNT_6ParamsE --------------------------
	.section	.nv.info._ZN7cutlass13device_kernelIN5flash11enable_sm90INS1_16FlashAttnBwdSm90INS1_25CollectiveMainloopBwdSm90ILi2ELi2ELi2EN4cute5tupleIJNS5_1CILi1EEES8_S8_EEENS6_IJNS7_ILi128EEESA_NS7_ILi64EEEEEENS_10bfloat16_tEfNS_4arch4Sm90ELb0ELb1ELb1ELb0ELb1ELb1ELb0ELb0ELi2ELi1ELi2ELi2ELb0EEENS1_24CollectiveEpilogueBwdGQAISC_fSF_Li256ELb0ELb1EEENS1_19SingleTileSchedulerILb0ELb0ELb0ELi128EEEEEEEEEvNT_6ParamsE,"",@"SHT_CUDA_INFO"
	.sectionflags	@""
	.align	4


	//----- nvinfo : EIATTR_CUDA_API_VERSION
	.align		4
        /*0000*/ 	.byte	0x04, 0x37
        /*0002*/ 	.short	(.L_474 - .L_473)
.L_473:
        /*0004*/ 	.word	0x00000082


	//----- nvinfo : EIATTR_KPARAM_INFO
	.align		4
.L_474:
        /*0008*/ 	.byte	0x04, 0x17
        /*000a*/ 	.short	(.L_476 - .L_475)
.L_475:
        /*000c*/ 	.word	0x00000000
        /*0010*/ 	.short	0x0000
        /*0012*/ 	.short	0x0000
        /*0014*/ 	.byte	0x00, 0xf0, 0x01, 0x1a


	//----- nvinfo : EIATTR_SPARSE_MMA_MASK
	.align		4
.L_476:
        /*0018*/ 	.byte	0x03, 0x50
        /*001a*/ 	.short	0x0000


	//----- nvinfo : EIATTR_MAXREG_COUNT
	.align		4
        /*001c*/ 	.byte	0x03, 0x1b
        /*001e*/ 	.short	0x00a8


	//----- nvinfo : EIATTR_MERCURY_ISA_VERSION
	.align		4
        /*0020*/ 	.byte	0x03, 0x5f
        /*0022*/ 	.short	0x0101


	//----- nvinfo : EIATTR_VRC_CTA_INIT_COUNT
	.align		4
        /*0024*/ 	.byte	0x02, 0x4a
	.zero		1
	.zero		1


	//----- nvinfo : EIATTR_EXIT_INSTR_OFFSETS
	.align		4
        /*0028*/ 	.byte	0x04, 0x1c
        /*002a*/ 	.short	(.L_478 - .L_477)


	//   ....[0]....
.L_477:
        /*002c*/ 	.word	0x00000010


	//----- nvinfo : EIATTR_MAX_THREADS
	.align		4
.L_478:
        /*0030*/ 	.byte	0x04, 0x05
        /*0032*/ 	.short	(.L_480 - .L_479)
.L_479:
        /*0034*/ 	.word	0x00000180
        /*0038*/ 	.word	0x00000001
        /*003c*/ 	.word	0x00000001


	//----- nvinfo : EIATTR_CBANK_PARAM_SIZE
	.align		4
.L_480:
        /*0040*/ 	.byte	0x03, 0x19
        /*0042*/ 	.short	0x0680


	//----- nvinfo : EIATTR_PARAM_CBANK
	.align		4
        /*0044*/ 	.byte	0x04, 0x0a
        /*0046*/ 	.short	(.L_482 - .L_481)
	.align		4
.L_481:
        /*0048*/ 	.word	index@(.nv.constant0._ZN7cutlass13device_kernelIN5flash11enable_sm90INS1_16FlashAttnBwdSm90INS1_25CollectiveMainloopBwdSm90ILi2ELi2ELi2EN4cute5tupleIJNS5_1CILi1EEES8_S8_EEENS6_IJNS7_ILi128EEESA_NS7_ILi64EEEEEENS_10bfloat16_tEfNS_4arch4Sm90ELb0ELb1ELb1ELb0ELb1ELb1ELb0ELb0ELi2ELi1ELi2ELi2ELb0EEENS1_24CollectiveEpilogueBwdGQAISC_fSF_Li256ELb0ELb1EEENS1_19SingleTileSchedulerILb0ELb0ELb0ELi128EEEEEEEEEvNT_6ParamsE)
        /*004c*/ 	.short	0x0380
        /*004e*/ 	.short	0x0680


	//----- nvinfo : EIATTR_SW_WAR
	.align		4
.L_482:
        /*0050*/ 	.byte	0x04, 0x36
        /*0052*/ 	.short	(.L_484 - .L_483)
.L_483:
        /*0054*/ 	.word	0x00000008
.L_484:


//--------------------- .nv.info._ZN7cutlass13device_kernelIN5flash11enable_sm90INS1_16FlashAttnBwdSm90INS1_25CollectiveMainloopBwdSm90ILi2ELi2ELi2EN4cute5tupleIJNS5_1CILi1EEES8_S8_EEENS6_IJNS7_ILi128EEESA_NS7_ILi64EEEEEENS_10bfloat16_tEfNS_4arch4Sm90ELb0ELb1ELb1ELb1ELb0ELb1ELb0ELb0ELi2ELi1ELi2ELi2ELb0EEENS1_21CollectiveEpilogueBwdISC_SD_SF_Li256ELb1ELb0ELi1EEENS1_19SingleTileSchedulerILb1ELb0ELb0ELi128EEEEEEEEEvNT_6ParamsE --------------------------
	.section	.nv.info._ZN7cutlass13device_kernelIN5flash11enable_sm90INS1_16FlashAttnBwdSm90INS1_25CollectiveMainloopBwdSm90ILi2ELi2ELi2EN4cute5tupleIJNS5_1CILi1EEES8_S8_EEENS6_IJNS7_ILi128EEESA_NS7_ILi64EEEEEENS_10bfloat16_tEfNS_4arch4Sm90ELb0ELb1ELb1ELb1ELb0ELb1ELb0ELb0ELi2ELi1ELi2ELi2ELb0EEENS1_21CollectiveEpilogueBwdISC_SD_SF_Li256ELb1ELb0ELi1EEENS1_19SingleTileSchedulerILb1ELb0ELb0ELi128EEEEEEEEEvNT_6ParamsE,"",@"SHT_CUDA_INFO"
	.sectionflags	@""
	.align	4


	//----- nvinfo : EIATTR_CUDA_API_VERSION
	.align		4
        /*0000*/ 	.byte	0x04, 0x37
        /*0002*/ 	.short	(.L_486 - .L_485)
.L_485:
        /*0004*/ 	.word	0x00000082


	//----- nvinfo : EIATTR_KPARAM_INFO
	.align		4
.L_486:
        /*0008*/ 	.byte	0x04, 0x17
        /*000a*/ 	.short	(.L_488 - .L_487)
.L_487:
        /*000c*/ 	.word	0x00000000
        /*0010*/ 	.short	0x0000
        /*0012*/ 	.short	0x0000
        /*0014*/ 	.byte	0x00, 0xf0, 0x01, 0x1a


	//----- nvinfo : EIATTR_SPARSE_MMA_MASK
	.align		4
.L_488:
        /*0018*/ 	.byte	0x03, 0x50
        /*001a*/ 	.short	0x0000


	//----- nvinfo : EIATTR_MAXREG_COUNT
	.align		4
        /*001c*/ 	.byte	0x03, 0x1b
        /*001e*/ 	.short	0x00a8


	//----- nvinfo : EIATTR_MERCURY_ISA_VERSION
	.align		4
        /*0020*/ 	.byte	0x03, 0x5f
        /*0022*/ 	.short	0x0101


	//----- nvinfo : EIATTR_VRC_CTA_INIT_COUNT
	.align		4
        /*0024*/ 	.byte	0x02, 0x4a
	.zero		1
	.zero		1


	//----- nvinfo : EIATTR_EXIT_INSTR_OFFSETS
	.align		4
        /*0028*/ 	.byte	0x04, 0x1c
        /*002a*/ 	.short	(.L_490 - .L_489)


	//   ....[0]....
.L_489:
        /*002c*/ 	.word	0x00000010


	//----- nvinfo : EIATTR_MAX_THREADS
	.align		4
.L_490:
        /*0030*/ 	.byte	0x04, 0x05
        /*0032*/ 	.short	(.L_492 - .L_491)
.L_491:
        /*0034*/ 	.word	0x00000180
        /*0038*/ 	.word	0x00000001
        /*003c*/ 	.word	0x00000001


	//----- nvinfo : EIATTR_CBANK_PARAM_SIZE
	.align		4
.L_492:
        /*0040*/ 	.byte	0x03, 0x19
        /*0042*/ 	.short	0x0680


	//----- nvinfo : EIATTR_PARAM_CBANK
	.align		4
        /*0044*/ 	.byte	0x04, 0x0a
        /*0046*/ 	.short	(.L_494 - .L_493)
	.align		4
.L_493:
        /*0048*/ 	.word	index@(.nv.constant0._ZN7cutlass13device_kernelIN5flash11enable_sm90INS1_16FlashAttnBwdSm90INS1_25CollectiveMainloopBwdSm90ILi2ELi2ELi2EN4cute5tupleIJNS5_1CILi1EEES8_S8_EEENS6_IJNS7_ILi128EEESA_NS7_ILi64EEEEEENS_10bfloat16_tEfNS_4arch4Sm90ELb0ELb1ELb1ELb1ELb0ELb1ELb0ELb0ELi2ELi1ELi2ELi2ELb0EEENS1_21CollectiveEpilogueBwdISC_SD_SF_Li256ELb1ELb0ELi1EEENS1_19SingleTileSchedulerILb1ELb0ELb0ELi128EEEEEEEEEvNT_6ParamsE)
        /*004c*/ 	.short	0x0380
        /*004e*/ 	.short	0x0680


	//----- nvinfo : EIATTR_SW_WAR
	.align		4
.L_494:
        /*0050*/ 	.byte	0x04, 0x36
        /*0052*/ 	.short	(.L_496 - .L_495)
.L_495:
        /*0054*/ 	.word	0x00000008
.L_496:


//--------------------- .nv.info._ZN7cutlass13device_kernelIN5flash11enable_sm90INS1_16FlashAttnBwdSm90INS1_25CollectiveMainloopBwdSm90ILi2ELi2ELi2EN4cute5tupleIJNS5_1CILi1EEES8_S8_EEENS6_IJNS7_ILi128EEESA_NS7_ILi64EEEEEENS_10bfloat16_tEfNS_4arch4Sm90ELb0ELb1ELb1ELb1ELb1ELb1ELb0ELb0ELi2ELi1ELi2ELi2ELb0EEENS1_21CollectiveEpilogueBwdISC_SD_SF_Li256ELb1ELb0ELi1EEENS1_19SingleTileSchedulerILb1ELb0ELb0ELi128EEEEEEEEEvNT_6ParamsE --------------------------
	.section	.nv.info._ZN7cutlass13device_kernelIN5flash11enable_sm90INS1_16FlashAttnBwdSm90INS1_25CollectiveMainloopBwdSm90ILi2ELi2ELi2EN4cute5tupleIJNS5_1CILi1EEES8_S8_EEENS6_IJNS7_ILi128EEESA_NS7_ILi64EEEEEENS_10bfloat16_tEfNS_4arch4Sm90ELb0ELb1ELb1ELb1ELb1ELb1ELb0ELb0ELi2ELi1ELi2ELi2ELb0EEENS1_21CollectiveEpilogueBwdISC_SD_SF_Li256ELb1ELb0ELi1EEENS1_19SingleTileSchedulerILb1ELb0ELb0ELi128EEEEEEEEEvNT_6ParamsE,"",@"SHT_CUDA_INFO"
	.sectionflags	@""
	.align	4


	//----- nvinfo : EIATTR_CUDA_API_VERSION
	.align		4
        /*0000*/ 	.byte	0x04, 0x37
        /*0002*/ 	.short	(.L_498 - .L_497)
.L_497:
        /*0004*/ 	.word	0x00000082


	//----- nvinfo : EIATTR_KPARAM_INFO
	.align		4
.L_498:
        /*0008*/ 	.byte	0x04, 0x17
        /*000a*/ 	.short	(.L_500 - .L_499)
.L_499:
        /*000c*/ 	.word	0x00000000
        /*0010*/ 	.short	0x0000
        /*0012*/ 	.short	0x0000
        /*0014*/ 	.byte	0x00, 0xf0, 0x01, 0x1a


	//----- nvinfo : EIATTR_SPARSE_MMA_MASK
	.align		4
.L_500:
        /*0018*/ 	.byte	0x03, 0x50
        /*001a*/ 	.short	0x0000


	//----- nvinfo : EIATTR_MAXREG_COUNT
	.align		4
        /*001c*/ 	.byte	0x03, 0x1b
        /*001e*/ 	.short	0x00a8


	//----- nvinfo : EIATTR_MERCURY_ISA_VERSION
	.align		4
        /*0020*/ 	.byte	0x03, 0x5f
        /*0022*/ 	.short	0x0101


	//----- nvinfo : EIATTR_VRC_CTA_INIT_COUNT
	.align		4
        /*0024*/ 	.byte	0x02, 0x4a
	.zero		1
	.zero		1


	//----- nvinfo : EIATTR_EXIT_INSTR_OFFSETS
	.align		4
        /*0028*/ 	.byte	0x04, 0x1c
        /*002a*/ 	.short	(.L_502 - .L_501)


	//   ....[0]....
.L_501:
        /*002c*/ 	.word	0x00000010


	//----- nvinfo : EIATTR_MAX_THREADS
	.align		4
.L_502:
        /*0030*/ 	.byte	0x04, 0x05
        /*0032*/ 	.short	(.L_504 - .L_503)
.L_503:
        /*0034*/ 	.word	0x00000180
        /*0038*/ 	.word	0x00000001
        /*003c*/ 	.word	0x00000001


	//----- nvinfo : EIATTR_CBANK_PARAM_SIZE
	.align		4
.L_504:
        /*0040*/ 	.byte	0x03, 0x19
        /*0042*/ 	.short	0x0680


	//----- nvinfo : EIATTR_PARAM_CBANK
	.align		4
        /*0044*/ 	.byte	0x04, 0x0a
        /*0046*/ 	.short	(.L_506 - .L_505)
	.align		4
.L_505:
        /*0048*/ 	.word	index@(.nv.constant0._ZN7cutlass13device_kernelIN5flash11enable_sm90INS1_16FlashAttnBwdSm90INS1_25CollectiveMainloopBwdSm90ILi2ELi2ELi2EN4cute5tupleIJNS5_1CILi1EEES8_S8_EEENS6_IJNS7_ILi128EEESA_NS7_ILi64EEEEEENS_10bfloat16_tEfNS_4arch4Sm90ELb0ELb1ELb1ELb1ELb1ELb1ELb0ELb0ELi2ELi1ELi2ELi2ELb0EEENS1_21CollectiveEpilogueBwdISC_SD_SF_Li256ELb1ELb0ELi1EEENS1_19SingleTileSchedulerILb1ELb0ELb0ELi128EEEEEEEEEvNT_6ParamsE)
        /*004c*/ 	.short	0x0380
        /*004e*/ 	.short	0x0680


	//----- nvinfo : EIATTR_SW_WAR
	.align		4
.L_506:
        /*0050*/ 	.byte	0x04, 0x36
        /*0052*/ 	.short	(.L_508 - .L_507)
.L_507:
        /*0054*/ 	.word	0x00000008
.L_508:


//--------------------- .nv.info._ZN7cutlass13device_kernelIN5flash11enable_sm90INS1_16FlashAttnBwdSm90INS1_25CollectiveMainloopBwdSm90ILi2ELi2ELi2EN4cute5tupleIJNS5_1CILi1EEES8_S8_EEENS6_IJNS7_ILi128EEESA_NS7_ILi64EEEEEENS_10bfloat16_tEfNS_4arch4Sm90ELb0ELb1ELb1ELb1ELb0ELb1ELb0ELb0ELi2ELi1ELi2ELi2ELb0EEENS1_24CollectiveEpilogueBwdGQAISC_fSF_Li256ELb1ELb0EEENS1_19SingleTileSchedulerILb1ELb0ELb0ELi128EEEEEEEEEvNT_6ParamsE --------------------------
	.section	.nv.info._ZN7cutlass13device_kernelIN5flash11enable_sm90INS1_16FlashAttnBwdSm90INS1_25CollectiveMainloopBwdSm90ILi2ELi2ELi2EN4cute5tupleIJNS5_1CILi1EEES8_S8_EEENS6_IJNS7_ILi128EEESA_NS7_ILi64EEEEEENS_10bfloat16_tEfNS_4arch4Sm90ELb0ELb1ELb1ELb1ELb0ELb1ELb0ELb0ELi2ELi1ELi2ELi2ELb0EEENS1_24CollectiveEpilogueBwdGQAISC_fSF_Li256ELb1ELb0EEENS1_19SingleTileSchedulerILb1ELb0ELb0ELi128EEEEEEEEEvNT_6ParamsE,"",@"SHT_CUDA_INFO"
	.sectionflags	@""
	.align	4


	//----- nvinfo : EIATTR_CUDA_API_VERSION
	.align		4
        /*0000*/ 	.byte	0x04, 0x37
        /*0002*/ 	.short	(.L_510 - .L_509)
.L_509:
        /*0004*/ 	.word	0x00000082


	//----- nvinfo : EIATTR_KPARAM_INFO
	.align		4
.L_510:
        /*0008*/ 	.byte	0x04, 0x17
        /*000a*/ 	.short	(.L_512 - .L_511)
.L_511:
        /*000c*/ 	.word	0x00000000
        /*0010*/ 	.short	0x0000
        /*0012*/ 	.short	0x0000
        /*0014*/ 	.byte	0x00, 0xf0, 0x01, 0x1a


	//----- nvinfo : EIATTR_SPARSE_MMA_MASK
	.align		4
.L_512:
        /*0018*/ 	.byte	0x03, 0x50
        /*001a*/ 	.short	0x0000


	//----- nvinfo : EIATTR_MAXREG_COUNT
	.align		4
        /*001c*/ 	.byte	0x03, 0x1b
        /*001e*/ 	.short	0x00a8


	//----- nvinfo : EIATTR_MERCURY_ISA_VERSION
	.align		4
        /*0020*/ 	.byte	0x03, 0x5f
        /*0022*/ 	.short	0x0101


	//----- nvinfo : EIATTR_VRC_CTA_INIT_COUNT
	.align		4
        /*0024*/ 	.byte	0x02, 0x4a
	.zero		1
	.zero		1


	//----- nvinfo : EIATTR_EXIT_INSTR_OFFSETS
	.align		4
        /*0028*/ 	.byte	0x04, 0x1c
        /*002a*/ 	.short	(.L_514 - .L_513)


	//   ....[0]....
.L_513:
        /*002c*/ 	.word	0x00000010


	//----- nvinfo : EIATTR_MAX_THREADS
	.align		4
.L_514:
        /*0030*/ 	.byte	0x04, 0x05
        /*0032*/ 	.short	(.L_516 - .L_515)
.L_515:
        /*0034*/ 	.word	0x00000180
        /*0038*/ 	.word	0x00000001
        /*003c*/ 	.word	0x00000001


	//----- nvinfo : EIATTR_CBANK_PARAM_SIZE
	.align		4
.L_516:
        /*0040*/ 	.byte	0x03, 0x19
        /*0042*/ 	.short	0x0680


	//----- nvinfo : EIATTR_PARAM_CBANK
	.align		4
        /*0044*/ 	.byte	0x04, 0x0a
        /*0046*/ 	.short	(.L_518 - .L_517)
	.align		4
.L_517:
        /*0048*/ 	.word	index@(.nv.constant0._ZN7cutlass13device_kernelIN5flash11enable_sm90INS1_16FlashAttnBwdSm90INS1_25CollectiveMainloopBwdSm90ILi2ELi2ELi2EN4cute5tupleIJNS5_1CILi1EEES8_S8_EEENS6_IJNS7_ILi128EEESA_NS7_ILi64EEEEEENS_10bfloat16_tEfNS_4arch4Sm90ELb0ELb1ELb1ELb1ELb0ELb1ELb0ELb0ELi2ELi1ELi2ELi2ELb0EEENS1_24CollectiveEpilogueBwdGQAISC_fSF_Li256ELb1ELb0EEENS1_19SingleTileSchedulerILb1ELb0ELb0ELi128EEEEEEEEEvNT_6ParamsE)
        /*004c*/ 	.short	0x0380
        /*004e*/ 	.short	0x0680


	//----- nvinfo : EIATTR_SW_WAR
	.align		4
.L_518:
        /*0050*/ 	.byte	0x04, 0x36
        /*0052*/ 	.short	(.L_520 - .L_519)
.L_519:
        /*0054*/ 	.word	0x00000008
.L_520:


//--------------------- .nv.info._ZN7cutlass13device_kernelIN5flash11enable_sm90INS1_16FlashAttnBwdSm90INS1_25CollectiveMainloopBwdSm90ILi2ELi2ELi2EN4cute5tupleIJNS5_1CILi1EEES8_S8_EEENS6_IJNS7_ILi128EEESA_NS7_ILi64EEEEEENS_10bfloat16_tEfNS_4arch4Sm90ELb0ELb1ELb1ELb1ELb1ELb1ELb0ELb0ELi2ELi1ELi2ELi2ELb0EEENS1_24CollectiveEpilogueBwdGQAISC_fSF_Li256ELb1ELb1EEENS1_19SingleTileSchedulerILb1ELb0ELb0ELi128EEEEEEEEEvNT_6ParamsE --------------------------
	.section	.nv.info._ZN7cutlass13device_kernelIN5flash11enable_sm90INS1_16FlashAttnBwdSm90INS1_25CollectiveMainloopBwdSm90ILi2ELi2ELi2EN4cute5tupleIJNS5_1CILi1EEES8_S8_EEENS6_IJNS7_ILi128EEESA_NS7_ILi64EEEEEENS_10bfloat16_tEfNS_4arch4Sm90ELb0ELb1ELb1ELb1ELb1ELb1ELb0ELb0ELi2ELi1ELi2ELi2ELb0EEENS1_24CollectiveEpilogueBwdGQAISC_fSF_Li256ELb1ELb1EEENS1_19SingleTileSchedulerILb1ELb0ELb0ELi128EEEEEEEEEvNT_6ParamsE,"",@"SHT_CUDA_INFO"
	.sectionflags	@""
	.align	4


	//----- nvinfo : EIATTR_CUDA_API_VERSION
	.align		4
        /*0000*/ 	.byte	0x04, 0x37
        /*0002*/ 	.short	(.L_522 - .L_521)
.L_521:
        /*0004*/ 	.word	0x00000082


	//----- nvinfo : EIATTR_KPARAM_INFO
	.align		4
.L_522:
        /*0008*/ 	.byte	0x04, 0x17
        /*000a*/ 	.short	(.L_524 - .L_523)
.L_523:
        /*000c*/ 	.word	0x00000000
        /*0010*/ 	.short	0x0000
        /*0012*/ 	.short	0x0000
        /*0014*/ 	.byte	0x00, 0xf0, 0x01, 0x1a


	//----- nvinfo : EIATTR_SPARSE_MMA_MASK
	.align		4
.L_524:
        /*0018*/ 	.byte	0x03, 0x50
        /*001a*/ 	.short	0x0000


	//----- nvinfo : EIATTR_MAXREG_COUNT
	.align		4
        /*001c*/ 	.byte	0x03, 0x1b
        /*001e*/ 	.short	0x00a8


	//----- nvinfo : EIATTR_MERCURY_ISA_VERSION
	.align		4
        /*0020*/ 	.byte	0x03, 0x5f
        /*0022*/ 	.short	0x0101


	//----- nvinfo : EIATTR_VRC_CTA_INIT_COUNT
	.align		4
        /*0024*/ 	.byte	0x02, 0x4a
	.zero		1
	.zero		1


	//----- nvinfo : EIATTR_EXIT_INSTR_OFFSETS
	.align		4
        /*0028*/ 	.byte	0x04, 0x1c
        /*002a*/ 	.short	(.L_526 - .L_525)


	//   ....[0]....
.L_525:
        /*002c*/ 	.word	0x00000010


	//----- nvinfo : EIATTR_MAX_THREADS
	.align		4
.L_526:
        /*0030*/ 	.byte	0x04, 0x05
        /*0032*/ 	.short	(.L_528 - .L_527)
.L_527:
        /*0034*/ 	.word	0x00000180
        /*0038*/ 	.word	0x00000001
        /*003c*/ 	.word	0x00000001


	//----- nvinfo : EIATTR_CBANK_PARAM_SIZE
	.align		4
.L_528:
        /*0040*/ 	.byte	0x03, 0x19
        /*0042*/ 	.short	0x0680


	//----- nvinfo : EIATTR_PARAM_CBANK
	.align		4
        /*0044*/ 	.byte	0x04, 0x0a
        /*0046*/ 	.short	(.L_530 - .L_529)
	.align		4
.L_529:
        /*0048*/ 	.word	index@(.nv.constant0._ZN7cutlass13device_kernelIN5flash11enable_sm90INS1_16FlashAttnBwdSm90INS1_25CollectiveMainloopBwdSm90ILi2ELi2ELi2EN4cute5tupleIJNS5_1CILi1EEES8_S8_EEENS6_IJNS7_ILi128EEESA_NS7_ILi64EEEEEENS_10bfloat16_tEfNS_4arch4Sm90ELb0ELb1ELb1ELb1ELb1ELb1ELb0ELb0ELi2ELi1ELi2ELi2ELb0EEENS1_24CollectiveEpilogueBwdGQAISC_fSF_Li256ELb1ELb1EEENS1_19SingleTileSchedulerILb1ELb0ELb0ELi128EEEEEEEEEvNT_6ParamsE)
        /*004c*/ 	.short	0x0380
        /*004e*/ 	.short	0x0680


	//----- nvinfo : EIATTR_SW_WAR
	.align		4
.L_530:
        /*0050*/ 	.byte	0x04, 0x36
        /*0052*/ 	.short	(.L_532 - .L_531)
.L_531:
        /*0054*/ 	.word	0x00000008
.L_532:


//--------------------- .nv.info._ZN7cutlass13device_kernelIN5flash11enable_sm90INS1_16FlashAttnBwdSm90INS1_25CollectiveMainloopBwdSm90ILi2ELi2ELi2EN4cute5tupleIJNS5_1CILi1EEES8_S8_EEENS6_IJNS7_ILi96EEENS7_ILi128EEENS7_ILi64EEEEEENS_10bfloat16_tEfNS_4arch4Sm90ELb1ELb0ELb1ELb0ELb0ELb1ELb0ELb1ELi2ELi1ELi2ELi2ELb0EEENS1_21CollectiveEpilogueBwdISD_SE_SG_Li256ELb0ELb0ELi1EEENS1_25SingleTileBwdLPTSchedulerILb0ELi128ELb0EEEEEEEEEvNT_6ParamsE --------------------------
	.section	.nv.info._ZN7cutlass13device_kernelIN5flash11enable_sm90INS1_16FlashAttnBwdSm90INS1_25CollectiveMainloopBwdSm90ILi2ELi2ELi2EN4cute5tupleIJNS5_1CILi1EEES8_S8_EEENS6_IJNS7_ILi96EEENS7_ILi128EEENS7_ILi64EEEEEENS_10bfloat16_tEfNS_4arch4Sm90ELb1ELb0ELb1ELb0ELb0ELb1ELb0ELb1ELi2ELi1ELi2ELi2ELb0EEENS1_21CollectiveEpilogueBwdISD_SE_SG_Li256ELb0ELb0ELi1EEENS1_25SingleTileBwdLPTSchedulerILb0ELi128ELb0EEEEEEEEEvNT_6ParamsE,"",@"SHT_CUDA_INFO"
	.sectionflags	@""
	.align	4


	//----- nvinfo : EIATTR_CUDA_API_VERSION
	.align		4
        /*0000*/ 	.byte	0x04, 0x37
        /*0002*/ 	.short	(.L_534 - .L_533)
.L_533:
        /*0004*/ 	.word	0x00000082


	//----- nvinfo : EIATTR_KPARAM_INFO
	.align		4
.L_534:
        /*0008*/ 	.byte	0x04, 0x17
        /*000a*/ 	.short	(.L_536 - .L_535)
.L_535:
        /*000c*/ 	.word	0x00000000
        /*0010*/ 	.short	0x0000
        /*0012*/ 	.short	0x0000
        /*0014*/ 	.byte	0x00, 0xf0, 0x01, 0x24


	//----- nvinfo : EIATTR_SPARSE_MMA_MASK
	.align		4
.L_536:
        /*0018*/ 	.byte	0x03, 0x50
        /*001a*/ 	.short	0x0000


	//----- nvinfo : EIATTR_MAXREG_COUNT
	.align		4
        /*001c*/ 	.byte	0x03, 0x1b
        /*001e*/ 	.short	0x00a8


	//----- nvinfo : EIATTR_MERCURY_ISA_VERSION
	.align		4
        /*0020*/ 	.byte	0x03, 0x5f
        /*0022*/ 	.short	0x0101


	//----- nvinfo : EIATTR_VRC_CTA_INIT_COUNT
	.align		4
        /*0024*/ 	.byte	0x02, 0x4a
	.zero		1
	.zero		1


	//----- nvinfo : EIATTR_EXIT_INSTR_OFFSETS
	.align		4
        /*0028*/ 	.byte	0x04, 0x1c
        /*002a*/ 	.short	(.L_538 - .L_537)


	//   ....[0]....
.L_537:
        /*002c*/ 	.word	0x00000010


	//----- nvinfo : EIATTR_MAX_THREADS
	.align		4
.L_538:
        /*0030*/ 	.byte	0x04, 0x05
        /*0032*/ 	.short	(.L_540 - .L_539)
.L_539:
        /*0034*/ 	.word	0x00000180
        /*0038*/ 	.word	0x00000001
        /*003c*/ 	.word	0x00000001


	//----- nvinfo : EIATTR_CBANK_PARAM_SIZE
	.align		4
.L_540:
        /*0040*/ 	.byte	0x03, 0x19
        /*0042*/ 	.short	0x0900


	//----- nvinfo : EIATTR_PARAM_CBANK
	.align		4
        /*0044*/ 	.byte	0x04, 0x0a
        /*0046*/ 	.short	(.L_542 - .L_541)
	.align		4
.L_541:
        /*0048*/ 	.word	index@(.nv.constant0._ZN7cutlass13device_kernelIN5flash11enable_sm90INS1_16FlashAttnBwdSm90INS1_25CollectiveMainloopBwdSm90ILi2ELi2ELi2EN4cute5tupleIJNS5_1CILi1EEES8_S8_EEENS6_IJNS7_ILi96EEENS7_ILi128EEENS7_ILi64EEEEEENS_10bfloat16_tEfNS_4arch4Sm90ELb1ELb0ELb1ELb0ELb0ELb1ELb0ELb1ELi2ELi1ELi2ELi2ELb0EEENS1_21CollectiveEpilogueBwdISD_SE_SG_Li256ELb0ELb0ELi1EEENS1_25SingleTileBwdLPTSchedulerILb0ELi128ELb0EEEEEEEEEvNT_6ParamsE)
        /*004c*/ 	.short	0x0380
        /*004e*/ 	.short	0x0900


	//----- nvinfo : EIATTR_SW_WAR
	.align		4
.L_542:
        /*0050*/ 	.byte	0x04, 0x36
        /*0052*/ 	.short	(.L_544 - .L_543)
.L_543:
        /*0054*/ 	.word	0x00000008
.L_544:


//--------------------- .nv.info._ZN7cutlass13device_kernelIN5flash11enable_sm90INS1_16FlashAttnBwdSm90INS1_25CollectiveMainloopBwdSm90ILi2ELi2ELi2EN4cute5tupleIJNS5_1CILi1EEES8_S8_EEENS6_IJNS7_ILi96EEENS7_ILi128EEENS7_ILi64EEEEEENS_10bfloat16_tEfNS_4arch4Sm90ELb1ELb0ELb1ELb0ELb1ELb1ELb0ELb1ELi2ELi1ELi2ELi2ELb0EEENS1_21CollectiveEpilogueBwdISD_SE_SG_Li256ELb0ELb0ELi1EEENS1_25SingleTileBwdLPTSchedulerILb0ELi128ELb1EEEEEEEEEvNT_6ParamsE --------------------------
	.section	.nv.info._ZN7cutlass13device_kernelIN5flash11enable_sm90INS1_16FlashAttnBwdSm90INS1_25CollectiveMainloopBwdSm90ILi2ELi2ELi2EN4cute5tupleIJNS5_1CILi1EEES8_S8_EEENS6_IJNS7_ILi96EEENS7_ILi128EEENS7_ILi64EEEEEENS_10bfloat16_tEfNS_4arch4Sm90ELb1ELb0ELb1ELb0ELb1ELb1ELb0ELb1ELi2ELi1ELi2ELi2ELb0EEENS1_21CollectiveEpilogueBwdISD_SE_SG_Li256ELb0ELb0ELi1EEENS1_25SingleTileBwdLPTSchedulerILb0ELi128ELb1EEEEEEEEEvNT_6ParamsE,"",@"SHT_CUDA_INFO"
	.sectionflags	@""
	.align	4


	//----- nvinfo : EIATTR_CUDA_API_VERSION
	.align		4
        /*0000*/ 	.byte	0x04, 0x37
        /*0002*/ 	.short	(.L_546 - .L_545)
.L_545:
        /*0004*/ 	.word	0x00000082


	//----- nvinfo : EIATTR_KPARAM_INFO
	.align		4
.L_546:
        /*0008*/ 	.byte	0x04, 0x17
        /*000a*/ 	.short	(.L_548 - .L_547)
.L_547:
        /*000c*/ 	.word	0x00000000
        /*0010*/ 	.short	0x0000
        /*0012*/ 	.short	0x0000
        /*0014*/ 	.byte	0x00, 0xf0, 0x01, 0x24


	//----- nvinfo : EIATTR_SPARSE_MMA_MASK
	.align		4
.L_548:
        /*0018*/ 	.byte	0x03, 0x50
        /*001a*/ 	.short	0x0000


	//----- nvinfo : EIATTR_MAXREG_COUNT
	.align		4
        /*001c*/ 	.byte	0x03, 0x1b
        /*001e*/ 	.short	0x00a8


	//----- nvinfo : EIATTR_MERCURY_ISA_VERSION
	.align		4
        /*0020*/ 	.byte	0x03, 0x5f
        /*0022*/ 	.short	0x0101


	//----- nvinfo : EIATTR_VRC_CTA_INIT_COUNT
	.align		4
        /*0024*/ 	.byte	0x02, 0x4a
	.zero		1
	.zero		1


	//----- nvinfo : EIATTR_EXIT_INSTR_OFFSETS
	.align		4
        /*0028*/ 	.byte	0x04, 0x1c
        /*002a*/ 	.short	(.L_550 - .L_549)


	//   ....[0]....
.L_549:
        /*002c*/ 	.word	0x00000010


	//----- nvinfo : EIATTR_MAX_THREADS
	.align		4
.L_550:
        /*0030*/ 	.byte	0x04, 0x05
        /*0032*/ 	.short	(.L_552 - .L_551)
.L_551:
        /*0034*/ 	.word	0x00000180
        /*0038*/ 	.word	0x00000001
        /*003c*/ 	.word	0x00000001


	//----- nvinfo : EIATTR_CBANK_PARAM_SIZE
	.align		4
.L_552:
        /*0040*/ 	.byte	0x03, 0x19
        /*0042*/ 	.short	0x0900


	//----- nvinfo : EIATTR_PARAM_CBANK
	.align		4
        /*0044*/ 	.byte	0x04, 0x0a
        /*0046*/ 	.short	(.L_554 - .L_553)
	.align		4
.L_553:
        /*0048*/ 	.word	index@(.nv.constant0._ZN7cutlass13device_kernelIN5flash11enable_sm90INS1_16FlashAttnBwdSm90INS1_25CollectiveMainloopBwdSm90ILi2ELi2ELi2EN4cute5tupleIJNS5_1CILi1EEES8_S8_EEENS6_IJNS7_ILi96EEENS7_ILi128EEENS7_ILi64EEEEEENS_10bfloat16_tEfNS_4arch4Sm90ELb1ELb0ELb1ELb0ELb1ELb1ELb0ELb1ELi2ELi1ELi2ELi2ELb0EEENS1_21CollectiveEpilogueBwdISD_SE_SG_Li256ELb0ELb0ELi1EEENS1_25SingleTileBwdLPTSchedulerILb0ELi128ELb1EEEEEEEEEvNT_6ParamsE)
        /*004c*/ 	.short	0x0380
        /*004e*/ 	.short	0x0900


	//----- nvinfo : EIATTR_SW_WAR
	.align		4
.L_554:
        /*0050*/ 	.byte	0x04, 0x36
        /*0052*/ 	.short	(.L_556 - .L_555)
.L_555:
        /*0054*/ 	.word	0x00000008
.L_556:


//--------------------- .nv.info._ZN7cutlass13device_kernelIN5flash11enable_sm90INS1_16FlashAttnBwdSm90INS1_25CollectiveMainloopBwdSm90ILi2ELi2ELi2EN4cute5tupleIJNS5_1CILi1EEES8_S8_EEENS6_IJNS7_ILi96EEENS7_ILi128EEENS7_ILi64EEEEEENS_10bfloat16_tEfNS_4arch4Sm90ELb1ELb0ELb1ELb0ELb0ELb1ELb0ELb1ELi2ELi1ELi2ELi2ELb0EEENS1_24CollectiveEpilogueBwdGQAISD_fSG_Li256ELb0ELb0EEENS1_25SingleTileBwdLPTSchedulerILb0ELi128ELb0EEEEEEEEEvNT_6ParamsE --------------------------
	.section	.nv.info._ZN7cutlass13device_kernelIN5flash11enable_sm90INS1_16FlashAttnBwdSm90INS1_25CollectiveMainloopBwdSm90ILi2ELi2ELi2EN4cute5tupleIJNS5_1CILi1EEES8_S8_EEENS6_IJNS7_ILi96EEENS7_ILi128EEENS7_ILi64EEEEEENS_10bfloat16_tEfNS_4arch4Sm90ELb1ELb0ELb1ELb0ELb0ELb1ELb0ELb1ELi2ELi1ELi2ELi2ELb0EEENS1_24CollectiveEpilogueBwdGQAISD_fSG_Li256ELb0ELb0EEENS1_25SingleTileBwdLPTSchedulerILb0ELi128ELb0EEEEEEEEEvNT_6ParamsE,"",@"SHT_CUDA_INFO"
	.sectionflags	@""
	.align	4


	//----- nvinfo : EIATTR_CUDA_API_VERSION
	.align		4
        /*0000*/ 	.byte	0x04, 0x37
        /*0002*/ 	.short	(.L_558 - .L_557)
.L_557:
        /*0004*/ 	.word	0x00000082


	//----- nvinfo : EIATTR_KPARAM_INFO
	.align		4
.L_558:
        /*0008*/ 	.byte	0x04, 0x17
        /*000a*/ 	.short	(.L_560 - .L_559)
.L_559:
        /*000c*/ 	.word	0x00000000
        /*0010*/ 	.short	0x0000
        /*0012*/ 	.short	0x0000
        /*0014*/ 	.byte	0x00, 0xf0, 0x01, 0x1c


	//----- nvinfo : EIATTR_SPARSE_MMA_MASK
	.align		4
.L_560:
        /*0018*/ 	.byte	0x03, 0x50
        /*001a*/ 	.short	0x0000


	//----- nvinfo : EIATTR_MAXREG_COUNT
	.align		4
        /*001c*/ 	.byte	0x03, 0x1b
        /*001e*/ 	.short	0x00a8


	//----- nvinfo : EIATTR_MERCURY_ISA_VERSION
	.align		4
        /*0020*/ 	.byte	0x03, 0x5f
        /*0022*/ 	.short	0x0101


	//----- nvinfo : EIATTR_VRC_CTA_INIT_COUNT
	.align		4
        /*0024*/ 	.byte	0x02, 0x4a
	.zero		1
	.zero		1


	//----- nvinfo : EIATTR_EXIT_INSTR_OFFSETS
	.align		4
        /*0028*/ 	.byte	0x04, 0x1c
        /*002a*/ 	.short	(.L_562 - .L_561)


	//   ....[0]....
.L_561:
        /*002c*/ 	.word	0x00000010


	//----- nvinfo : EIATTR_MAX_THREADS
	.align		4
.L_562:
        /*0030*/ 	.byte	0x04, 0x05
        /*0032*/ 	.short	(.L_564 - .L_563)
.L_563:
        /*0034*/ 	.word	0x00000180
        /*0038*/ 	.word	0x00000001
        /*003c*/ 	.word	0x00000001


	//----- nvinfo : EIATTR_CBANK_PARAM_SIZE
	.align		4
.L_564:
        /*0040*/ 	.byte	0x03, 0x19
        /*0042*/ 	.short	0x0700


	//----- nvinfo : EIATTR_PARAM_CBANK
	.align		4
        /*0044*/ 	.byte	0x04, 0x0a
        /*0046*/ 	.short	(.L_566 - .L_565)
	.align		4
.L_565:
        /*0048*/ 	.word	index@(.nv.constant0._ZN7cutlass13device_kernelIN5flash11enable_sm90INS1_16FlashAttnBwdSm90INS1_25CollectiveMainloopBwdSm90ILi2ELi2ELi2EN4cute5tupleIJNS5_1CILi1EEES8_S8_EEENS6_IJNS7_ILi96EEENS7_ILi128EEENS7_ILi64EEEEEENS_10bfloat16_tEfNS_4arch4Sm90ELb1ELb0ELb1ELb0ELb0ELb1ELb0ELb1ELi2ELi1ELi2ELi2ELb0EEENS1_24CollectiveEpilogueBwdGQAISD_fSG_Li256ELb0ELb0EEENS1_25SingleTileBwdLPTSchedulerILb0ELi128ELb0EEEEEEEEEvNT_6ParamsE)
        /*004c*/ 	.short	0x0380
        /*004e*/ 	.short	0x0700


	//----- nvinfo : EIATTR_SW_WAR
	.align		4
.L_566:
        /*0050*/ 	.byte	0x04, 0x36
        /*0052*/ 	.short	(.L_568 - .L_567)
.L_567:
        /*0054*/ 	.word	0x00000008
.L_568:


//--------------------- .nv.info._ZN7cutlass13device_kernelIN5flash11enable_sm90INS1_16FlashAttnBwdSm90INS1_25CollectiveMainloopBwdSm90ILi2ELi2ELi2EN4cute5tupleIJNS5_1CILi1EEES8_S8_EEENS6_IJNS7_ILi96EEENS7_ILi128EEENS7_ILi64EEEEEENS_10bfloat16_tEfNS_4arch4Sm90ELb1ELb0ELb1ELb0ELb1ELb1ELb0ELb1ELi2ELi1ELi2ELi2ELb0EEENS1_24CollectiveEpilogueBwdGQAISD_fSG_Li256ELb0ELb1EEENS1_25SingleTileBwdLPTSchedulerILb0ELi128ELb1EEEEEEEEEvNT_6ParamsE --------------------------
	.section	.nv.info._ZN7cutlass13device_kernelIN5flash11enable_sm90INS1_16FlashAttnBwdSm90INS1_25CollectiveMainloopBwdSm90ILi2ELi2ELi2EN4cute5tupleIJNS5_1CILi1EEES8_S8_EEENS6_IJNS7_ILi96EEENS7_ILi128EEENS7_ILi64EEEEEENS_10bfloat16_tEfNS_4arch4Sm90ELb1ELb0ELb1ELb0ELb1ELb1ELb0ELb1ELi2ELi1ELi2ELi2ELb0EEENS1_24CollectiveEpilogueBwdGQAISD_fSG_Li256ELb0ELb1EEENS1_25SingleTileBwdLPTSchedulerILb0ELi128ELb1EEEEEEEEEvNT_6ParamsE,"",@"SHT_CUDA_INFO"
	.sectionflags	@""
	.align	4


	//----- nvinfo : EIATTR_CUDA_API_VERSION
	.align		4
        /*0000*/ 	.byte	0x04, 0x37
        /*0002*/ 	.short	(.L_570 - .L_569)
.L_569:
        /*0004*/ 	.word	0x00000082


	//----- nvinfo : EIATTR_KPARAM_INFO
	.align		4
.L_570:
        /*0008*/ 	.byte	0x04, 0x17
        /*000a*/ 	.short	(.L_572 - .L_571)
.L_571:
        /*000c*/ 	.word	0x00000000
        /*0010*/ 	.short	0x0000
        /*0012*/ 	.short	0x0000
        /*0014*/ 	.byte	0x00, 0xf0, 0x01, 0x1c


	//----- nvinfo : EIATTR_SPARSE_MMA_MASK
	.align		4
.L_572:
        /*0018*/ 	.byte	0x03, 0x50
        /*001a*/ 	.short	0x0000


	//----- nvinfo : EIATTR_MAXREG_COUNT
	.align		4
        /*001c*/ 	.byte	0x03, 0x1b
        /*001e*/ 	.short	0x00a8


	//----- nvinfo : EIATTR_MERCURY_ISA_VERSION
	.align		4
        /*0020*/ 	.byte	0x03, 0x5f
        /*0022*/ 	.short	0x0101


	//----- nvinfo : EIATTR_VRC_CTA_INIT_COUNT
	.align		4
        /*0024*/ 	.byte	0x02, 0x4a
	.zero		1
	.zero		1


	//----- nvinfo : EIATTR_EXIT_INSTR_OFFSETS
	.align		4
        /*0028*/ 	.byte	0x04, 0x1c
        /*002a*/ 	.short	(.L_574 - .L_573)


	//   ....[0]....
.L_573:
        /*002c*/ 	.word	0x00000010


	//----- nvinfo : EIATTR_MAX_THREADS
	.align		4
.L_574:
        /*0030*/ 	.byte	0x04, 0x05
        /*0032*/ 	.short	(.L_576 - .L_575)
.L_575:
        /*0034*/ 	.word	0x00000180
        /*0038*/ 	.word	0x00000001
        /*003c*/ 	.word	0x00000001


	//----- nvinfo : EIATTR_CBANK_PARAM_SIZE
	.align		4
.L_576:
        /*0040*/ 	.byte	0x03, 0x19
        /*0042*/ 	.short	0x0700


	//----- nvinfo : EIATTR_PARAM_CBANK
	.align		4
        /*0044*/ 	.byte	0x04, 0x0a
        /*0046*/ 	.short	(.L_578 - .L_577)
	.align		4
.L_577:
        /*0048*/ 	.word	index@(.nv.constant0._ZN7cutlass13device_kernelIN5flash11enable_sm90INS1_16FlashAttnBwdSm90INS1_25CollectiveMainloopBwdSm90ILi2ELi2ELi2EN4cute5tupleIJNS5_1CILi1EEES8_S8_EEENS6_IJNS7_ILi96EEENS7_ILi128EEENS7_ILi64EEEEEENS_10bfloat16_tEfNS_4arch4Sm90ELb1ELb0ELb1ELb0ELb1ELb1ELb0ELb1ELi2ELi1ELi2ELi2ELb0EEENS1_24CollectiveEpilogueBwdGQAISD_fSG_Li256ELb0ELb1EEENS1_25SingleTileBwdLPTSchedulerILb0ELi128ELb1EEEEEEEEEvNT_6ParamsE)
        /*004c*/ 	.short	0x0380
        /*004e*/ 	.short	0x0700


	//----- nvinfo : EIATTR_SW_WAR
	.align		4
.L_578:
        /*0050*/ 	.byte	0x04, 0x36
        /*0052*/ 	.short	(.L_580 - .L_579)
.L_579:
        /*0054*/ 	.word	0x00000008
.L_580:


//--------------------- .nv.info._ZN7cutlass13device_kernelIN5flash22FlashAttnBwdPreprocessIN4cute5tupleIJNS3_1CILi96EEENS5_ILi64EEEEEENS_10bfloat16_tEfNS_4arch4Sm90ELb1ELb0EEEEEvNT_6ParamsE --------------------------
	.section	.nv.info._ZN7cutlass13device_kernelIN5flash22FlashAttnBwdPreprocessIN4cute5tupleIJNS3_1CILi96EEENS5_ILi64EEEEEENS_10bfloat16_tEfNS_4arch4Sm90ELb1ELb0EEEEEvNT_6ParamsE,"",@"SHT_CUDA_INFO"
	.sectionflags	@""
	.align	4


	//----- nvinfo : EIATTR_CUDA_API_VERSION
	.align		4
        /*0000*/ 	.byte	0x04, 0x37
        /*0002*/ 	.short	(.L_582 - .L_581)
.L_581:
        /*0004*/ 	.word	0x00000082


	//----- nvinfo : EIATTR_KPARAM_INFO
	.align		4
.L_582:
        /*0008*/ 	.byte	0x04, 0x17
        /*000a*/ 	.short	(.L_584 - .L_583)
.L_583:
        /*000c*/ 	.word	0x00000000
        /*0010*/ 	.short	0x0000
        /*0012*/ 	.short	0x0000
        /*0014*/ 	.byte	0x00, 0xf0, 0xc1, 0x03


	//----- nvinfo : EIATTR_SPARSE_MMA_MASK
	.align		4
.L_584:
        /*0018*/ 	.byte	0x03, 0x50
        /*001a*/ 	.short	0x0000


	//----- nvinfo : EIATTR_MAXREG_COUNT
	.align		4
        /*001c*/ 	.byte	0x03, 0x1b
        /*001e*/ 	.short	0x0080


	//----- nvinfo : EIATTR_MERCURY_ISA_VERSION
	.align		4
        /*0020*/ 	.byte	0x03, 0x5f
        /*0022*/ 	.short	0x0101


	//----- nvinfo : EIATTR_COOP_GROUP_MASK_REGIDS
	.align		4
        /*0024*/ 	.byte	0x04, 0x29
        /*0026*/ 	.short	(.L_586 - .L_585)


	//   ....[0]....
.L_585:
        /*0028*/ 	.word	0xffffffff


	//   ....[1]....
        /*002c*/ 	.word	0xffffffff


	//   ....[2]....
        /*0030*/ 	.word	0xffffffff


	//   ....[3]....
        /*0034*/ 	.word	0xffffffff


	//   ....[4]....
        /*0038*/ 	.word	0xffffffff


	//   ....[5]....
        /*003c*/ 	.word	0xffffffff


	//   ....[6]....
        /*0040*/ 	.word	0xffffffff


	//   ....[7]....
        /*0044*/ 	.word	0xffffffff


	//   ....[8]....
        /*0048*/ 	.word	0xffffffff


	//----- nvinfo : EIATTR_COOP_GROUP_INSTR_OFFSETS
	.align		4
.L_586:
        /*004c*/ 	.byte	0x04, 0x28
        /*004e*/ 	.short	(.L_588 - .L_587)


	//   ....[0]....
.L_587:
        /*0050*/ 	.word	0x00000cd0


	//   ....[1]....
        /*0054*/ 	.word	0x00000ce0


	//   ....[2]....
        /*0058*/ 	.word	0x00000cf0


	//   ....[3]....
        /*005c*/ 	.word	0x00000d30


	//   ....[4]....
        /*0060*/ 	.word	0x00000d40


	//   ....[5]....
        /*0064*/ 	.word	0x00000d50


	//   ....[6]....
        /*0068*/ 	.word	0x00000db0


	//   ....[7]....
        /*006c*/ 	.word	0x00000de0


	//   ....[8]....
        /*0070*/ 	.word	0x00000df0


	//----- nvinfo : EIATTR_VRC_CTA_INIT_COUNT
	.align		4
.L_588:
        /*0074*/ 	.byte	0x02, 0x4a
	.zero		1
	.zero		1


	//----- nvinfo : EIATTR_EXIT_INSTR_OFFSETS
	.align		4
        /*0078*/ 	.byte	0x04, 0x1c
        /*007a*/ 	.short	(.L_590 - .L_589)


	//   ....[0]....
.L_589:
        /*007c*/ 	.word	0x00001250


	//   ....[1]....
        /*0080*/ 	.word	0x000012d0


	//----- nvinfo : EIATTR_MAX_THREADS
	.align		4
.L_590:
        /*0084*/ 	.byte	0x04, 0x05
        /*0086*/ 	.short	(.L_592 - .L_591)
.L_591:
        /*0088*/ 	.word	0x00000100
        /*008c*/ 	.word	0x00000001
        /*0090*/ 	.word	0x00000001


	//----- nvinfo : EIATTR_CRS_STACK_SIZE
	.align		4
.L_592:
        /*0094*/ 	.byte	0x04, 0x1e
        /*0096*/ 	.short	(.L_594 - .L_593)
.L_593:
        /*0098*/ 	.word	0x00000000


	//----- nvinfo : EIATTR_CBANK_PARAM_SIZE
	.align		4
.L_594:
        /*009c*/ 	.byte	0x03, 0x19
        /*009e*/ 	.short	0x00f0


	//----- nvinfo : EIATTR_PARAM_CBANK
	.align		4
        /*00a0*/ 	.byte	0x04, 0x0a
        /*00a2*/ 	.short	(.L_596 - .L_595)
	.align		4
.L_595:
        /*00a4*/ 	.word	index@(.nv.constant0._ZN7cutlass13device_kernelIN5flash22FlashAttnBwdPreprocessIN4cute5tupleIJNS3_1CILi96EEENS5_ILi64EEEEEENS_10bfloat16_tEfNS_4arch4Sm90ELb1ELb0EEEEEvNT_6ParamsE)
        /*00a8*/ 	.short	0x0380
        /*00aa*/ 	.short	0x00f0


	//----- nvinfo : EIATTR_SW_WAR
	.align		4
.L_596:
        /*00ac*/ 	.byte	0x04, 0x36
        /*00ae*/ 	.short	(.L_598 - .L_597)
.L_597:
        /*00b0*/ 	.word	0x00000008
.L_598:


//--------------------- .nv.info._ZN7cutlass13device_kernelIN5flash11enable_sm90INS1_16FlashAttnBwdSm90INS1_25CollectiveMainloopBwdSm90ILi2ELi2ELi2EN4cute5tupleIJNS5_1CILi1EEES8_S8_EEENS6_IJNS7_ILi96EEENS7_ILi128EEENS7_ILi64EEEEEENS_10bfloat16_tEfNS_4arch4Sm90ELb1ELb0ELb1ELb1ELb0ELb1ELb0ELb1ELi2ELi1ELi2ELi2ELb0EEENS1_21CollectiveEpilogueBwdISD_SE_SG_Li256ELb1ELb0ELi1EEENS1_25SingleTileBwdLPTSchedulerILb1ELi128ELb0EEEEEEEEEvNT_6ParamsE --------------------------
	.section	.nv.info._ZN7cutlass13device_kernelIN5flash11enable_sm90INS1_16FlashAttnBwdSm90INS1_25CollectiveMainloopBwdSm90ILi2ELi2ELi2EN4cute5tupleIJNS5_1CILi1EEES8_S8_EEENS6_IJNS7_ILi96EEENS7_ILi128EEENS7_ILi64EEEEEENS_10bfloat16_tEfNS_4arch4Sm90ELb1ELb0ELb1ELb1ELb0ELb1ELb0ELb1ELi2ELi1ELi2ELi2ELb0EEENS1_21CollectiveEpilogueBwdISD_SE_SG_Li256ELb1ELb0ELi1EEENS1_25SingleTileBwdLPTSchedulerILb1ELi128ELb0EEEEEEEEEvNT_6ParamsE,"",@"SHT_CUDA_INFO"
	.sectionflags	@""
	.align	4


	//----- nvinfo : EIATTR_CUDA_API_VERSION
	.align		4
        /*0000*/ 	.byte	0x04, 0x37
        /*0002*/ 	.short	(.L_600 - .L_599)
.L_599:
        /*0004*/ 	.word	0x00000082


	//----- nvinfo : EIATTR_KPARAM_INFO
	.align		4
.L_600:
        /*0008*/ 	.byte	0x04, 0x17
        /*000a*/ 	.short	(.L_602 - .L_601)
.L_601:
        /*000c*/ 	.word	0x00000000
        /*0010*/ 	.short	0x0000
        /*0012*/ 	.short	0x0000
        /*0014*/ 	.byte	0x00, 0xf0, 0x01, 0x1a


	//----- nvinfo : EIATTR_SPARSE_MMA_MASK
	.align		4
.L_602:
        /*0018*/ 	.byte	0x03, 0x50
        /*001a*/ 	.short	0x0000


	//----- nvinfo : EIATTR_MAXREG_COUNT
	.align		4
        /*001c*/ 	.byte	0x03, 0x1b
        /*001e*/ 	.short	0x00a8


	//----- nvinfo : EIATTR_MERCURY_ISA_VERSION
	.align		4
        /*0020*/ 	.byte	0x03, 0x5f
        /*0022*/ 	.short	0x0101


	//----- nvinfo : EIATTR_VRC_CTA_INIT_COUNT
	.align		4
        /*0024*/ 	.byte	0x02, 0x4a
	.zero		1
	.zero		1


	//----- nvinfo : EIATTR_EXIT_INSTR_OFFSETS
	.align		4
        /*0028*/ 	.byte	0x04, 0x1c
        /*002a*/ 	.short	(.L_604 - .L_603)


	//   ....[0]....
.L_603:
        /*002c*/ 	.word	0x00000010


	//----- nvinfo : EIATTR_MAX_THREADS
	.align		4
.L_604:
        /*0030*/ 	.byte	0x04, 0x05
        /*0032*/ 	.short	(.L_606 - .L_605)
.L_605:
        /*0034*/ 	.word	0x00000180
        /*0038*/ 	.word	0x00000001
        /*003c*/ 	.word	0x00000001


	//----- nvinfo : EIATTR_CBANK_PARAM_SIZE
	.align		4
.L_606:
        /*0040*/ 	.byte	0x03, 0x19
        /*0042*/ 	.short	0x0680


	//----- nvinfo : EIATTR_PARAM_CBANK
	.align		4
        /*0044*/ 	.byte	0x04, 0x0a
        /*0046*/ 	.short	(.L_608 - .L_607)
	.align		4
.L_607:
        /*0048*/ 	.word	index@(.nv.constant0._ZN7cutlass13device_kernelIN5flash11enable_sm90INS1_16FlashAttnBwdSm90INS1_25CollectiveMainloopBwdSm90ILi2ELi2ELi2EN4cute5tupleIJNS5_1CILi1EEES8_S8_EEENS6_IJNS7_ILi96EEENS7_ILi128EEENS7_ILi64EEEEEENS_10bfloat16_tEfNS_4arch4Sm90ELb1ELb0ELb1ELb1ELb0ELb1ELb0ELb1ELi2ELi1ELi2ELi2ELb0EEENS1_21CollectiveEpilogueBwdISD_SE_SG_Li256ELb1ELb0ELi1EEENS1_25SingleTileBwdLPTSchedulerILb1ELi128ELb0EEEEEEEEEvNT_6ParamsE)
        /*004c*/ 	.short	0x0380
        /*004e*/ 	.short	0x0680


	//----- nvinfo : EIATTR_SW_WAR
	.align		4
.L_608:
        /*0050*/ 	.byte	0x04, 0x36
        /*0052*/ 	.short	(.L_610 - .L_609)
.L_609:
        /*0054*/ 	.word	0x00000008
.L_610:


//--------------------- .nv.info._ZN7cutlass13device_kernelIN5flash11enable_sm90INS1_16FlashAttnBwdSm90INS1_25CollectiveMainloopBwdSm90ILi2ELi2ELi2EN4cute5tupleIJNS5_1CILi1EEES8_S8_EEENS6_IJNS7_ILi96EEENS7_ILi128EEENS7_ILi64EEEEEENS_10bfloat16_tEfNS_4arch4Sm90ELb1ELb0ELb1ELb1ELb1ELb1ELb0ELb1ELi2ELi1ELi2ELi2ELb0EEENS1_21CollectiveEpilogueBwdISD_SE_SG_Li256ELb1ELb0ELi1EEENS1_25SingleTileBwdLPTSchedulerILb1ELi128ELb1EEEEEEEEEvNT_6ParamsE --------------------------
	.section	.nv.info._ZN7cutlass13device_kernelIN5flash11enable_sm90INS1_16FlashAttnBwdSm90INS1_25CollectiveMainloopBwdSm90ILi2ELi2ELi2EN4cute5tupleIJNS5_1CILi1EEES8_S8_EEENS6_IJNS7_ILi96EEENS7_ILi128EEENS7_ILi64EEEEEENS_10bfloat16_tEfNS_4arch4Sm90ELb1ELb0ELb1ELb1ELb1ELb1ELb0ELb1ELi2ELi1ELi2ELi2ELb0EEENS1_21CollectiveEpilogueBwdISD_SE_SG_Li256ELb1ELb0ELi1EEENS1_25SingleTileBwdLPTSchedulerILb1ELi128ELb1EEEEEEEEEvNT_6ParamsE,"",@"SHT_CUDA_INFO"
	.sectionflags	@""
	.align	4


	//----- nvinfo : EIATTR_CUDA_API_VERSION
	.align		4
        /*0000*/ 	.byte	0x04, 0x37
        /*0002*/ 	.short	(.L_612 - .L_611)
.L_611:
        /*0004*/ 	.word	0x00000082


	//----- nvinfo : EIATTR_KPARAM_INFO
	.align		4
.L_612:
        /*0008*/ 	.byte	0x04, 0x17
        /*000a*/ 	.short	(.L_614 - .L_613)
.L_613:
        /*000c*/ 	.word	0x00000000
        /*0010*/ 	.short	0x0000
        /*0012*/ 	.short	0x0000
        /*0014*/ 	.byte	0x00, 0xf0, 0x01, 0x1a


	//----- nvinfo : EIATTR_SPARSE_MMA_MASK
	.align		4
.L_614:
        /*0018*/ 	.byte	0x03, 0x50
        /*001a*/ 	.short	0x0000


	//----- nvinfo : EIATTR_MAXREG_COUNT
	.align		4
        /*001c*/ 	.byte	0x03, 0x1b
        /*001e*/ 	.short	0x00a8


	//----- nvinfo : EIATTR_MERCURY_ISA_VERSION
	.align		4
        /*0020*/ 	.byte	0x03, 0x5f
        /*0022*/ 	.short	0x0101


	//----- nvinfo : EIATTR_VRC_CTA_INIT_COUNT
	.align		4
        /*0024*/ 	.byte	0x02, 0x4a
	.zero		1
	.zero		1


	//----- nvinfo : EIATTR_EXIT_INSTR_OFFSETS
	.align		4
        /*0028*/ 	.byte	0x04, 0x1c
        /*002a*/ 	.short	(.L_616 - .L_615)


	//   ....[0]....
.L_615:
        /*002c*/ 	.word	0x00000010


	//----- nvinfo : EIATTR_MAX_THREADS
	.align		4
.L_616:
        /*0030*/ 	.byte	0x04, 0x05
        /*0032*/ 	.short	(.L_618 - .L_617)
.L_617:
        /*0034*/ 	.word	0x00000180
        /*0038*/ 	.word	0x00000001
        /*003c*/ 	.word	0x00000001


	//----- nvinfo : EIATTR_CBANK_PARAM_SIZE
	.align		4
.L_618:
        /*0040*/ 	.byte	0x03, 0x19
        /*0042*/ 	.short	0x0680


	//----- nvinfo : EIATTR_PARAM_CBANK
	.align		4
        /*0044*/ 	.byte	0x04, 0x0a
        /*0046*/ 	.short	(.L_620 - .L_619)
	.align		4
.L_619:
        /*0048*/ 	.word	index@(.nv.constant0._ZN7cutlass13device_kernelIN5flash11enable_sm90INS1_16FlashAttnBwdSm90INS1_25CollectiveMainloopBwdSm90ILi2ELi2ELi2EN4cute5tupleIJNS5_1CILi1EEES8_S8_EEENS6_IJNS7_ILi96EEENS7_ILi128EEENS7_ILi64EEEEEENS_10bfloat16_tEfNS_4arch4Sm90ELb1ELb0ELb1ELb1ELb1ELb1ELb0ELb1ELi2ELi1ELi2ELi2ELb0EEENS1_21CollectiveEpilogueBwdISD_SE_SG_Li256ELb1ELb0ELi1EEENS1_25SingleTileBwdLPTSchedulerILb1ELi128ELb1EEEEEEEEEvNT_6ParamsE)
        /*004c*/ 	.short	0x0380
        /*004e*/ 	.short	0x0680


	//----- nvinfo : EIATTR_SW_WAR
	.align		4
.L_620:
        /*0050*/ 	.byte	0x04, 0x36
        /*0052*/ 	.short	(.L_622 - .L_621)
.L_621:
        /*0054*/ 	.word	0x00000008
.L_622:


//--------------------- .nv.info._ZN7cutlass13device_kernelIN5flash11enable_sm90INS1_16FlashAttnBwdSm90INS1_25CollectiveMainloopBwdSm90ILi2ELi2ELi2EN4cute5tupleIJNS5_1CILi1EEES8_S8_EEENS6_IJNS7_ILi96EEENS7_ILi128EEENS7_ILi64EEEEEENS_10bfloat16_tEfNS_4arch4Sm90ELb1ELb0ELb1ELb1ELb0ELb1ELb0ELb1ELi2ELi1ELi2ELi2ELb0EEENS1_24CollectiveEpilogueBwdGQAISD_fSG_Li256ELb1ELb0EEENS1_25SingleTileBwdLPTSchedulerILb1ELi128ELb0EEEEEEEEEvNT_6ParamsE --------------------------
	.section	.nv.info._ZN7cutlass13device_kernelIN5flash11enable_sm90INS1_16FlashAttnBwdSm90INS1_25CollectiveMainloopBwdSm90ILi2ELi2ELi2EN4cute5tupleIJNS5_1CILi1EEES8_S8_EEENS6_IJNS7_ILi96EEENS7_ILi128EEENS7_ILi64EEEEEENS_10bfloat16_tEfNS_4arch4Sm90ELb1ELb0ELb1ELb1ELb0ELb1ELb0ELb1ELi2ELi1ELi2ELi2ELb0EEENS1_24CollectiveEpilogueBwdGQAISD_fSG_Li256ELb1ELb0EEENS1_25SingleTileBwdLPTSchedulerILb1ELi128ELb0EEEEEEEEEvNT_6ParamsE,"",@"SHT_CUDA_INFO"
	.sectionflags	@""
	.align	4


	//----- nvinfo : EIATTR_CUDA_API_VERSION
	.align		4
        /*0000*/ 	.byte	0x04, 0x37
        /*0002*/ 	.short	(.L_624 - .L_623)
.L_623:
        /*0004*/ 	.word	0x00000082


	//----- nvinfo : EIATTR_KPARAM_INFO
	.align		4
.L_624:
        /*0008*/ 	.byte	0x04, 0x17
        /*000a*/ 	.short	(.L_626 - .L_625)
.L_625:
        /*000c*/ 	.word	0x00000000
        /*0010*/ 	.short	0x0000
        /*0012*/ 	.short	0x0000
        /*0014*/ 	.byte	0x00, 0xf0, 0x01, 0x1c


	//----- nvinfo : EIATTR_SPARSE_MMA_MASK
	.align		4
.L_626:
        /*0018*/ 	.byte	0x03, 0x50
        /*001a*/ 	.short	0x0000


	//----- nvinfo : EIATTR_MAXREG_COUNT
	.align		4
        /*001c*/ 	.byte	0x03, 0x1b
        /*001e*/ 	.short	0x00a8


	//----- nvinfo : EIATTR_MERCURY_ISA_VERSION
	.align		4
        /*0020*/ 	.byte	0x03, 0x5f
        /*0022*/ 	.short	0x0101


	//----- nvinfo : EIATTR_VRC_CTA_INIT_COUNT
	.align		4
        /*0024*/ 	.byte	0x02, 0x4a
	.zero		1
	.zero		1


	//----- nvinfo : EIATTR_EXIT_INSTR_OFFSETS
	.align		4
        /*0028*/ 	.byte	0x04, 0x1c
        /*002a*/ 	.short	(.L_628 - .L_627)


	//   ....[0]....
.L_627:
        /*002c*/ 	.word	0x00000010


	//----- nvinfo : EIATTR_MAX_THREADS
	.align		4
.L_628:
        /*0030*/ 	.byte	0x04, 0x05
        /*0032*/ 	.short	(.L_630 - .L_629)
.L_629:
        /*0034*/ 	.word	0x00000180
        /*0038*/ 	.word	0x00000001
        /*003c*/ 	.word	0x00000001


	//----- nvinfo : EIATTR_CBANK_PARAM_SIZE
	.align		4
.L_630:
        /*0040*/ 	.byte	0x03, 0x19
        /*0042*/ 	.short	0x0700


	//----- nvinfo : EIATTR_PARAM_CBANK
	.align		4
        /*0044*/ 	.byte	0x04, 0x0a
        /*0046*/ 	.short	(.L_632 - .L_631)
	.align		4
.L_631:
        /*0048*/ 	.word	index@(.nv.constant0._ZN7cutlass13device_kernelIN5flash11enable_sm90INS1_16FlashAttnBwdSm90INS1_25CollectiveMainloopBwdSm90ILi2ELi2ELi2EN4cute5tupleIJNS5_1CILi1EEES8_S8_EEENS6_IJNS7_ILi96EEENS7_ILi128EEENS7_ILi64EEEEEENS_10bfloat16_tEfNS_4arch4Sm90ELb1ELb0ELb1ELb1ELb0ELb1ELb0ELb1ELi2ELi1ELi2ELi2ELb0EEENS1_24CollectiveEpilogueBwdGQAISD_fSG_Li256ELb1ELb0EEENS1_25SingleTileBwdLPTSchedulerILb1ELi128ELb0EEEEEEEEEvNT_6ParamsE)
        /*004c*/ 	.short	0x0380
        /*004e*/ 	.short	0x0700


	//----- nvinfo : EIATTR_SW_WAR
	.align		4
.L_632:
        /*0050*/ 	.byte	0x04, 0x36
        /*0052*/ 	.short	(.L_634 - .L_633)
.L_633:
        /*0054*/ 	.word	0x00000008
.L_634:


//--------------------- .nv.info._ZN7cutlass13device_kernelIN5flash32FlashAttnBwdPostprocessConvertdQIN4cute5tupleIJNS3_1CILi96EEENS5_ILi64EEEEEENS_10bfloat16_tEfNS_4arch4Sm90ELi256ENS3_8TiledMMAINS3_8MMA_AtomIJNS3_4SM904GMMA27MMA_64x16x16_F32BF16BF16_SSILNSF_5MajorE1ELSH_0ELNSF_7ScaleInE1ELSI_1EEEEEENS3_6LayoutINS4_IJNS5_ILi1EEENS5_ILi2EEESM_EEENS4_IJNS5_ILi0EEESM_SP_EEEEENS4_IJNS3_10UnderscoreESS_SS_EEEEELb1EEEEEvNT_6ParamsE --------------------------
	.section	.nv.info._ZN7cutlass13device_kernelIN5flash32FlashAttnBwdPostprocessConvertdQIN4cute5tupleIJNS3_1CILi96EEENS5_ILi64EEEEEENS_10bfloat16_tEfNS_4arch4Sm90ELi256ENS3_8TiledMMAINS3_8MMA_AtomIJNS3_4SM904GMMA27MMA_64x16x16_F32BF16BF16_SSILNSF_5MajorE1ELSH_0ELNSF_7ScaleInE1ELSI_1EEEEEENS3_6LayoutINS4_IJNS5_ILi1EEENS5_ILi2EEESM_EEENS4_IJNS5_ILi0EEESM_SP_EEEEENS4_IJNS3_10UnderscoreESS_SS_EEEEELb1EEEEEvNT_6ParamsE,"",@"SHT_CUDA_INFO"
	.sectionflags	@""
	.align	4


	//----- nvinfo : EIATTR_CUDA_API_VERSION
	.align		4
        /*0000*/ 	.byte	0x04, 0x37
        /*0002*/ 	.short	(.L_636 - .L_635)
.L_635:
        /*0004*/ 	.word	0x00000082


	//----- nvinfo : EIATTR_KPARAM_INFO
	.align		4
.L_636:
        /*0008*/ 	.byte	0x04, 0x17
        /*000a*/ 	.short	(.L_638 - .L_637)
.L_637:
        /*000c*/ 	.word	0x00000000
        /*0010*/ 	.short	0x0000
        /*0012*/ 	.short	0x0000
        /*0014*/ 	.byte	0x00, 0xf0, 0xc1, 0x01


	//----- nvinfo : EIATTR_SPARSE_MMA_MASK
	.align		4
.L_638:
        /*0018*/ 	.byte	0x03, 0x50
        /*001a*/ 	.short	0x0000


	//----- nvinfo : EIATTR_MAXREG_COUNT
	.align		4
        /*001c*/ 	.byte	0x03, 0x1b
        /*001e*/ 	.short	0x0080


	//----- nvinfo : EIATTR_NUM_BARRIERS
	.align		4
        /*0020*/ 	.byte	0x02, 0x4c
        /*0022*/ 	.byte	0x01
	.zero		1


	//----- nvinfo : EIATTR_MERCURY_ISA_VERSION
	.align		4
        /*0024*/ 	.byte	0x03, 0x5f
        /*0026*/ 	.short	0x0101


	//----- nvinfo : EIATTR_VRC_CTA_INIT_COUNT
	.align		4
        /*0028*/ 	.byte	0x02, 0x4a
	.zero		1
	.zero		1


	//----- nvinfo : EIATTR_MBARRIER_INSTR_OFFSETS
	.align		4
        /*002c*/ 	.byte	0x04, 0x39
        /*002e*/ 	.short	(.L_640 - .L_639)


	//   ....[0]....
.L_639:
        /*0030*/ 	.word	0x00000470
        /*0034*/ 	.word	0x000000ff
        /*0038*/ 	.word	0x00009000
        /*003c*/ 	.short	0x0100
        /*003e*/ 	.byte	0x06
	.zero		1


	//   ....[1]....
        /*0040*/ 	.word	0x00000550
        /*0044*/ 	.word	0x00000006
        /*0048*/ 	.word	0x00009000
        /*004c*/ 	.short	0x010a
        /*004e*/ 	.byte	0xff
	.zero		1


	//----- nvinfo : EIATTR_NUM_MBARRIERS
	.align		4
.L_640:
        /*0050*/ 	.byte	0x03, 0x38
        /*0052*/ 	.short	0x0001


	//----- nvinfo : EIATTR_EXIT_INSTR_OFFSETS
	.align		4
        /*0054*/ 	.byte	0x04, 0x1c
        /*0056*/ 	.short	(.L_642 - .L_641)


	//   ....[0]....
.L_641:
        /*0058*/ 	.word	0x00000270


	//   ....[1]....
        /*005c*/ 	.word	0x00000db0


	//   ....[2]....
        /*0060*/ 	.word	0x00000e90


	//----- nvinfo : EIATTR_MAX_THREADS
	.align		4
.L_642:
        /*0064*/ 	.byte	0x04, 0x05
        /*0066*/ 	.short	(.L_644 - .L_643)
.L_643:
        /*0068*/ 	.word	0x00000100
        /*006c*/ 	.word	0x00000001
        /*0070*/ 	.word	0x00000001


	//----- nvinfo : EIATTR_CRS_STACK_SIZE
	.align		4
.L_644:
        /*0074*/ 	.byte	0x04, 0x1e
        /*0076*/ 	.short	(.L_646 - .L_645)
.L_645:
        /*0078*/ 	.word	0x00000000


	//----- nvinfo : EIATTR_CBANK_PARAM_SIZE
	.align		4
.L_646:
        /*007c*/ 	.byte	0x03, 0x19
        /*007e*/ 	.short	0x0070


	//----- nvinfo : EIATTR_PARAM_CBANK
	.align		4
        /*0080*/ 	.byte	0x04, 0x0a
        /*0082*/ 	.short	(.L_648 - .L_647)
	.align		4
.L_647:
        /*0084*/ 	.word	index@(.nv.constant0._ZN7cutlass13device_kernelIN5flash32FlashAttnBwdPostprocessConvertdQIN4cute5tupleIJNS3_1CILi96EEENS5_ILi64EEEEEENS_10bfloat16_tEfNS_4arch4Sm90ELi256ENS3_8TiledMMAINS3_8MMA_AtomIJNS3_4SM904GMMA27MMA_64x16x16_F32BF16BF16_SSILNSF_5MajorE1ELSH_0ELNSF_7ScaleInE1ELSI_1EEEEEENS3_6LayoutINS4_IJNS5_ILi1EEENS5_ILi2EEESM_EEENS4_IJNS5_ILi0EEESM_SP_EEEEENS4_IJNS3_10UnderscoreESS_SS_EEEEELb1EEEEEvNT_6ParamsE)
        /*0088*/ 	.short	0x0380
        /*008a*/ 	.short	0x0070


	//----- nvinfo : EIATTR_SW_WAR
	.align		4
.L_648:
        /*008c*/ 	.byte	0x04, 0x36
        /*008e*/ 	.short	(.L_650 - .L_649)
.L_649:
        /*0090*/ 	.word	0x00000008
.L_650:


//--------------------- .nv.info._ZN7cutlass13device_kernelIN5flash11enable_sm90INS1_16FlashAttnBwdSm90INS1_25CollectiveMainloopBwdSm90ILi2ELi2ELi2EN4cute5tupleIJNS5_1CILi1EEES8_S8_EEENS6_IJNS7_ILi96EEENS7_ILi128EEENS7_ILi64EEEEEENS_10bfloat16_tEfNS_4arch4Sm90ELb1ELb0ELb1ELb1ELb1ELb1ELb0ELb1ELi2ELi1ELi2ELi2ELb0EEENS1_24CollectiveEpilogueBwdGQAISD_fSG_Li256ELb1ELb1EEENS1_25SingleTileBwdLPTSchedulerILb1ELi128ELb1EEEEEEEEEvNT_6ParamsE --------------------------
	.section	.nv.info._ZN7cutlass13device_kernelIN5flash11enable_sm90INS1_16FlashAttnBwdSm90INS1_25CollectiveMainloopBwdSm90ILi2ELi2ELi2EN4cute5tupleIJNS5_1CILi1EEES8_S8_EEENS6_IJNS7_ILi96EEENS7_ILi128EEENS7_ILi64EEEEEENS_10bfloat16_tEfNS_4arch4Sm90ELb1ELb0ELb1ELb1ELb1ELb1ELb0ELb1ELi2ELi1ELi2ELi2ELb0EEENS1_24CollectiveEpilogueBwdGQAISD_fSG_Li256ELb1ELb1EEENS1_25SingleTileBwdLPTSchedulerILb1ELi128ELb1EEEEEEEEEvNT_6ParamsE,"",@"SHT_CUDA_INFO"
	.sectionflags	@""
	.align	4


	//----- nvinfo : EIATTR_CUDA_API_VERSION
	.align		4
        /*0000*/ 	.byte	0x04, 0x37
        /*0002*/ 	.short	(.L_652 - .L_651)
.L_651:
        /*0004*/ 	.word	0x00000082


	//----- nvinfo : EIATTR_KPARAM_INFO
	.align		4
.L_652:
        /*0008*/ 	.byte	0x04, 0x17
        /*000a*/ 	.short	(.L_654 - .L_653)
.L_653:
        /*000c*/ 	.word	0x00000000
        /*0010*/ 	.short	0x0000
        /*0012*/ 	.short	0x0000
        /*0014*/ 	.byte	0x00, 0xf0, 0x01, 0x1c


	//----- nvinfo : EIATTR_SPARSE_MMA_MASK
	.align		4
.L_654:
        /*0018*/ 	.byte	0x03, 0x50
        /*001a*/ 	.short	0x0000


	//----- nvinfo : EIATTR_MAXREG_COUNT
	.align		4
        /*001c*/ 	.byte	0x03, 0x1b
        /*001e*/ 	.short	0x00a8


	//----- nvinfo : EIATTR_MERCURY_ISA_VERSION
	.align		4
        /*0020*/ 	.byte	0x03, 0x5f
        /*0022*/ 	.short	0x0101


	//----- nvinfo : EIATTR_VRC_CTA_INIT_COUNT
	.align		4
        /*0024*/ 	.byte	0x02, 0x4a
	.zero		1
	.zero		1


	//----- nvinfo : EIATTR_EXIT_INSTR_OFFSETS
	.align		4
        /*0028*/ 	.byte	0x04, 0x1c
        /*002a*/ 	.short	(.L_656 - .L_655)


	//   ....[0]....
.L_655:
        /*002c*/ 	.word	0x00000010


	//----- nvinfo : EIATTR_MAX_THREADS
	.align		4
.L_656:
        /*0030*/ 	.byte	0x04, 0x05
        /*0032*/ 	.short	(.L_658 - .L_657)
.L_657:
        /*0034*/ 	.word	0x00000180
        /*0038*/ 	.word	0x00000001
        /*003c*/ 	.word	0x00000001


	//----- nvinfo : EIATTR_CBANK_PARAM_SIZE
	.align		4
.L_658:
        /*0040*/ 	.byte	0x03, 0x19
        /*0042*/ 	.short	0x0700


	//----- nvinfo : EIATTR_PARAM_CBANK
	.align		4
        /*0044*/ 	.byte	0x04, 0x0a
        /*0046*/ 	.short	(.L_660 - .L_659)
	.align		4
.L_659:
        /*0048*/ 	.word	index@(.nv.constant0._ZN7cutlass13device_kernelIN5flash11enable_sm90INS1_16FlashAttnBwdSm90INS1_25CollectiveMainloopBwdSm90ILi2ELi2ELi2EN4cute5tupleIJNS5_1CILi1EEES8_S8_EEENS6_IJNS7_ILi96EEENS7_ILi128EEENS7_ILi64EEEEEENS_10bfloat16_tEfNS_4arch4Sm90ELb1ELb0ELb1ELb1ELb1ELb1ELb0ELb1ELi2ELi1ELi2ELi2ELb0EEENS1_24CollectiveEpilogueBwdGQAISD_fSG_Li256ELb1ELb1EEENS1_25SingleTileBwdLPTSchedulerILb1ELi128ELb1EEEEEEEEEvNT_6ParamsE)
        /*004c*/ 	.short	0x0380
        /*004e*/ 	.short	0x0700


	//----- nvinfo : EIATTR_SW_WAR
	.align		4
.L_660:
        /*0050*/ 	.byte	0x04, 0x36
        /*0052*/ 	.short	(.L_662 - .L_661)
.L_661:
        /*0054*/ 	.word	0x00000008
.L_662:


//--------------------- .nv.info._ZN7cutlass13device_kernelIN5flash22FlashAttnBwdPreprocessIN4cute5tupleIJNS3_1CILi96EEENS5_ILi64EEEEEENS_10bfloat16_tEfNS_4arch4Sm90ELb1ELb1EEEEEvNT_6ParamsE --------------------------
	.section	.nv.info._ZN7cutlass13device_kernelIN5flash22FlashAttnBwdPreprocessIN4cute5tupleIJNS3_1CILi96EEENS5_ILi64EEEEEENS_10bfloat16_tEfNS_4arch4Sm90ELb1ELb1EEEEEvNT_6ParamsE,"",@"SHT_CUDA_INFO"
	.sectionflags	@""
	.align	4


	//----- nvinfo : EIATTR_CUDA_API_VERSION
	.align		4
        /*0000*/ 	.byte	0x04, 0x37
        /*0002*/ 	.short	(.L_664 - .L_663)
.L_663:
        /*0004*/ 	.word	0x00000082


	//----- nvinfo : EIATTR_KPARAM_INFO
	.align		4
.L_664:
        /*0008*/ 	.byte	0x04, 0x17
        /*000a*/ 	.short	(.L_666 - .L_665)
.L_665:
        /*000c*/ 	.word	0x00000000
        /*0010*/ 	.short	0x0000
        /*0012*/ 	.short	0x0000
        /*0014*/ 	.byte	0x00, 0xf0, 0xc1, 0x03


	//----- nvinfo : EIATTR_SPARSE_MMA_MASK
	.align		4
.L_666:
        /*0018*/ 	.byte	0x03, 0x50
        /*001a*/ 	.short	0x0000


	//----- nvinfo : EIATTR_MAXREG_COUNT
	.align		4
        /*001c*/ 	.byte	0x03, 0x1b
        /*001e*/ 	.short	0x0080


	//----- nvinfo : EIATTR_MERCURY_ISA_VERSION
	.align		4
        /*0020*/ 	.byte	0x03, 0x5f
        /*0022*/ 	.short	0x0101


	//----- nvinfo : EIATTR_COOP_GROUP_MASK_REGIDS
	.align		4
        /*0024*/ 	.byte	0x04, 0x29
        /*0026*/ 	.short	(.L_668 - .L_667)


	//   ....[0]....
.L_667:
        /*0028*/ 	.word	0xffffffff


	//   ....[1]....
        /*002c*/ 	.word	0xffffffff


	//   ....[2]....
        /*0030*/ 	.word	0xffffffff


	//   ....[3]....
        /*0034*/ 	.word	0xffffffff


	//   ....[4]....
        /*0038*/ 	.word	0xffffffff


	//   ....[5]....
        /*003c*/ 	.word	0xffffffff


	//   ....[6]....
        /*0040*/ 	.word	0xffffffff


	//   ....[7]....
        /*0044*/ 	.word	0xffffffff


	//   ....[8]....
        /*0048*/ 	.word	0xffffffff


	//----- nvinfo : EIATTR_COOP_GROUP_INSTR_OFFSETS
	.align		4
.L_668:
        /*004c*/ 	.byte	0x04, 0x28
        /*004e*/ 	.short	(.L_670 - .L_669)


	//   ....[0]....
.L_669:
        /*0050*/ 	.word	0x00000ee0


	//   ....[1]....
        /*0054*/ 	.word	0x00000ef0


	//   ....[2]....
        /*0058*/ 	.word	0x00000f00


	//   ....[3]....
        /*005c*/ 	.word	0x00000f40


	//   ....[4]....
        /*0060*/ 	.word	0x00000f50


	//   ....[5]....
        /*0064*/ 	.word	0x00000f60


	//   ....[6]....
        /*0068*/ 	.word	0x00000fd0


	//   ....[7]....
        /*006c*/ 	.word	0x00000ff0


	//   ....[8]....
        /*0070*/ 	.word	0x00001000


	//----- nvinfo : EIATTR_VRC_CTA_INIT_COUNT
	.align		4
.L_670:
        /*0074*/ 	.byte	0x02, 0x4a
	.zero		1
	.zero		1


	//----- nvinfo : EIATTR_EXIT_INSTR_OFFSETS
	.align		4
        /*0078*/ 	.byte	0x04, 0x1c
        /*007a*/ 	.short	(.L_672 - .L_671)


	//   ....[0]....
.L_671:
        /*007c*/ 	.word	0x00000280


	//   ....[1]....
        /*0080*/ 	.word	0x000014a0


	//   ....[2]....
        /*0084*/ 	.word	0x00001520


	//----- nvinfo : EIATTR_MAX_THREADS
	.align		4
.L_672:
        /*0088*/ 	.byte	0x04, 0x05
        /*008a*/ 	.short	(.L_674 - .L_673)
.L_673:
        /*008c*/ 	.word	0x00000100
        /*0090*/ 	.word	0x00000001
        /*0094*/ 	.word	0x00000001


	//----- nvinfo : EIATTR_CRS_STACK_SIZE
	.align		4
.L_674:
        /*0098*/ 	.byte	0x04, 0x1e
        /*009a*/ 	.short	(.L_676 - .L_675)
.L_675:
        /*009c*/ 	.word	0x00000000


	//----- nvinfo : EIATTR_CBANK_PARAM_SIZE
	.align		4
.L_676:
        /*00a0*/ 	.byte	0x03, 0x19
        /*00a2*/ 	.short	0x00f0


	//----- nvinfo : EIATTR_PARAM_CBANK
	.align		4
        /*00a4*/ 	.byte	0x04, 0x0a
        /*00a6*/ 	.short	(.L_678 - .L_677)
	.align		4
.L_677:
        /*00a8*/ 	.word	index@(.nv.constant0._ZN7cutlass13device_kernelIN5flash22FlashAttnBwdPreprocessIN4cute5tupleIJNS3_1CILi96EEENS5_ILi64EEEEEENS_10bfloat16_tEfNS_4arch4Sm90ELb1ELb1EEEEEvNT_6ParamsE)
        /*00ac*/ 	.short	0x0380
        /*00ae*/ 	.short	0x00f0


	//----- nvinfo : EIATTR_SW_WAR
	.align		4
.L_678:
        /*00b0*/ 	.byte	0x04, 0x36
        /*00b2*/ 	.short	(.L_680 - .L_679)
.L_679:
        /*00b4*/ 	.word	0x00000008
.L_680:


//--------------------- .nv.info._ZN7cutlass13device_kernelIN5flash11enable_sm90INS1_16FlashAttnBwdSm90INS1_25CollectiveMainloopBwdSm90ILi2ELi2ELi2EN4cute5tupleIJNS5_1CILi1EEES8_S8_EEENS6_IJNS7_ILi128EEESA_NS7_ILi64EEEEEENS_10bfloat16_tEfNS_4arch4Sm90ELb0ELb0ELb0ELb0ELb0ELb1ELb0ELb0ELi2ELi1ELi2ELi2ELb0EEENS1_21CollectiveEpilogueBwdISC_SD_SF_Li256ELb0ELb0ELi1EEENS1_19SingleTileSchedulerILb0ELb0ELb0ELi128EEEEEEEEEvNT_6ParamsE --------------------------
	.section	.nv.info._ZN7cutlass13device_kernelIN5flash11enable_sm90INS1_16FlashAttnBwdSm90INS1_25CollectiveMainloopBwdSm90ILi2ELi2ELi2EN4cute5tupleIJNS5_1CILi1EEES8_S8_EEENS6_IJNS7_ILi128EEESA_NS7_ILi64EEEEEENS_10bfloat16_tEfNS_4arch4Sm90ELb0ELb0ELb0ELb0ELb0ELb1ELb0ELb0ELi2ELi1ELi2ELi2ELb0EEENS1_21CollectiveEpilogueBwdISC_SD_SF_Li256ELb0ELb0ELi1EEENS1_19SingleTileSchedulerILb0ELb0ELb0ELi128EEEEEEEEEvNT_6ParamsE,"",@"SHT_CUDA_INFO"
	.sectionflags	@""
	.align	4


	//----- nvinfo : EIATTR_CUDA_API_VERSION
	.align		4
        /*0000*/ 	.byte	0x04, 0x37
        /*0002*/ 	.short	(.L_682 - .L_681)
.L_681:
        /*0004*/ 	.word	0x00000082


	//----- nvinfo : EIATTR_KPARAM_INFO
	.align		4
.L_682:
        /*0008*/ 	.byte	0x04, 0x17
        /*000a*/ 	.short	(.L_684 - .L_683)
.L_683:
        /*000c*/ 	.word	0x00000000
        /*0010*/ 	.short	0x0000
        /*0012*/ 	.short	0x0000
        /*0014*/ 	.byte	0x00, 0xf0, 0x01, 0x24


	//----- nvinfo : EIATTR_SPARSE_MMA_MASK
	.align		4
.L_684:
        /*0018*/ 	.byte	0x03, 0x50
        /*001a*/ 	.short	0x0000


	//----- nvinfo : EIATTR_MAXREG_COUNT
	.align		4
        /*001c*/ 	.byte	0x03, 0x1b
        /*001e*/ 	.short	0x00a8


	//----- nvinfo : EIATTR_MERCURY_ISA_VERSION
	.align		4
        /*0020*/ 	.byte	0x03, 0x5f
        /*0022*/ 	.short	0x0101


	//----- nvinfo : EIATTR_VRC_CTA_INIT_COUNT
	.align		4
        /*0024*/ 	.byte	0x02, 0x4a
	.zero		1
	.zero		1


	//----- nvinfo : EIATTR_EXIT_INSTR_OFFSETS
	.align		4
        /*0028*/ 	.byte	0x04, 0x1c
        /*002a*/ 	.short	(.L_686 - .L_685)


	//   ....[0]....
.L_685:
        /*002c*/ 	.word	0x00000010


	//----- nvinfo : EIATTR_MAX_THREADS
	.align		4
.L_686:
        /*0030*/ 	.byte	0x04, 0x05
        /*0032*/ 	.short	(.L_688 - .L_687)
.L_687:
        /*0034*/ 	.word	0x00000180
        /*0038*/ 	.word	0x00000001
        /*003c*/ 	.word	0x00000001


	//----- nvinfo : EIATTR_CBANK_PARAM_SIZE
	.align		4
.L_688:
        /*0040*/ 	.byte	0x03, 0x19
        /*0042*/ 	.short	0x0900


	//----- nvinfo : EIATTR_PARAM_CBANK
	.align		4
        /*0044*/ 	.byte	0x04, 0x0a
        /*0046*/ 	.short	(.L_690 - .L_689)
	.align		4
.L_689:
        /*0048*/ 	.word	index@(.nv.constant0._ZN7cutlass13device_kernelIN5flash11enable_sm90INS1_16FlashAttnBwdSm90INS1_25CollectiveMainloopBwdSm90ILi2ELi2ELi2EN4cute5tupleIJNS5_1CILi1EEES8_S8_EEENS6_IJNS7_ILi128EEESA_NS7_ILi64EEEEEENS_10bfloat16_tEfNS_4arch4Sm90ELb0ELb0ELb0ELb0ELb0ELb1ELb0ELb0ELi2ELi1ELi2ELi2ELb0EEENS1_21CollectiveEpilogueBwdISC_SD_SF_Li256ELb0ELb0ELi1EEENS1_19SingleTileSchedulerILb0ELb0ELb0ELi128EEEEEEEEEvNT_6ParamsE)
        /*004c*/ 	.short	0x0380
        /*004e*/ 	.short	0x0900


	//----- nvinfo : EIATTR_SW_WAR
	.align		4
.L_690:
        /*0050*/ 	.byte	0x04, 0x36
        /*0052*/ 	.short	(.L_692 - .L_691)
.L_691:
        /*0054*/ 	.word	0x00000008
.L_692:


//--------------------- .nv.info._ZN7cutlass13device_kernelIN5flash11enable_sm90INS1_16FlashAttnBwdSm90INS1_25CollectiveMainloopBwdSm90ILi2ELi2ELi2EN4cute5tupleIJNS5_1CILi1EEES8_S8_EEENS6_IJNS7_ILi128EEESA_NS7_ILi64EEEEEENS_10bfloat16_tEfNS_4arch4Sm90ELb0ELb0ELb0ELb0ELb1ELb1ELb0ELb0ELi2ELi1ELi2ELi2ELb0EEENS1_21CollectiveEpilogueBwdISC_SD_SF_Li256ELb0ELb0ELi1EEENS1_19SingleTileSchedulerILb0ELb0ELb0ELi128EEEEEEEEEvNT_6ParamsE --------------------------
	.section	.nv.info._ZN7cutlass13device_kernelIN5flash11enable_sm90INS1_16FlashAttnBwdSm90INS1_25CollectiveMainloopBwdSm90ILi2ELi2ELi2EN4cute5tupleIJNS5_1CILi1EEES8_S8_EEENS6_IJNS7_ILi128EEESA_NS7_ILi64EEEEEENS_10bfloat16_tEfNS_4arch4Sm90ELb0ELb0ELb0ELb0ELb1ELb1ELb0ELb0ELi2ELi1ELi2ELi2ELb0EEENS1_21CollectiveEpilogueBwdISC_SD_SF_Li256ELb0ELb0ELi1EEENS1_19SingleTileSchedulerILb0ELb0ELb0ELi128EEEEEEEEEvNT_6ParamsE,"",@"SHT_CUDA_INFO"
	.sectionflags	@""
	.align	4


	//----- nvinfo : EIATTR_CUDA_API_VERSION
	.align		4
        /*0000*/ 	.byte	0x04, 0x37
        /*0002*/ 	.short	(.L_694 - .L_693)
.L_693:
        /*0004*/ 	.word	0x00000082


	//----- nvinfo : EIATTR_KPARAM_INFO
	.align		4
.L_694:
        /*0008*/ 	.byte	0x04, 0x17
        /*000a*/ 	.short	(.L_696 - .L_695)
.L_695:
        /*000c*/ 	.word	0x00000000
        /*0010*/ 	.short	0x0000
        /*0012*/ 	.short	0x0000
        /*0014*/ 	.byte	0x00, 0xf0, 0x01, 0x24


	//----- nvinfo : EIATTR_SPARSE_MMA_MASK
	.align		4
.L_696:
        /*0018*/ 	.byte	0x03, 0x50
        /*001a*/ 	.short	0x0000


	//----- nvinfo : EIATTR_MAXREG_COUNT
	.align		4
        /*001c*/ 	.byte	0x03, 0x1b
        /*001e*/ 	.short	0x00a8


	//----- nvinfo : EIATTR_MERCURY_ISA_VERSION
	.align		4
        /*0020*/ 	.byte	0x03, 0x5f
        /*0022*/ 	.short	0x0101


	//----- nvinfo : EIATTR_VRC_CTA_INIT_COUNT
	.align		4
        /*0024*/ 	.byte	0x02, 0x4a
	.zero		1
	.zero		1


	//----- nvinfo : EIATTR_EXIT_INSTR_OFFSETS
	.align		4
        /*0028*/ 	.byte	0x04, 0x1c
        /*002a*/ 	.short	(.L_698 - .L_697)


	//   ....[0]....
.L_697:
        /*002c*/ 	.word	0x00000010


	//----- nvinfo : EIATTR_MAX_THREADS
	.align		4
.L_698:
        /*0030*/ 	.byte	0x04, 0x05
        /*0032*/ 	.short	(.L_700 - .L_699)
.L_699:
        /*0034*/ 	.word	0x00000180
        /*0038*/ 	.word	0x00000001
        /*003c*/ 	.word	0x00000001


	//----- nvinfo : EIATTR_CBANK_PARAM_SIZE
	.align		4
.L_700:
        /*0040*/ 	.byte	0x03, 0x19
        /*0042*/ 	.short	0x0900


	//----- nvinfo : EIATTR_PARAM_CBANK
	.align		4
        /*0044*/ 	.byte	0x04, 0x0a
        /*0046*/ 	.short	(.L_702 - .L_701)
	.align		4
.L_701:
        /*0048*/ 	.word	index@(.nv.constant0._ZN7cutlass13device_kernelIN5flash11enable_sm90INS1_16FlashAttnBwdSm90INS1_25CollectiveMainloopBwdSm90ILi2ELi2ELi2EN4cute5tupleIJNS5_1CILi1EEES8_S8_EEENS6_IJNS7_ILi128EEESA_NS7_ILi64EEEEEENS_10bfloat16_tEfNS_4arch4Sm90ELb0ELb0ELb0ELb0ELb1ELb1ELb0ELb0ELi2ELi1ELi2ELi2ELb0EEENS1_21CollectiveEpilogueBwdISC_SD_SF_Li256ELb0ELb0ELi1EEENS1_19SingleTileSchedulerILb0ELb0ELb0ELi128EEEEEEEEEvNT_6ParamsE)
        /*004c*/ 	.short	0x0380
        /*004e*/ 	.short	0x0900


	//----- nvinfo : EIATTR_SW_WAR
	.align		4
.L_702:
        /*0050*/ 	.byte	0x04, 0x36
        /*0052*/ 	.short	(.L_704 - .L_703)
.L_703:
        /*0054*/ 	.word	0x00000008
.L_704:


//--------------------- .nv.info._ZN7cutlass13device_kernelIN5flash11enable_sm90INS1_16FlashAttnBwdSm90INS1_25CollectiveMainloopBwdSm90ILi2ELi2ELi2EN4cute5tupleIJNS5_1CILi1EEES8_S8_EEENS6_IJNS7_ILi128EEESA_NS7_ILi64EEEEEENS_10bfloat16_tEfNS_4arch4Sm90ELb0ELb0ELb0ELb0ELb0ELb1ELb0ELb0ELi2ELi1ELi2ELi2ELb0EEENS1_24CollectiveEpilogueBwdGQAISC_fSF_Li256ELb0ELb0EEENS1_19SingleTileSchedulerILb0ELb0ELb0ELi128EEEEEEEEEvNT_6ParamsE --------------------------
	.section	.nv.info._ZN7cutlass13device_kernelIN5flash11enable_sm90INS1_16FlashAttnBwdSm90INS1_25CollectiveMainloopBwdSm90ILi2ELi2ELi2EN4cute5tupleIJNS5_1CILi1EEES8_S8_EEENS6_IJNS7_ILi128EEESA_NS7_ILi64EEEEEENS_10bfloat16_tEfNS_4arch4Sm90ELb0ELb0ELb0ELb0ELb0ELb1ELb0ELb0ELi2ELi1ELi2ELi2ELb0EEENS1_24CollectiveEpilogueBwdGQAISC_fSF_Li256ELb0ELb0EEENS1_19SingleTileSchedulerILb0ELb0ELb0ELi128EEEEEEEEEvNT_6ParamsE,"",@"SHT_CUDA_INFO"
	.sectionflags	@""
	.align	4


	//----- nvinfo : EIATTR_CUDA_API_VERSION
	.align		4
        /*0000*/ 	.byte	0x04, 0x37
        /*0002*/ 	.short	(.L_706 - .L_705)
.L_705:
        /*0004*/ 	.word	0x00000082


	//----- nvinfo : EIATTR_KPARAM_INFO
	.align		4
.L_706:
        /*0008*/ 	.byte	0x04, 0x17
        /*000a*/ 	.short	(.L_708 - .L_707)
.L_707:
        /*000c*/ 	.word	0x00000000
        /*0010*/ 	.short	0x0000
        /*0012*/ 	.short	0x0000
        /*0014*/ 	.byte	0x00, 0xf0, 0x01, 0x1a


	//----- nvinfo : EIATTR_SPARSE_MMA_MASK
	.align		4
.L_708:
        /*0018*/ 	.byte	0x03, 0x50
        /*001a*/ 	.short	0x0000


	//----- nvinfo : EIATTR_MAXREG_COUNT
	.align		4
        /*001c*/ 	.byte	0x03, 0x1b
        /*001e*/ 	.short	0x00a8


	//----- nvinfo : EIATTR_MERCURY_ISA_VERSION
	.align		4
        /*0020*/ 	.byte	0x03, 0x5f
        /*0022*/ 	.short	0x0101


	//----- nvinfo : EIATTR_VRC_CTA_INIT_COUNT
	.align		4
        /*0024*/ 	.byte	0x02, 0x4a
	.zero		1
	.zero		1


	//----- nvinfo : EIATTR_EXIT_INSTR_OFFSETS
	.align		4
        /*0028*/ 	.byte	0x04, 0x1c
        /*002a*/ 	.short	(.L_710 - .L_709)


	//   ....[0]....
.L_709:
        /*002c*/ 	.word	0x00000010


	//----- nvinfo : EIATTR_MAX_THREADS
	.align		4
.L_710:
        /*0030*/ 	.byte	0x04, 0x05
        /*0032*/ 	.short	(.L_712 - .L_711)
.L_711:
        /*0034*/ 	.word	0x00000180
        /*0038*/ 	.word	0x00000001
        /*003c*/ 	.word	0x00000001


	//----- nvinfo : EIATTR_CBANK_PARAM_SIZE
	.align		4
.L_712:
        /*0040*/ 	.byte	0x03, 0x19
        /*0042*/ 	.short	0x0680


	//----- nvinfo : EIATTR_PARAM_CBANK
	.align		4
        /*0044*/ 	.byte	0x04, 0x0a
        /*0046*/ 	.short	(.L_714 - .L_713)
	.align		4
.L_713:
        /*0048*/ 	.word	index@(.nv.constant0._ZN7cutlass13device_kernelIN5flash11enable_sm90INS1_16FlashAttnBwdSm90INS1_25CollectiveMainloopBwdSm90ILi2ELi2ELi2EN4cute5tupleIJNS5_1CILi1EEES8_S8_EEENS6_IJNS7_ILi128EEESA_NS7_ILi64EEEEEENS_10bfloat16_tEfNS_4arch4Sm90ELb0ELb0ELb0ELb0ELb0ELb1ELb0ELb0ELi2ELi1ELi2ELi2ELb0EEENS1_24CollectiveEpilogueBwdGQAISC_fSF_Li256ELb0ELb0EEENS1_19SingleTileSchedulerILb0ELb0ELb0ELi128EEEEEEEEEvNT_6ParamsE)
        /*004c*/ 	.short	0x0380
        /*004e*/ 	.short	0x0680


	//----- nvinfo : EIATTR_SW_WAR
	.align		4
.L_714:
        /*0050*/ 	.byte	0x04, 0x36
        /*0052*/ 	.short	(.L_716 - .L_715)
.L_715:
        /*0054*/ 	.word	0x00000008
.L_716:


//--------------------- .nv.info._ZN7cutlass13device_kernelIN5flash11enable_sm90INS1_16FlashAttnBwdSm90INS1_25CollectiveMainloopBwdSm90ILi2ELi2ELi2EN4cute5tupleIJNS5_1CILi1EEES8_S8_EEENS6_IJNS7_ILi128EEESA_NS7_ILi64EEEEEENS_10bfloat16_tEfNS_4arch4Sm90ELb0ELb0ELb0ELb0ELb1ELb1ELb0ELb0ELi2ELi1ELi2ELi2ELb0EEENS1_24CollectiveEpilogueBwdGQAISC_fSF_Li256ELb0ELb1EEENS1_19SingleTileSchedulerILb0ELb0ELb0ELi128EEEEEEEEEvNT_6ParamsE --------------------------
	.section	.nv.info._ZN7cutlass13device_kernelIN5flash11enable_sm90INS1_16FlashAttnBwdSm90INS1_25CollectiveMainloopBwdSm90ILi2ELi2ELi2EN4cute5tupleIJNS5_1CILi1EEES8_S8_EEENS6_IJNS7_ILi128EEESA_NS7_ILi64EEEEEENS_10bfloat16_tEfNS_4arch4Sm90ELb0ELb0ELb0ELb0ELb1ELb1ELb0ELb0ELi2ELi1ELi2ELi2ELb0EEENS1_24CollectiveEpilogueBwdGQAISC_fSF_Li256ELb0ELb1EEENS1_19SingleTileSchedulerILb0ELb0ELb0ELi128EEEEEEEEEvNT_6ParamsE,"",@"SHT_CUDA_INFO"
	.sectionflags	@""
	.align	4


	//----- nvinfo : EIATTR_CUDA_API_VERSION
	.align		4
        /*0000*/ 	.byte	0x04, 0x37
        /*0002*/ 	.short	(.L_718 - .L_717)
.L_717:
        /*0004*/ 	.word	0x00000082


	//----- nvinfo : EIATTR_KPARAM_INFO
	.align		4
.L_718:
        /*0008*/ 	.byte	0x04, 0x17
        /*000a*/ 	.short	(.L_720 - .L_719)
.L_719:
        /*000c*/ 	.word	0x00000000
        /*0010*/ 	.short	0x0000
        /*0012*/ 	.short	0x0000
        /*0014*/ 	.byte	0x00, 0xf0, 0x01, 0x1a


	//----- nvinfo : EIATTR_SPARSE_MMA_MASK
	.align		4
.L_720:
        /*0018*/ 	.byte	0x03, 0x50
        /*001a*/ 	.short	0x0000


	//----- nvinfo : EIATTR_MAXREG_COUNT
	.align		4
        /*001c*/ 	.byte	0x03, 0x1b
        /*001e*/ 	.short	0x00a8


	//----- nvinfo : EIATTR_MERCURY_ISA_VERSION
	.align		4
        /*0020*/ 	.byte	0x03, 0x5f
        /*0022*/ 	.short	0x0101


	//----- nvinfo : EIATTR_VRC_CTA_INIT_COUNT
	.align		4
        /*0024*/ 	.byte	0x02, 0x4a
	.zero		1
	.zero		1


	//----- nvinfo : EIATTR_EXIT_INSTR_OFFSETS
	.align		4
        /*0028*/ 	.byte	0x04, 0x1c
        /*002a*/ 	.short	(.L_722 - .L_721)


	//   ....[0]....
.L_721:
        /*002c*/ 	.word	0x00000010


	//----- nvinfo : EIATTR_MAX_THREADS
	.align		4
.L_722:
        /*0030*/ 	.byte	0x04, 0x05
        /*0032*/ 	.short	(.L_724 - .L_723)
.L_723:
        /*0034*/ 	.word	0x00000180
        /*0038*/ 	.word	0x00000001
        /*003c*/ 	.word	0x00000001


	//----- nvinfo : EIATTR_CBANK_PARAM_SIZE
	.align		4
.L_724:
        /*0040*/ 	.byte	0x03, 0x19
        /*0042*/ 	.short	0x0680


	//----- nvinfo : EIATTR_PARAM_CBANK
	.align		4
        /*0044*/ 	.byte	0x04, 0x0a
        /*0046*/ 	.short	(.L_726 - .L_725)
	.align		4
.L_725:
        /*0048*/ 	.word	index@(.nv.constant0._ZN7cutlass13device_kernelIN5flash11enable_sm90INS1_16FlashAttnBwdSm90INS1_25CollectiveMainloopBwdSm90ILi2ELi2ELi2EN4cute5tupleIJNS5_1CILi1EEES8_S8_EEENS6_IJNS7_ILi128EEESA_NS7_ILi64EEEEEENS_10bfloat16_tEfNS_4arch4Sm90ELb0ELb0ELb0ELb0ELb1ELb1ELb0ELb0ELi2ELi1ELi2ELi2ELb0EEENS1_24CollectiveEpilogueBwdGQAISC_fSF_Li256ELb0ELb1EEENS1_19SingleTileSchedulerILb0ELb0ELb0ELi128EEEEEEEEEvNT_6ParamsE)
        /*004c*/ 	.short	0x0380
        /*004e*/ 	.short	0x0680


	//----- nvinfo : EIATTR_SW_WAR
	.align		4
.L_726:
        /*0050*/ 	.byte	0x04, 0x36
        /*0052*/ 	.short	(.L_728 - .L_727)
.L_727:
        /*0054*/ 	.word	0x00000008
.L_728:


//--------------------- .nv.info._ZN7cutlass13device_kernelIN5flash11enable_sm90INS1_16FlashAttnBwdSm90INS1_25CollectiveMainloopBwdSm90ILi2ELi2ELi2EN4cute5tupleIJNS5_1CILi1EEES8_S8_EEENS6_IJNS7_ILi128EEESA_NS7_ILi64EEEEEENS_10bfloat16_tEfNS_4arch4Sm90ELb0ELb0ELb0ELb1ELb0ELb1ELb0ELb0ELi2ELi1ELi2ELi2ELb0EEENS1_21CollectiveEpilogueBwdISC_SD_SF_Li256ELb1ELb0ELi1EEENS1_19SingleTileSchedulerILb1ELb0ELb0ELi128EEEEEEEEEvNT_6ParamsE --------------------------
	.section	.nv.info._ZN7cutlass13device_kernelIN5flash11enable_sm90INS1_16FlashAttnBwdSm90INS1_25CollectiveMainloopBwdSm90ILi2ELi2ELi2EN4cute5tupleIJNS5_1CILi1EEES8_S8_EEENS6_IJNS7_ILi128EEESA_NS7_ILi64EEEEEENS_10bfloat16_tEfNS_4arch4Sm90ELb0ELb0ELb0ELb1ELb0ELb1ELb0ELb0ELi2ELi1ELi2ELi2ELb0EEENS1_21CollectiveEpilogueBwdISC_SD_SF_Li256ELb1ELb0ELi1EEENS1_19SingleTileSchedulerILb1ELb0ELb0ELi128EEEEEEEEEvNT_6ParamsE,"",@"SHT_CUDA_INFO"
	.sectionflags	@""
	.align	4


	//----- nvinfo : EIATTR_CUDA_API_VERSION
	.align		4
        /*0000*/ 	.byte	0x04, 0x37
        /*0002*/ 	.short	(.L_730 - .L_729)
.L_729:
        /*0004*/ 	.word	0x00000082


	//----- nvinfo : EIATTR_KPARAM_INFO
	.align		4
.L_730:
        /*0008*/ 	.byte	0x04, 0x17
        /*000a*/ 	.short	(.L_732 - .L_731)
.L_731:
        /*000c*/ 	.word	0x00000000
        /*0010*/ 	.short	0x0000
        /*0012*/ 	.short	0x0000
        /*0014*/ 	.byte	0x00, 0xf0, 0x01, 0x1a


	//----- nvinfo : EIATTR_SPARSE_MMA_MASK
	.align		4
.L_732:
        /*0018*/ 	.byte	0x03, 0x50
        /*001a*/ 	.short	0x0000


	//----- nvinfo : EIATTR_MAXREG_COUNT
	.align		4
        /*001c*/ 	.byte	0x03, 0x1b
        /*001e*/ 	.short	0x00a8


	//----- nvinfo : EIATTR_MERCURY_ISA_VERSION
	.align		4
        /*0020*/ 	.byte	0x03, 0x5f
        /*0022*/ 	.short	0x0101


	//----- nvinfo : EIATTR_VRC_CTA_INIT_COUNT
	.align		4
        /*0024*/ 	.byte	0x02, 0x4a
	.zero		1
	.zero		1


	//----- nvinfo : EIATTR_EXIT_INSTR_OFFSETS
	.align		4
        /*0028*/ 	.byte	0x04, 0x1c
        /*002a*/ 	.short	(.L_734 - .L_733)


	//   ....[0]....
.L_733:
        /*002c*/ 	.word	0x00000010


	//----- nvinfo : EIATTR_MAX_THREADS
	.align		4
.L_734:
        /*0030*/ 	.byte	0x04, 0x05
        /*0032*/ 	.short	(.L_736 - .L_735)
.L_735:
        /*0034*/ 	.word	0x00000180
        /*0038*/ 	.word	0x00000001
        /*003c*/ 	.word	0x00000001


	//----- nvinfo : EIATTR_CBANK_PARAM_SIZE
	.align		4
.L_736:
        /*0040*/ 	.byte	0x03, 0x19
        /*0042*/ 	.short	0x0680


	//----- nvinfo : EIATTR_PARAM_CBANK
	.align		4
        /*0044*/ 	.byte	0x04, 0x0a
        /*0046*/ 	.short	(.L_738 - .L_737)
	.align		4
.L_737:
        /*0048*/ 	.word	index@(.nv.constant0._ZN7cutlass13device_kernelIN5flash11enable_sm90INS1_16FlashAttnBwdSm90INS1_25CollectiveMainloopBwdSm90ILi2ELi2ELi2EN4cute5tupleIJNS5_1CILi1EEES8_S8_EEENS6_IJNS7_ILi128EEESA_NS7_ILi64EEEEEENS_10bfloat16_tEfNS_4arch4Sm90ELb0ELb0ELb0ELb1ELb0ELb1ELb0ELb0ELi2ELi1ELi2ELi2ELb0EEENS1_21CollectiveEpilogueBwdISC_SD_SF_Li256ELb1ELb0ELi1EEENS1_19SingleTileSchedulerILb1ELb0ELb0ELi128EEEEEEEEEvNT_6ParamsE)
        /*004c*/ 	.short	0x0380
        /*004e*/ 	.short	0x0680


	//----- nvinfo : EIATTR_SW_WAR
	.align		4
.L_738:
        /*0050*/ 	.byte	0x04, 0x36
        /*0052*/ 	.short	(.L_740 - .L_739)
.L_739:
        /*0054*/ 	.word	0x00000008
.L_740:


//--------------------- .nv.info._ZN7cutlass13device_kernelIN5flash11enable_sm90INS1_16FlashAttnBwdSm90INS1_25CollectiveMainloopBwdSm90ILi2ELi2ELi2EN4cute5tupleIJNS5_1CILi1EEES8_S8_EEENS6_IJNS7_ILi128EEESA_NS7_ILi64EEEEEENS_10bfloat16_tEfNS_4arch4Sm90ELb0ELb0ELb0ELb1ELb1ELb1ELb0ELb0ELi2ELi1ELi2ELi2ELb0EEENS1_21CollectiveEpilogueBwdISC_SD_SF_Li256ELb1ELb0ELi1EEENS1_19SingleTileSchedulerILb1ELb0ELb0ELi128EEEEEEEEEvNT_6ParamsE --------------------------
	.section	.nv.info._ZN7cutlass13device_kernelIN5flash11enable_sm90INS1_16FlashAttnBwdSm90INS1_25CollectiveMainloopBwdSm90ILi2ELi2ELi2EN4cute5tupleIJNS5_1CILi1EEES8_S8_EEENS6_IJNS7_ILi128EEESA_NS7_ILi64EEEEEENS_10bfloat16_tEfNS_4arch4Sm90ELb0ELb0ELb0ELb1ELb1ELb1ELb0ELb0ELi2ELi1ELi2ELi2ELb0EEENS1_21CollectiveEpilogueBwdISC_SD_SF_Li256ELb1ELb0ELi1EEENS1_19SingleTileSchedulerILb1ELb0ELb0ELi128EEEEEEEEEvNT_6ParamsE,"",@"SHT_CUDA_INFO"
	.sectionflags	@""
	.align	4


	//----- nvinfo : EIATTR_CUDA_API_VERSION
	.align		4
        /*0000*/ 	.byte	0x04, 0x37
        /*0002*/ 	.short	(.L_742 - .L_741)
.L_741:
        /*0004*/ 	.word	0x00000082


	//----- nvinfo : EIATTR_KPARAM_INFO
	.align		4
.L_742:
        /*0008*/ 	.byte	0x04, 0x17
        /*000a*/ 	.short	(.L_744 - .L_743)
.L_743:
        /*000c*/ 	.word	0x00000000
        /*0010*/ 	.short	0x0000
        /*0012*/ 	.short	0x0000
        /*0014*/ 	.byte	0x00, 0xf0, 0x01, 0x1a


	//----- nvinfo : EIATTR_SPARSE_MMA_MASK
	.align		4
.L_744:
        /*0018*/ 	.byte	0x03, 0x50
        /*001a*/ 	.short	0x0000


	//----- nvinfo : EIATTR_MAXREG_COUNT
	.align		4
        /*001c*/ 	.byte	0x03, 0x1b
        /*001e*/ 	.short	0x00a8


	//----- nvinfo : EIATTR_MERCURY_ISA_VERSION
	.align		4
        /*0020*/ 	.byte	0x03, 0x5f
        /*0022*/ 	.short	0x0101


	//----- nvinfo : EIATTR_VRC_CTA_INIT_COUNT
	.align		4
        /*0024*/ 	.byte	0x02, 0x4a
	.zero		1
	.zero		1


	//----- nvinfo : EIATTR_EXIT_INSTR_OFFSETS
	.align		4
        /*0028*/ 	.byte	0x04, 0x1c
        /*002a*/ 	.short	(.L_746 - .L_745)


	//   ....[0]....
.L_745:
        /*002c*/ 	.word	0x00000010


	//----- nvinfo : EIATTR_MAX_THREADS
	.align		4
.L_746:
        /*0030*/ 	.byte	0x04, 0x05
        /*0032*/ 	.short	(.L_748 - .L_747)
.L_747:
        /*0034*/ 	.word	0x00000180
        /*0038*/ 	.word	0x00000001
        /*003c*/ 	.word	0x00000001


	//----- nvinfo : EIATTR_CBANK_PARAM_SIZE
	.align		4
.L_748:
        /*0040*/ 	.byte	0x03, 0x19
        /*0042*/ 	.short	0x0680


	//----- nvinfo : EIATTR_PARAM_CBANK
	.align		4
        /*0044*/ 	.byte	0x04, 0x0a
        /*0046*/ 	.short	(.L_750 - .L_749)
	.align		4
.L_749:
        /*0048*/ 	.word	index@(.nv.constant0._ZN7cutlass13device_kernelIN5flash11enable_sm90INS1_16FlashAttnBwdSm90INS1_25CollectiveMainloopBwdSm90ILi2ELi2ELi2EN4cute5tupleIJNS5_1CILi1EEES8_S8_EEENS6_IJNS7_ILi128EEESA_NS7_ILi64EEEEEENS_10bfloat16_tEfNS_4arch4Sm90ELb0ELb0ELb0ELb1ELb1ELb1ELb0ELb0ELi2ELi1ELi2ELi2ELb0EEENS1_21CollectiveEpilogueBwdISC_SD_SF_Li256ELb1ELb0ELi1EEENS1_19SingleTileSchedulerILb1ELb0ELb0ELi128EEEEEEEEEvNT_6ParamsE)
        /*004c*/ 	.short	0x0380
        /*004e*/ 	.short	0x0680


	//----- nvinfo : EIATTR_SW_WAR
	.align		4
.L_750:
        /*0050*/ 	.byte	0x04, 0x36
        /*0052*/ 	.short	(.L_752 - .L_751)
.L_751:
        /*0054*/ 	.word	0x00000008
.L_752:


//--------------------- .nv.info._ZN7cutlass13device_kernelIN5flash11enable_sm90INS1_16FlashAttnBwdSm90INS1_25CollectiveMainloopBwdSm90ILi2ELi2ELi2EN4cute5tupleIJNS5_1CILi1EEES8_S8_EEENS6_IJNS7_ILi128EEESA_NS7_ILi64EEEEEENS_10bfloat16_tEfNS_4arch4Sm90ELb0ELb0ELb0ELb1ELb0ELb1ELb0ELb0ELi2ELi1ELi2ELi2ELb0EEENS1_24CollectiveEpilogueBwdGQAISC_fSF_Li256ELb1ELb0EEENS1_19SingleTileSchedulerILb1ELb0ELb0ELi128EEEEEEEEEvNT_6ParamsE --------------------------
	.section	.nv.info._ZN7cutlass13device_kernelIN5flash11enable_sm90INS1_16FlashAttnBwdSm90INS1_25CollectiveMainloopBwdSm90ILi2ELi2ELi2EN4cute5tupleIJNS5_1CILi1EEES8_S8_EEENS6_IJNS7_ILi128EEESA_NS7_ILi64EEEEEENS_10bfloat16_tEfNS_4arch4Sm90ELb0ELb0ELb0ELb1ELb0ELb1ELb0ELb0ELi2ELi1ELi2ELi2ELb0EEENS1_24CollectiveEpilogueBwdGQAISC_fSF_Li256ELb1ELb0EEENS1_19SingleTileSchedulerILb1ELb0ELb0ELi128EEEEEEEEEvNT_6ParamsE,"",@"SHT_CUDA_INFO"
	.sectionflags	@""
	.align	4


	//----- nvinfo : EIATTR_CUDA_API_VERSION
	.align		4
        /*0000*/ 	.byte	0x04, 0x37
        /*0002*/ 	.short	(.L_754 - .L_753)
.L_753:
        /*0004*/ 	.word	0x00000082


	//----- nvinfo : EIATTR_KPARAM_INFO
	.align		4
.L_754:
        /*0008*/ 	.byte	0x04, 0x17
        /*000a*/ 	.short	(.L_756 - .L_755)
.L_755:
        /*000c*/ 	.word	0x00000000
        /*0010*/ 	.short	0x0000
        /*0012*/ 	.short	0x0000
        /*0014*/ 	.byte	0x00, 0xf0, 0x01, 0x1a


	//----- nvinfo : EIATTR_SPARSE_MMA_MASK
	.align		4
.L_756:
        /*0018*/ 	.byte	0x03, 0x50
        /*001a*/ 	.short	0x0000


	//----- nvinfo : EIATTR_MAXREG_COUNT
	.align		4
        /*001c*/ 	.byte	0x03, 0x1b
        /*001e*/ 	.short	0x00a8


	//----- nvinfo : EIATTR_MERCURY_ISA_VERSION
	.align		4
        /*0020*/ 	.byte	0x03, 0x5f
        /*0022*/ 	.short	0x0101


	//----- nvinfo : EIATTR_VRC_CTA_INIT_COUNT
	.align		4
        /*0024*/ 	.byte	0x02, 0x4a
	.zero		1
	.zero		1


	//----- nvinfo : EIATTR_EXIT_INSTR_OFFSETS
	.align		4
        /*0028*/ 	.byte	0x04, 0x1c
        /*002a*/ 	.short	(.L_758 - .L_757)


	//   ....[0]....
.L_757:
        /*002c*/ 	.word	0x00000010


	//----- nvinfo : EIATTR_MAX_THREADS
	.align		4
.L_758:
        /*0030*/ 	.byte	0x04, 0x05
        /*0032*/ 	.short	(.L_760 - .L_759)
.L_759:
        /*0034*/ 	.word	0x00000180
        /*0038*/ 	.word	0x00000001
        /*003c*/ 	.word	0x00000001


	//----- nvinfo : EIATTR_CBANK_PARAM_SIZE
	.align		4
.L_760:
        /*0040*/ 	.byte	0x03, 0x19
        /*0042*/ 	.short	0x0680


	//----- nvinfo : EIATTR_PARAM_CBANK
	.align		4
        /*0044*/ 	.byte	0x04, 0x0a
        /*0046*/ 	.short	(.L_762 - .L_761)
	.align		4
.L_761:
        /*0048*/ 	.word	index@(.nv.constant0._ZN7cutlass13device_kernelIN5flash11enable_sm90INS1_16FlashAttnBwdSm90INS1_25CollectiveMainloopBwdSm90ILi2ELi2ELi2EN4cute5tupleIJNS5_1CILi1EEES8_S8_EEENS6_IJNS7_ILi128EEESA_NS7_ILi64EEEEEENS_10bfloat16_tEfNS_4arch4Sm90ELb0ELb0ELb0ELb1ELb0ELb1ELb0ELb0ELi2ELi1ELi2ELi2ELb0EEENS1_24CollectiveEpilogueBwdGQAISC_fSF_Li256ELb1ELb0EEENS1_19SingleTileSchedulerILb1ELb0ELb0ELi128EEEEEEEEEvNT_6ParamsE)
        /*004c*/ 	.short	0x0380
        /*004e*/ 	.short	0x0680


	//----- nvinfo : EIATTR_SW_WAR
	.align		4
.L_762:
        /*0050*/ 	.byte	0x04, 0x36
        /*0052*/ 	.short	(.L_764 - .L_763)
.L_763:
        /*0054*/ 	.word	0x00000008
.L_764:


//--------------------- .nv.info._ZN7cutlass13device_kernelIN5flash11enable_sm90INS1_16FlashAttnBwdSm90INS1_25CollectiveMainloopBwdSm90ILi2ELi2ELi2EN4cute5tupleIJNS5_1CILi1EEES8_S8_EEENS6_IJNS7_ILi128EEESA_NS7_ILi64EEEEEENS_10bfloat16_tEfNS_4arch4Sm90ELb0ELb0ELb0ELb1ELb1ELb1ELb0ELb0ELi2ELi1ELi2ELi2ELb0EEENS1_24CollectiveEpilogueBwdGQAISC_fSF_Li256ELb1ELb1EEENS1_19SingleTileSchedulerILb1ELb0ELb0ELi128EEEEEEEEEvNT_6ParamsE --------------------------
	.section	.nv.info._ZN7cutlass13device_kernelIN5flash11enable_sm90INS1_16FlashAttnBwdSm90INS1_25CollectiveMainloopBwdSm90ILi2ELi2ELi2EN4cute5tupleIJNS5_1CILi1EEES8_S8_EEENS6_IJNS7_ILi128EEESA_NS7_ILi64EEEEEENS_10bfloat16_tEfNS_4arch4Sm90ELb0ELb0ELb0ELb1ELb1ELb1ELb0ELb0ELi2ELi1ELi2ELi2ELb0EEENS1_24CollectiveEpilogueBwdGQAISC_fSF_Li256ELb1ELb1EEENS1_19SingleTileSchedulerILb1ELb0ELb0ELi128EEEEEEEEEvNT_6ParamsE,"",@"SHT_CUDA_INFO"
	.sectionflags	@""
	.align	4


	//----- nvinfo : EIATTR_CUDA_API_VERSION
	.align		4
        /*0000*/ 	.byte	0x04, 0x37
        /*0002*/ 	.short	(.L_766 - .L_765)
.L_765:
        /*0004*/ 	.word	0x00000082


	//----- nvinfo : EIATTR_KPARAM_INFO
	.align		4
.L_766:
        /*0008*/ 	.byte	0x04, 0x17
        /*000a*/ 	.short	(.L_768 - .L_767)
.L_767:
        /*000c*/ 	.word	0x00000000
        /*0010*/ 	.short	0x0000
        /*0012*/ 	.short	0x0000
        /*0014*/ 	.byte	0x00, 0xf0, 0x01, 0x1a


	//----- nvinfo : EIATTR_SPARSE_MMA_MASK
	.align		4
.L_768:
        /*0018*/ 	.byte	0x03, 0x50
        /*001a*/ 	.short	0x0000


	//----- nvinfo : EIATTR_MAXREG_COUNT
	.align		4
        /*001c*/ 	.byte	0x03, 0x1b
        /*001e*/ 	.short	0x00a8


	//----- nvinfo : EIATTR_MERCURY_ISA_VERSION
	.align		4
        /*0020*/ 	.byte	0x03, 0x5f
        /*0022*/ 	.short	0x0101


	//----- nvinfo : EIATTR_VRC_CTA_INIT_COUNT
	.align		4
        /*0024*/ 	.byte	0x02, 0x4a
	.zero		1
	.zero		1


	//----- nvinfo : EIATTR_EXIT_INSTR_OFFSETS
	.align		4
        /*0028*/ 	.byte	0x04, 0x1c
        /*002a*/ 	.short	(.L_770 - .L_769)


	//   ....[0]....
.L_769:
        /*002c*/ 	.word	0x00000010


	//----- nvinfo : EIATTR_MAX_THREADS
	.align		4
.L_770:
        /*0030*/ 	.byte	0x04, 0x05
        /*0032*/ 	.short	(.L_772 - .L_771)
.L_771:
        /*0034*/ 	.word	0x00000180
        /*0038*/ 	.word	0x00000001
        /*003c*/ 	.word	0x00000001


	//----- nvinfo : EIATTR_CBANK_PARAM_SIZE
	.align		4
.L_772:
        /*0040*/ 	.byte	0x03, 0x19
        /*0042*/ 	.short	0x0680


	//----- nvinfo : EIATTR_PARAM_CBANK
	.align		4
        /*0044*/ 	.byte	0x04, 0x0a
        /*0046*/ 	.short	(.L_774 - .L_773)
	.align		4
.L_773:
        /*0048*/ 	.word	index@(.nv.constant0._ZN7cutlass13device_kernelIN5flash11enable_sm90INS1_16FlashAttnBwdSm90INS1_25CollectiveMainloopBwdSm90ILi2ELi2ELi2EN4cute5tupleIJNS5_1CILi1EEES8_S8_EEENS6_IJNS7_ILi128EEESA_NS7_ILi64EEEEEENS_10bfloat16_tEfNS_4arch4Sm90ELb0ELb0ELb0ELb1ELb1ELb1ELb0ELb0ELi2ELi1ELi2ELi2ELb0EEENS1_24CollectiveEpilogueBwdGQAISC_fSF_Li256ELb1ELb1EEENS1_19SingleTileSchedulerILb1ELb0ELb0ELi128EEEEEEEEEvNT_6ParamsE)
        /*004c*/ 	.short	0x0380
        /*004e*/ 	.short	0x0680


	//----- nvinfo : EIATTR_SW_WAR
	.align		4
.L_774:
        /*0050*/ 	.byte	0x04, 0x36
        /*0052*/ 	.short	(.L_776 - .L_775)
.L_775:
        /*0054*/ 	.word	0x00000008
.L_776:


//--------------------- .nv.info._ZN7cutlass13device_kernelIN5flash11enable_sm90INS1_16FlashAttnBwdSm90INS1_25CollectiveMainloopBwdSm90ILi2ELi2ELi2EN4cute5tupleIJNS5_1CILi1EEES8_S8_EEENS6_IJNS7_ILi128EEESA_NS7_ILi64EEEEEENS_10bfloat16_tEfNS_4arch4Sm90ELb0ELb1ELb0ELb0ELb0ELb1ELb0ELb0ELi2ELi1ELi2ELi2ELb0EEENS1_21CollectiveEpilogueBwdISC_SD_SF_Li256ELb0ELb0ELi1EEENS1_19SingleTileSchedulerILb0ELb0ELb0ELi128EEEEEEEEEvNT_6ParamsE --------------------------
	.section	.nv.info._ZN7cutlass13device_kernelIN5flash11enable_sm90INS1_16FlashAttnBwdSm90INS1_25CollectiveMainloopBwdSm90ILi2ELi2ELi2EN4cute5tupleIJNS5_1CILi1EEES8_S8_EEENS6_IJNS7_ILi128EEESA_NS7_ILi64EEEEEENS_10bfloat16_tEfNS_4arch4Sm90ELb0ELb1ELb0ELb0ELb0ELb1ELb0ELb0ELi2ELi1ELi2ELi2ELb0EEENS1_21CollectiveEpilogueBwdISC_SD_SF_Li256ELb0ELb0ELi1EEENS1_19SingleTileSchedulerILb0ELb0ELb0ELi128EEEEEEEEEvNT_6ParamsE,"",@"SHT_CUDA_INFO"
	.sectionflags	@""
	.align	4


	//----- nvinfo : EIATTR_CUDA_API_VERSION
	.align		4
        /*0000*/ 	.byte	0x04, 0x37
        /*0002*/ 	.short	(.L_778 - .L_777)
.L_777:
        /*0004*/ 	.word	0x00000082


	//----- nvinfo : EIATTR_KPARAM_INFO
	.align		4
.L_778:
        /*0008*/ 	.byte	0x04, 0x17
        /*000a*/ 	.short	(.L_780 - .L_779)
.L_779:
        /*000c*/ 	.word	0x00000000
        /*0010*/ 	.short	0x0000
        /*0012*/ 	.short	0x0000
        /*0014*/ 	.byte	0x00, 0xf0, 0x01, 0x24


	//----- nvinfo : EIATTR_SPARSE_MMA_MASK
	.align		4
.L_780:
        /*0018*/ 	.byte	0x03, 0x50
        /*001a*/ 	.short	0x0000


	//----- nvinfo : EIATTR_MAXREG_COUNT
	.align		4
        /*001c*/ 	.byte	0x03, 0x1b
        /*001e*/ 	.short	0x00a8


	//----- nvinfo : EIATTR_MERCURY_ISA_VERSION
	.align		4
        /*0020*/ 	.byte	0x03, 0x5f
        /*0022*/ 	.short	0x0101


	//----- nvinfo : EIATTR_VRC_CTA_INIT_COUNT
	.align		4
        /*0024*/ 	.byte	0x02, 0x4a
	.zero		1
	.zero		1


	//----- nvinfo : EIATTR_EXIT_INSTR_OFFSETS
	.align		4
        /*0028*/ 	.byte	0x04, 0x1c
        /*002a*/ 	.short	(.L_782 - .L_781)


	//   ....[0]....
.L_781:
        /*002c*/ 	.word	0x00000010


	//----- nvinfo : EIATTR_MAX_THREADS
	.align		4
.L_782:
        /*0030*/ 	.byte	0x04, 0x05
        /*0032*/ 	.short	(.L_784 - .L_783)
.L_783:
        /*0034*/ 	.word	0x00000180
        /*0038*/ 	.word	0x00000001
        /*003c*/ 	.word	0x00000001


	//----- nvinfo : EIATTR_CBANK_PARAM_SIZE
	.align		4
.L_784:
        /*0040*/ 	.byte	0x03, 0x19
        /*0042*/ 	.short	0x0900


	//----- nvinfo : EIATTR_PARAM_CBANK
	.align		4
        /*0044*/ 	.byte	0x04, 0x0a
        /*0046*/ 	.short	(.L_786 - .L_785)
	.align		4
.L_785:
        /*0048*/ 	.word	index@(.nv.constant0._ZN7cutlass13device_kernelIN5flash11enable_sm90INS1_16FlashAttnBwdSm90INS1_25CollectiveMainloopBwdSm90ILi2ELi2ELi2EN4cute5tupleIJNS5_1CILi1EEES8_S8_EEENS6_IJNS7_ILi128EEESA_NS7_ILi64EEEEEENS_10bfloat16_tEfNS_4arch4Sm90ELb0ELb1ELb0ELb0ELb0ELb1ELb0ELb0ELi2ELi1ELi2ELi2ELb0EEENS1_21CollectiveEpilogueBwdISC_SD_SF_Li256ELb0ELb0ELi1EEENS1_19SingleTileSchedulerILb0ELb0ELb0ELi128EEEEEEEEEvNT_6ParamsE)
        /*004c*/ 	.short	0x0380
        /*004e*/ 	.short	0x0900


	//----- nvinfo : EIATTR_SW_WAR
	.align		4
.L_786:
        /*0050*/ 	.byte	0x04, 0x36
        /*0052*/ 	.short	(.L_788 - .L_787)
.L_787:
        /*0054*/ 	.word	0x00000008
.L_788:


//--------------------- .nv.info._ZN7cutlass13device_kernelIN5flash11enable_sm90INS1_16FlashAttnBwdSm90INS1_25CollectiveMainloopBwdSm90ILi2ELi2ELi2EN4cute5tupleIJNS5_1CILi1EEES8_S8_EEENS6_IJNS7_ILi128EEESA_NS7_ILi64EEEEEENS_10bfloat16_tEfNS_4arch4Sm90ELb0ELb1ELb0ELb0ELb1ELb1ELb0ELb0ELi2ELi1ELi2ELi2ELb0EEENS1_21CollectiveEpilogueBwdISC_SD_SF_Li256ELb0ELb0ELi1EEENS1_19SingleTileSchedulerILb0ELb0ELb0ELi128EEEEEEEEEvNT_6ParamsE --------------------------
	.section	.nv.info._ZN7cutlass13device_kernelIN5flash11enable_sm90INS1_16FlashAttnBwdSm90INS1_25CollectiveMainloopBwdSm90ILi2ELi2ELi2EN4cute5tupleIJNS5_1CILi1EEES8_S8_EEENS6_IJNS7_ILi128EEESA_NS7_ILi64EEEEEENS_10bfloat16_tEfNS_4arch4Sm90ELb0ELb1ELb0ELb0ELb1ELb1ELb0ELb0ELi2ELi1ELi2ELi2ELb0EEENS1_21CollectiveEpilogueBwdISC_SD_SF_Li256ELb0ELb0ELi1EEENS1_19SingleTileSchedulerILb0ELb0ELb0ELi128EEEEEEEEEvNT_6ParamsE,"",@"SHT_CUDA_INFO"
	.sectionflags	@""
	.align	4


	//----- nvinfo : EIATTR_CUDA_API_VERSION
	.align		4
        /*0000*/ 	.byte	0x04, 0x37
        /*0002*/ 	.short	(.L_790 - .L_789)
.L_789:
        /*0004*/ 	.word	0x00000082


	//----- nvinfo : EIATTR_KPARAM_INFO
	.align		4
.L_790:
        /*0008*/ 	.byte	0x04, 0x17
        /*000a*/ 	.short	(.L_792 - .L_791)
.L_791:
        /*000c*/ 	.word	0x00000000
        /*0010*/ 	.short	0x0000
        /*0012*/ 	.short	0x0000
        /*0014*/ 	.byte	0x00, 0xf0, 0x01, 0x24


	//----- nvinfo : EIATTR_SPARSE_MMA_MASK
	.align		4
.L_792:
        /*0018*/ 	.byte	0x03, 0x50
        /*001a*/ 	.short	0x0000


	//----- nvinfo : EIATTR_MAXREG_COUNT
	.align		4
        /*001c*/ 	.byte	0x03, 0x1b
        /*001e*/ 	.short	0x00a8


	//----- nvinfo : EIATTR_MERCURY_ISA_VERSION
	.align		4
        /*0020*/ 	.byte	0x03, 0x5f
        /*0022*/ 	.short	0x0101


	//----- nvinfo : EIATTR_VRC_CTA_INIT_COUNT
	.align		4
        /*0024*/ 	.byte	0x02, 0x4a
	.zero		1
	.zero		1


	//----- nvinfo : EIATTR_EXIT_INSTR_OFFSETS
	.align		4
        /*0028*/ 	.byte	0x04, 0x1c
        /*002a*/ 	.short	(.L_794 - .L_793)


	//   ....[0]....
.L_793:
        /*002c*/ 	.word	0x00000010


	//----- nvinfo : EIATTR_MAX_THREADS
	.align		4
.L_794:
        /*0030*/ 	.byte	0x04, 0x05
        /*0032*/ 	.short	(.L_796 - .L_795)
.L_795:
        /*0034*/ 	.word	0x00000180
        /*0038*/ 	.word	0x00000001
        /*003c*/ 	.word	0x00000001


	//----- nvinfo : EIATTR_CBANK_PARAM_SIZE
	.align		4
.L_796:
        /*0040*/ 	.byte	0x03, 0x19
        /*0042*/ 	.short	0x0900


	//----- nvinfo : EIATTR_PARAM_CBANK
	.align		4
        /*0044*/ 	.byte	0x04, 0x0a
        /*0046*/ 	.short	(.L_798 - .L_797)
	.align		4
.L_797:
        /*0048*/ 	.word	index@(.nv.constant0._ZN7cutlass13device_kernelIN5flash11enable_sm90INS1_16FlashAttnBwdSm90INS1_25CollectiveMainloopBwdSm90ILi2ELi2ELi2EN4cute5tupleIJNS5_1CILi1EEES8_S8_EEENS6_IJNS7_ILi128EEESA_NS7_ILi64EEEEEENS_10bfloat16_tEfNS_4arch4Sm90ELb0ELb1ELb0ELb0ELb1ELb1ELb0ELb0ELi2ELi1ELi2ELi2ELb0EEENS1_21CollectiveEpilogueBwdISC_SD_SF_Li256ELb0ELb0ELi1EEENS1_19SingleTileSchedulerILb0ELb0ELb0ELi128EEEEEEEEEvNT_6ParamsE)
        /*004c*/ 	.short	0x0380
        /*004e*/ 	.short	0x0900


	//----- nvinfo : EIATTR_SW_WAR
	.align		4
.L_798:
        /*0050*/ 	.byte	0x04, 0x36
        /*0052*/ 	.short	(.L_800 - .L_799)
.L_799:
        /*0054*/ 	.word	0x00000008
.L_800:


//--------------------- .nv.info._ZN7cutlass13device_kernelIN5flash11enable_sm90INS1_16FlashAttnBwdSm90INS1_25CollectiveMainloopBwdSm90ILi2ELi2ELi2EN4cute5tupleIJNS5_1CILi1EEES8_S8_EEENS6_IJNS7_ILi128EEESA_NS7_ILi64EEEEEENS_10bfloat16_tEfNS_4arch4Sm90ELb0ELb1ELb0ELb0ELb0ELb1ELb0ELb0ELi2ELi1ELi2ELi2ELb0EEENS1_24CollectiveEpilogueBwdGQAISC_fSF_Li256ELb0ELb0EEENS1_19SingleTileSchedulerILb0ELb0ELb0ELi128EEEEEEEEEvNT_6ParamsE --------------------------
	.section	.nv.info._ZN7cutlass13device_kernelIN5flash11enable_sm90INS1_16FlashAttnBwdSm90INS1_25CollectiveMainloopBwdSm90ILi2ELi2ELi2EN4cute5tupleIJNS5_1CILi1EEES8_S8_EEENS6_IJNS7_ILi128EEESA_NS7_ILi64EEEEEENS_10bfloat16_tEfNS_4arch4Sm90ELb0ELb1ELb0ELb0ELb0ELb1ELb0ELb0ELi2ELi1ELi2ELi2ELb0EEENS1_24CollectiveEpilogueBwdGQAISC_fSF_Li256ELb0ELb0EEENS1_19SingleTileSchedulerILb0ELb0ELb0ELi128EEEEEEEEEvNT_6ParamsE,"",@"SHT_CUDA_INFO"
	.sectionflags	@""
	.align	4


	//----- nvinfo : EIATTR_CUDA_API_VERSION
	.align		4
        /*0000*/ 	.byte	0x04, 0x37
        /*0002*/ 	.short	(.L_802 - .L_801)
.L_801:
        /*0004*/ 	.word	0x00000082


	//----- nvinfo : EIATTR_KPARAM_INFO
	.align		4
.L_802:
        /*0008*/ 	.byte	0x04, 0x17
        /*000a*/ 	.short	(.L_804 - .L_803)
.L_803:
        /*000c*/ 	.word	0x00000000
        /*0010*/ 	.short	0x0000
        /*0012*/ 	.short	0x0000
        /*0014*/ 	.byte	0x00, 0xf0, 0x01, 0x1a


	//----- nvinfo : EIATTR_SPARSE_MMA_MASK
	.align		4
.L_804:
        /*0018*/ 	.byte	0x03, 0x50
        /*001a*/ 	.short	0x0000


	//----- nvinfo : EIATTR_MAXREG_COUNT
	.align		4
        /*001c*/ 	.byte	0x03, 0x1b
        /*001e*/ 	.short	0x00a8


	//----- nvinfo : EIATTR_MERCURY_ISA_VERSION
	.align		4
        /*0020*/ 	.byte	0x03, 0x5f
        /*0022*/ 	.short	0x0101


	//----- nvinfo : EIATTR_VRC_CTA_INIT_COUNT
	.align		4
        /*0024*/ 	.byte	0x02, 0x4a
	.zero		1
	.zero		1


	//----- nvinfo : EIATTR_EXIT_INSTR_OFFSETS
	.align		4
        /*0028*/ 	.byte	0x04, 0x1c
        /*002a*/ 	.short	(.L_806 - .L_805)


	//   ....[0]....
.L_805:
        /*002c*/ 	.word	0x00000010


	//----- nvinfo : EIATTR_MAX_THREADS
	.align		4
.L_806:
        /*0030*/ 	.byte	0x04, 0x05
        /*0032*/ 	.short	(.L_808 - .L_807)
.L_807:
        /*0034*/ 	.word	0x00000180
        /*0038*/ 	.word	0x00000001
        /*003c*/ 	.word	0x00000001


	//----- nvinfo : EIATTR_CBANK_PARAM_SIZE
	.align		4
.L_808:
        /*0040*/ 	.byte	0x03, 0x19
        /*0042*/ 	.short	0x0680


	//----- nvinfo : EIATTR_PARAM_CBANK
	.align		4
        /*0044*/ 	.byte	0x04, 0x0a
        /*0046*/ 	.short	(.L_810 - .L_809)
	.align		4
.L_809:
        /*0048*/ 	.word	index@(.nv.constant0._ZN7cutlass13device_kernelIN5flash11enable_sm90INS1_16FlashAttnBwdSm90INS1_25CollectiveMainloopBwdSm90ILi2ELi2ELi2EN4cute5tupleIJNS5_1CILi1EEES8_S8_EEENS6_IJNS7_ILi128EEESA_NS7_ILi64EEEEEENS_10bfloat16_tEfNS_4arch4Sm90ELb0ELb1ELb0ELb0ELb0ELb1ELb0ELb0ELi2ELi1ELi2ELi2ELb0EEENS1_24CollectiveEpilogueBwdGQAISC_fSF_Li256ELb0ELb0EEENS1_19SingleTileSchedulerILb0ELb0ELb0ELi128EEEEEEEEEvNT_6ParamsE)
        /*004c*/ 	.short	0x0380
        /*004e*/ 	.short	0x0680


	//----- nvinfo : EIATTR_SW_WAR
	.align		4
.L_810:
        /*0050*/ 	.byte	0x04, 0x36
        /*0052*/ 	.short	(.L_812 - .L_811)
.L_811:
        /*0054*/ 	.word	0x00000008
.L_812:


//--------------------- .nv.info._ZN7cutlass13device_kernelIN5flash11enable_sm90INS1_16FlashAttnBwdSm90INS1_25CollectiveMainloopBwdSm90ILi2ELi2ELi2EN4cute5tupleIJNS5_1CILi1EEES8_S8_EEENS6_IJNS7_ILi128EEESA_NS7_ILi64EEEEEENS_10bfloat16_tEfNS_4arch4Sm90ELb0ELb1ELb0ELb0ELb1ELb1ELb0ELb0ELi2ELi1ELi2ELi2ELb0EEENS1_24CollectiveEpilogueBwdGQAISC_fSF_Li256ELb0ELb1EEENS1_19SingleTileSchedulerILb0ELb0ELb0ELi128EEEEEEEEEvNT_6ParamsE --------------------------
	.section	.nv.info._ZN7cutlass13device_kernelIN5flash11enable_sm90INS1_16FlashAttnBwdSm90INS1_25CollectiveMainloopBwdSm90ILi2ELi2ELi2EN4cute5tupleIJNS5_1CILi1EEES8_S8_EEENS6_IJNS7_ILi128EEESA_NS7_ILi64EEEEEENS_10bfloat16_tEfNS_4arch4Sm90ELb0ELb1ELb0ELb0ELb1ELb1ELb0ELb0ELi2ELi1ELi2ELi2ELb0EEENS1_24CollectiveEpilogueBwdGQAISC_fSF_Li256ELb0ELb1EEENS1_19SingleTileSchedulerILb0ELb0ELb0ELi128EEEEEEEEEvNT_6ParamsE,"",@"SHT_CUDA_INFO"
	.sectionflags	@""
	.align	4


	//----- nvinfo : EIATTR_CUDA_API_VERSION
	.align		4
        /*0000*/ 	.byte	0x04, 0x37
        /*0002*/ 	.short	(.L_814 - .L_813)
.L_813:
        /*0004*/ 	.word	0x00000082


	//----- nvinfo : EIATTR_KPARAM_INFO
	.align		4
.L_814:
        /*0008*/ 	.byte	0x04, 0x17
        /*000a*/ 	.short	(.L_816 - .L_815)
.L_815:
        /*000c*/ 	.word	0x00000000
        /*0010*/ 	.short	0x0000
        /*0012*/ 	.short	0x0000
        /*0014*/ 	.byte	0x00, 0xf0, 0x01, 0x1a


	//----- nvinfo : EIATTR_SPARSE_MMA_MASK
	.align		4
.L_816:
        /*0018*/ 	.byte	0x03, 0x50
        /*001a*/ 	.short	0x0000


	//----- nvinfo : EIATTR_MAXREG_COUNT
	.align		4
        /*001c*/ 	.byte	0x03, 0x1b
        /*001e*/ 	.short	0x00a8


	//----- nvinfo : EIATTR_MERCURY_ISA_VERSION
	.align		4
        /*0020*/ 	.byte	0x03, 0x5f
        /*0022*/ 	.short	0x0101


	//----- nvinfo : EIATTR_VRC_CTA_INIT_COUNT
	.align		4
        /*0024*/ 	.byte	0x02, 0x4a
	.zero		1
	.zero		1


	//----- nvinfo : EIATTR_EXIT_INSTR_OFFSETS
	.align		4
        /*0028*/ 	.byte	0x04, 0x1c
        /*002a*/ 	.short	(.L_818 - .L_817)


	//   ....[0]....
.L_817:
        /*002c*/ 	.word	0x00000010


	//----- nvinfo : EIATTR_MAX_THREADS
	.align		4
.L_818:
        /*0030*/ 	.byte	0x04, 0x05
        /*0032*/ 	.short	(.L_820 - .L_819)
.L_819:
        /*0034*/ 	.word	0x00000180
        /*0038*/ 	.word	0x00000001
        /*003c*/ 	.word	0x00000001


	//----- nvinfo : EIATTR_CBANK_PARAM_SIZE
	.align		4
.L_820:
        /*0040*/ 	.byte	0x03, 0x19
        /*0042*/ 	.short	0x0680


	//----- nvinfo : EIATTR_PARAM_CBANK
	.align		4
        /*0044*/ 	.byte	0x04, 0x0a
        /*0046*/ 	.short	(.L_822 - .L_821)
	.align		4
.L_821:
        /*0048*/ 	.word	index@(.nv.constant0._ZN7cutlass13device_kernelIN5flash11enable_sm90INS1_16FlashAttnBwdSm90INS1_25CollectiveMainloopBwdSm90ILi2ELi2ELi2EN4cute5tupleIJNS5_1CILi1EEES8_S8_EEENS6_IJNS7_ILi128EEESA_NS7_ILi64EEEEEENS_10bfloat16_tEfNS_4arch4Sm90ELb0ELb1ELb0ELb0ELb1ELb1ELb0ELb0ELi2ELi1ELi2ELi2ELb0EEENS1_24CollectiveEpilogueBwdGQAISC_fSF_Li256ELb0ELb1EEENS1_19SingleTileSchedulerILb0ELb0ELb0ELi128EEEEEEEEEvNT_6ParamsE)
        /*004c*/ 	.short	0x0380
        /*004e*/ 	.short	0x0680


	//----- nvinfo : EIATTR_SW_WAR
	.align		4
.L_822:
        /*0050*/ 	.byte	0x04, 0x36
        /*0052*/ 	.short	(.L_824 - .L_823)
.L_823:
        /*0054*/ 	.word	0x00000008
.L_824:


//--------------------- .nv.info._ZN7cutlass13device_kernelIN5flash11enable_sm90INS1_16FlashAttnBwdSm90INS1_25CollectiveMainloopBwdSm90ILi2ELi2ELi2EN4cute5tupleIJNS5_1CILi1EEES8_S8_EEENS6_IJNS7_ILi128EEESA_NS7_ILi64EEEEEENS_10bfloat16_tEfNS_4arch4Sm90ELb0ELb1ELb0ELb1ELb0ELb1ELb0ELb0ELi2ELi1ELi2ELi2ELb0EEENS1_21CollectiveEpilogueBwdISC_SD_SF_Li256ELb1ELb0ELi1EEENS1_19SingleTileSchedulerILb1ELb0ELb0ELi128EEEEEEEEEvNT_6ParamsE --------------------------
	.section	.nv.info._ZN7cutlass13device_kernelIN5flash11enable_sm90INS1_16FlashAttnBwdSm90INS1_25CollectiveMainloopBwdSm90ILi2ELi2ELi2EN4cute5tupleIJNS5_1CILi1EEES8_S8_EEENS6_IJNS7_ILi128EEESA_NS7_ILi64EEEEEENS_10bfloat16_tEfNS_4arch4Sm90ELb0ELb1ELb0ELb1ELb0ELb1ELb0ELb0ELi2ELi1ELi2ELi2ELb0EEENS1_21CollectiveEpilogueBwdISC_SD_SF_Li256ELb1ELb0ELi1EEENS1_19SingleTileSchedulerILb1ELb0ELb0ELi128EEEEEEEEEvNT_6ParamsE,"",@"SHT_CUDA_INFO"
	.sectionflags	@""
	.align	4


	//----- nvinfo : EIATTR_CUDA_API_VERSION
	.align		4
        /*0000*/ 	.byte	0x04, 0x37
        /*0002*/ 	.short	(.L_826 - .L_825)
.L_825:
        /*0004*/ 	.word	0x00000082


	//----- nvinfo : EIATTR_KPARAM_INFO
	.align		4
.L_826:
        /*0008*/ 	.byte	0x04, 0x17
        /*000a*/ 	.short	(.L_828 - .L_827)
.L_827:
        /*000c*/ 	.word	0x00000000
        /*0010*/ 	.short	0x0000
        /*0012*/ 	.short	0x0000
        /*0014*/ 	.byte	0x00, 0xf0, 0x01, 0x1a


	//----- nvinfo : EIATTR_SPARSE_MMA_MASK
	.align		4
.L_828:
        /*0018*/ 	.byte	0x03, 0x50
        /*001a*/ 	.short	0x0000


	//----- nvinfo : EIATTR_MAXREG_COUNT
	.align		4
        /*001c*/ 	.byte	0x03, 0x1b
        /*001e*/ 	.short	0x00a8


	//----- nvinfo : EIATTR_MERCURY_ISA_VERSION
	.align		4
        /*0020*/ 	.byte	0x03, 0x5f
        /*0022*/ 	.short	0x0101


	//----- nvinfo : EIATTR_VRC_CTA_INIT_COUNT
	.align		4
        /*0024*/ 	.byte	0x02, 0x4a
	.zero		1
	.zero		1


	//----- nvinfo : EIATTR_EXIT_INSTR_OFFSETS
	.align		4
        /*0028*/ 	.byte	0x04, 0x1c
        /*002a*/ 	.short	(.L_830 - .L_829)


	//   ....[0]....
.L_829:
        /*002c*/ 	.word	0x00000010


	//----- nvinfo : EIATTR_MAX_THREADS
	.align		4
.L_830:
        /*0030*/ 	.byte	0x04, 0x05
        /*0032*/ 	.short	(.L_832 - .L_831)
.L_831:
        /*0034*/ 	.word	0x00000180
        /*0038*/ 	.word	0x00000001
        /*003c*/ 	.word	0x00000001


	//----- nvinfo : EIATTR_CBANK_PARAM_SIZE
	.align		4
.L_832:
        /*0040*/ 	.byte	0x03, 0x19
        /*0042*/ 	.short	0x0680


	//----- nvinfo : EIATTR_PARAM_CBANK
	.align		4
        /*0044*/ 	.byte	0x04, 0x0a
        /*0046*/ 	.short	(.L_834 - .L_833)
	.align		4
.L_833:
        /*0048*/ 	.word	index@(.nv.constant0._ZN7cutlass13device_kernelIN5flash11enable_sm90INS1_16FlashAttnBwdSm90INS1_25CollectiveMainloopBwdSm90ILi2ELi2ELi2EN4cute5tupleIJNS5_1CILi1EEES8_S8_EEENS6_IJNS7_ILi128EEESA_NS7_ILi64EEEEEENS_10bfloat16_tEfNS_4arch4Sm90ELb0ELb1ELb0ELb1ELb0ELb1ELb0ELb0ELi2ELi1ELi2ELi2ELb0EEENS1_21CollectiveEpilogueBwdISC_SD_SF_Li256ELb1ELb0ELi1EEENS1_19SingleTileSchedulerILb1ELb0ELb0ELi128EEEEEEEEEvNT_6ParamsE)
        /*004c*/ 	.short	0x0380
        /*004e*/ 	.short	0x0680


	//----- nvinfo : EIATTR_SW_WAR
	.align		4
.L_834:
        /*0050*/ 	.byte	0x04, 0x36
        /*0052*/ 	.short	(.L_836 - .L_835)
.L_835:
        /*0054*/ 	.word	0x00000008
.L_836:


//--------------------- .nv.info._ZN7cutlass13device_kernelIN5flash11enable_sm90INS1_16FlashAttnBwdSm90INS1_25CollectiveMainloopBwdSm90ILi2ELi2ELi2EN4cute5tupleIJNS5_1CILi1EEES8_S8_EEENS6_IJNS7_ILi128EEESA_NS7_ILi64EEEEEENS_10bfloat16_tEfNS_4arch4Sm90ELb0ELb1ELb0ELb1ELb1ELb1ELb0ELb0ELi2ELi1ELi2ELi2ELb0EEENS1_21CollectiveEpilogueBwdISC_SD_SF_Li256ELb1ELb0ELi1EEENS1_19SingleTileSchedulerILb1ELb0ELb0ELi128EEEEEEEEEvNT_6ParamsE --------------------------
	.section	.nv.info._ZN7cutlass13device_kernelIN5flash11enable_sm90INS1_16FlashAttnBwdSm90INS1_25CollectiveMainloopBwdSm90ILi2ELi2ELi2EN4cute5tupleIJNS5_1CILi1EEES8_S8_EEENS6_IJNS7_ILi128EEESA_NS7_ILi64EEEEEENS_10bfloat16_tEfNS_4arch4Sm90ELb0ELb1ELb0ELb1ELb1ELb1ELb0ELb0ELi2ELi1ELi2ELi2ELb0EEENS1_21CollectiveEpilogueBwdISC_SD_SF_Li256ELb1ELb0ELi1EEENS1_19SingleTileSchedulerILb1ELb0ELb0ELi128EEEEEEEEEvNT_6ParamsE,"",@"SHT_CUDA_INFO"
	.sectionflags	@""
	.align	4


	//----- nvinfo : EIATTR_CUDA_API_VERSION
	.align		4
        /*0000*/ 	.byte	0x04, 0x37
        /*0002*/ 	.short	(.L_838 - .L_837)
.L_837:
        /*0004*/ 	.word	0x00000082


	//----- nvinfo : EIATTR_KPARAM_INFO
	.align		4
.L_838:
        /*0008*/ 	.byte	0x04, 0x17
        /*000a*/ 	.short	(.L_840 - .L_839)
.L_839:
        /*000c*/ 	.word	0x00000000
        /*0010*/ 	.short	0x0000
        /*0012*/ 	.short	0x0000
        /*0014*/ 	.byte	0x00, 0xf0, 0x01, 0x1a


	//----- nvinfo : EIATTR_SPARSE_MMA_MASK
	.align		4
.L_840:
        /*0018*/ 	.byte	0x03, 0x50
        /*001a*/ 	.short	0x0000


	//----- nvinfo : EIATTR_MAXREG_COUNT
	.align		4
        /*001c*/ 	.byte	0x03, 0x1b
        /*001e*/ 	.short	0x00a8


	//----- nvinfo : EIATTR_MERCURY_ISA_VERSION
	.align		4
        /*0020*/ 	.byte	0x03, 0x5f
        /*0022*/ 	.short	0x0101


	//----- nvinfo : EIATTR_VRC_CTA_INIT_COUNT
	.align		4
        /*0024*/ 	.byte	0x02, 0x4a
	.zero		1
	.zero		1


	//----- nvinfo : EIATTR_EXIT_INSTR_OFFSETS
	.align		4
        /*0028*/ 	.byte	0x04, 0x1c
        /*002a*/ 	.short	(.L_842 - .L_841)


	//   ....[0]....
.L_841:
        /*002c*/ 	.word	0x00000010


	//----- nvinfo : EIATTR_MAX_THREADS
	.align		4
.L_842:
        /*0030*/ 	.byte	0x04, 0x05
        /*0032*/ 	.short	(.L_844 - .L_843)
.L_843:
        /*0034*/ 	.word	0x00000180
        /*0038*/ 	.word	0x00000001
        /*003c*/ 	.word	0x00000001


	//----- nvinfo : EIATTR_CBANK_PARAM_SIZE
	.align		4
.L_844:
        /*0040*/ 	.byte	0x03, 0x19
        /*0042*/ 	.short	0x0680


	//----- nvinfo : EIATTR_PARAM_CBANK
	.align		4
        /*0044*/ 	.byte	0x04, 0x0a
        /*0046*/ 	.short	(.L_846 - .L_845)
	.align		4
.L_845:
        /*0048*/ 	.word	index@(.nv.constant0._ZN7cutlass13device_kernelIN5flash11enable_sm90INS1_16FlashAttnBwdSm90INS1_25CollectiveMainloopBwdSm90ILi2ELi2ELi2EN4cute5tupleIJNS5_1CILi1EEES8_S8_EEENS6_IJNS7_ILi128EEESA_NS7_ILi64EEEEEENS_10bfloat16_tEfNS_4arch4Sm90ELb0ELb1ELb0ELb1ELb1ELb1ELb0ELb0ELi2ELi1ELi2ELi2ELb0EEENS1_21CollectiveEpilogueBwdISC_SD_SF_Li256ELb1ELb0ELi1EEENS1_19SingleTileSchedulerILb1ELb0ELb0ELi128EEEEEEEEEvNT_6ParamsE)
        /*004c*/ 	.short	0x0380
        /*004e*/ 	.short	0x0680


	//----- nvinfo : EIATTR_SW_WAR
	.align		4
.L_846:
        /*0050*/ 	.byte	0x04, 0x36
        /*0052*/ 	.short	(.L_848 - .L_847)
.L_847:
        /*0054*/ 	.word	0x00000008
.L_848:


//--------------------- .nv.info._ZN7cutlass13device_kernelIN5flash11enable_sm90INS1_16FlashAttnBwdSm90INS1_25CollectiveMainloopBwdSm90ILi2ELi2ELi2EN4cute5tupleIJNS5_1CILi1EEES8_S8_EEENS6_IJNS7_ILi128EEESA_NS7_ILi64EEEEEENS_10bfloat16_tEfNS_4arch4Sm90ELb0ELb1ELb0ELb1ELb0ELb1ELb0ELb0ELi2ELi1ELi2ELi2ELb0EEENS1_24CollectiveEpilogueBwdGQAISC_fSF_Li256ELb1ELb0EEENS1_19SingleTileSchedulerILb1ELb0ELb0ELi128EEEEEEEEEvNT_6ParamsE --------------------------
	.section	.nv.info._ZN7cutlass13device_kernelIN5flash11enable_sm90INS1_16FlashAttnBwdSm90INS1_25CollectiveMainloopBwdSm90ILi2ELi2ELi2EN4cute5tupleIJNS5_1CILi1EEES8_S8_EEENS6_IJNS7_ILi128EEESA_NS7_ILi64EEEEEENS_10bfloat16_tEfNS_4arch4Sm90ELb0ELb1ELb0ELb1ELb0ELb1ELb0ELb0ELi2ELi1ELi2ELi2ELb0EEENS1_24CollectiveEpilogueBwdGQAISC_fSF_Li256ELb1ELb0EEENS1_19SingleTileSchedulerILb1ELb0ELb0ELi128EEEEEEEEEvNT_6ParamsE,"",@"SHT_CUDA_INFO"
	.sectionflags	@""
	.align	4


	//----- nvinfo : EIATTR_CUDA_API_VERSION
	.align		4
        /*0000*/ 	.byte	0x04, 0x37
        /*0002*/ 	.short	(.L_850 - .L_849)
.L_849:
        /*0004*/ 	.word	0x00000082


	//----- nvinfo : EIATTR_KPARAM_INFO
	.align		4
.L_850:
        /*0008*/ 	.byte	0x04, 0x17
        /*000a*/ 	.short	(.L_852 - .L_851)
.L_851:
        /*000c*/ 	.word	0x00000000
        /*0010*/ 	.short	0x0000
        /*0012*/ 	.short	0x0000
        /*0014*/ 	.byte	0x00, 0xf0, 0x01, 0x1a


	//----- nvinfo : EIATTR_SPARSE_MMA_MASK
	.align		4
.L_852:
        /*0018*/ 	.byte	0x03, 0x50
        /*001a*/ 	.short	0x0000


	//----- nvinfo : EIATTR_MAXREG_COUNT
	.align		4
        /*001c*/ 	.byte	0x03, 0x1b
        /*001e*/ 	.short	0x00a8


	//----- nvinfo : EIATTR_MERCURY_ISA_VERSION
	.align		4
        /*0020*/ 	.byte	0x03, 0x5f
        /*0022*/ 	.short	0x0101


	//----- nvinfo : EIATTR_VRC_CTA_INIT_COUNT
	.align		4
        /*0024*/ 	.byte	0x02, 0x4a
	.zero		1
	.zero		1


	//----- nvinfo : EIATTR_EXIT_INSTR_OFFSETS
	.align		4
        /*0028*/ 	.byte	0x04, 0x1c
        /*002a*/ 	.short	(.L_854 - .L_853)


	//   ....[0]....
.L_853:
        /*002c*/ 	.word	0x00000010


	//----- nvinfo : EIATTR_MAX_THREADS
	.align		4
.L_854:
        /*0030*/ 	.byte	0x04, 0x05
        /*0032*/ 	.short	(.L_856 - .L_855)
.L_855:
        /*0034*/ 	.word	0x00000180
        /*0038*/ 	.word	0x00000001
        /*003c*/ 	.word	0x00000001


	//----- nvinfo : EIATTR_CBANK_PARAM_SIZE
	.align		4
.L_856:
        /*0040*/ 	.byte	0x03, 0x19
        /*0042*/ 	.short	0x0680


	//----- nvinfo : EIATTR_PARAM_CBANK
	.align		4
        /*0044*/ 	.byte	0x04, 0x0a
        /*0046*/ 	.short	(.L_858 - .L_857)
	.align		4
.L_857:
        /*0048*/ 	.word	index@(.nv.constant0._ZN7cutlass13device_kernelIN5flash11enable_sm90INS1_16FlashAttnBwdSm90INS1_25CollectiveMainloopBwdSm90ILi2ELi2ELi2EN4cute5tupleIJNS5_1CILi1EEES8_S8_EEENS6_IJNS7_ILi128EEESA_NS7_ILi64EEEEEENS_10bfloat16_tEfNS_4arch4Sm90ELb0ELb1ELb0ELb1ELb0ELb1ELb0ELb0ELi2ELi1ELi2ELi2ELb0EEENS1_24CollectiveEpilogueBwdGQAISC_fSF_Li256ELb1ELb0EEENS1_19SingleTileSchedulerILb1ELb0ELb0ELi128EEEEEEEEEvNT_6ParamsE)
        /*004c*/ 	.short	0x0380
        /*004e*/ 	.short	0x0680


	//----- nvinfo : EIATTR_SW_WAR
	.align		4
.L_858:
        /*0050*/ 	.byte	0x04, 0x36
        /*0052*/ 	.short	(.L_860 - .L_859)
.L_859:
        /*0054*/ 	.word	0x00000008
.L_860:


//--------------------- .nv.info._ZN7cutlass13device_kernelIN5flash11enable_sm90INS1_16FlashAttnBwdSm90INS1_25CollectiveMainloopBwdSm90ILi2ELi2ELi2EN4cute5tupleIJNS5_1CILi1EEES8_S8_EEENS6_IJNS7_ILi128EEESA_NS7_ILi64EEEEEENS_10bfloat16_tEfNS_4arch4Sm90ELb0ELb1ELb0ELb1ELb1ELb1ELb0ELb0ELi2ELi1ELi2ELi2ELb0EEENS1_24CollectiveEpilogueBwdGQAISC_fSF_Li256ELb1ELb1EEENS1_19SingleTileSchedulerILb1ELb0ELb0ELi128EEEEEEEEEvNT_6ParamsE --------------------------
	.section	.nv.info._ZN7cutlass13device_kernelIN5flash11enable_sm90INS1_16FlashAttnBwdSm90INS1_25CollectiveMainloopBwdSm90ILi2ELi2ELi2EN4cute5tupleIJNS5_1CILi1EEES8_S8_EEENS6_IJNS7_ILi128EEESA_NS7_ILi64EEEEEENS_10bfloat16_tEfNS_4arch4Sm90ELb0ELb1ELb0ELb1ELb1ELb1ELb0ELb0ELi2ELi1ELi2ELi2ELb0EEENS1_24CollectiveEpilogueBwdGQAISC_fSF_Li256ELb1ELb1EEENS1_19SingleTileSchedulerILb1ELb0ELb0ELi128EEEEEEEEEvNT_6ParamsE,"",@"SHT_CUDA_INFO"
	.sectionflags	@""
	.align	4


	//----- nvinfo : EIATTR_CUDA_API_VERSION
	.align		4
        /*0000*/ 	.byte	0x04, 0x37
        /*0002*/ 	.short	(.L_862 - .L_861)
.L_861:
        /*0004*/ 	.word	0x00000082


	//----- nvinfo : EIATTR_KPARAM_INFO
	.align		4
.L_862:
        /*0008*/ 	.byte	0x04, 0x17
        /*000a*/ 	.short	(.L_864 - .L_863)
.L_863:
        /*000c*/ 	.word	0x00000000
        /*0010*/ 	.short	0x0000
        /*0012*/ 	.short	0x0000
        /*0014*/ 	.byte	0x00, 0xf0, 0x01, 0x1a


	//----- nvinfo : EIATTR_SPARSE_MMA_MASK
	.align		4
.L_864:
        /*0018*/ 	.byte	0x03, 0x50
        /*001a*/ 	.short	0x0000


	//----- nvinfo : EIATTR_MAXREG_COUNT
	.align		4
        /*001c*/ 	.byte	0x03, 0x1b
        /*001e*/ 	.short	0x00a8


	//----- nvinfo : EIATTR_MERCURY_ISA_VERSION
	.align		4
        /*0020*/ 	.byte	0x03, 0x5f
        /*0022*/ 	.short	0x0101


	//----- nvinfo : EIATTR_VRC_CTA_INIT_COUNT
	.align		4
        /*0024*/ 	.byte	0x02, 0x4a
	.zero		1
	.zero		1


	//----- nvinfo : EIATTR_EXIT_INSTR_OFFSETS
	.align		4
        /*0028*/ 	.byte	0x04, 0x1c
        /*002a*/ 	.short	(.L_866 - .L_865)


	//   ....[0]....
.L_865:
        /*002c*/ 	.word	0x00000010


	//----- nvinfo : EIATTR_MAX_THREADS
	.align		4
.L_866:
        /*0030*/ 	.byte	0x04, 0x05
        /*0032*/ 	.short	(.L_868 - .L_867)
.L_867:
        /*0034*/ 	.word	0x00000180
        /*0038*/ 	.word	0x00000001
        /*003c*/ 	.word	0x00000001


	//----- nvinfo : EIATTR_CBANK_PARAM_SIZE
	.align		4
.L_868:
        /*0040*/ 	.byte	0x03, 0x19
        /*0042*/ 	.short	0x0680


	//----- nvinfo : EIATTR_PARAM_CBANK
	.align		4
        /*0044*/ 	.byte	0x04, 0x0a
        /*0046*/ 	.short	(.L_870 - .L_869)
	.align		4
.L_869:
        /*0048*/ 	.word	index@(.nv.constant0._ZN7cutlass13device_kernelIN5flash11enable_sm90INS1_16FlashAttnBwdSm90INS1_25CollectiveMainloopBwdSm90ILi2ELi2ELi2EN4cute5tupleIJNS5_1CILi1EEES8_S8_EEENS6_IJNS7_ILi128EEESA_NS7_ILi64EEEEEENS_10bfloat16_tEfNS_4arch4Sm90ELb0ELb1ELb0ELb1ELb1ELb1ELb0ELb0ELi2ELi1ELi2ELi2ELb0EEENS1_24CollectiveEpilogueBwdGQAISC_fSF_Li256ELb1ELb1EEENS1_19SingleTileSchedulerILb1ELb0ELb0ELi128EEEEEEEEEvNT_6ParamsE)
        /*004c*/ 	.short	0x0380
        /*004e*/ 	.short	0x0680


	//----- nvinfo : EIATTR_SW_WAR
	.align		4
.L_870:
        /*0050*/ 	.byte	0x04, 0x36
        /*0052*/ 	.short	(.L_872 - .L_871)
.L_871:
        /*0054*/ 	.word	0x00000008
.L_872:


//--------------------- .nv.info._ZN7cutlass13device_kernelIN5flash11enable_sm90INS1_16FlashAttnBwdSm90INS1_25CollectiveMainloopBwdSm90ILi2ELi2ELi2EN4cute5tupleIJNS5_1CILi1EEES8_S8_EEENS6_IJNS7_ILi128EEESA_NS7_ILi64EEEEEENS_10bfloat16_tEfNS_4arch4Sm90ELb1ELb0ELb0ELb0ELb0ELb1ELb0ELb0ELi2ELi1ELi2ELi2ELb0EEENS1_21CollectiveEpilogueBwdISC_SD_SF_Li256ELb0ELb0ELi1EEENS1_25SingleTileBwdLPTSchedulerILb0ELi128ELb0EEEEEEEEEvNT_6ParamsE --------------------------
	.section	.nv.info._ZN7cutlass13device_kernelIN5flash11enable_sm90INS1_16FlashAttnBwdSm90INS1_25CollectiveMainloopBwdSm90ILi2ELi2ELi2EN4cute5tupleIJNS5_1CILi1EEES8_S8_EEENS6_IJNS7_ILi128EEESA_NS7_ILi64EEEEEENS_10bfloat16_tEfNS_4arch4Sm90ELb1ELb0ELb0ELb0ELb0ELb1ELb0ELb0ELi2ELi1ELi2ELi2ELb0EEENS1_21CollectiveEpilogueBwdISC_SD_SF_Li256ELb0ELb0ELi1EEENS1_25SingleTileBwdLPTSchedulerILb0ELi128ELb0EEEEEEEEEvNT_6ParamsE,"",@"SHT_CUDA_INFO"
	.sectionflags	@""
	.align	4


	//----- nvinfo : EIATTR_CUDA_API_VERSION
	.align		4
        /*0000*/ 	.byte	0x04, 0x37
        /*0002*/ 	.short	(.L_874 - .L_873)
.L_873:
        /*0004*/ 	.word	0x00000082


	//----- nvinfo : EIATTR_KPARAM_INFO
	.align		4
.L_874:
        /*0008*/ 	.byte	0x04, 0x17
        /*000a*/ 	.short	(.L_876 - .L_875)
.L_875:
        /*000c*/ 	.word	0x00000000
        /*0010*/ 	.short	0x0000
        /*0012*/ 	.short	0x0000
        /*0014*/ 	.byte	0x00, 0xf0, 0x01, 0x24


	//----- nvinfo : EIATTR_SPARSE_MMA_MASK
	.align		4
.L_876:
        /*0018*/ 	.byte	0x03, 0x50
        /*001a*/ 	.short	0x0000


	//----- nvinfo : EIATTR_MAXREG_COUNT
	.align		4
        /*001c*/ 	.byte	0x03, 0x1b
        /*001e*/ 	.short	0x00a8


	//----- nvinfo : EIATTR_MERCURY_ISA_VERSION
	.align		4
        /*0020*/ 	.byte	0x03, 0x5f
        /*0022*/ 	.short	0x0101


	//----- nvinfo : EIATTR_VRC_CTA_INIT_COUNT
	.align		4
        /*0024*/ 	.byte	0x02, 0x4a
	.zero		1
	.zero		1


	//----- nvinfo : EIATTR_EXIT_INSTR_OFFSETS
	.align		4
        /*0028*/ 	.byte	0x04, 0x1c
        /*002a*/ 	.short	(.L_878 - .L_877)


	//   ....[0]....
.L_877:
        /*002c*/ 	.word	0x00000010


	//----- nvinfo : EIATTR_MAX_THREADS
	.align		4
.L_878:
        /*0030*/ 	.byte	0x04, 0x05
        /*0032*/ 	.short	(.L_880 - .L_879)
.L_879:
        /*0034*/ 	.word	0x00000180
        /*0038*/ 	.word	0x00000001
        /*003c*/ 	.word	0x00000001


	//----- nvinfo : EIATTR_CBANK_PARAM_SIZE
	.align		4
.L_880:
        /*0040*/ 	.byte	0x03, 0x19
        /*0042*/ 	.short	0x0900


	//----- nvinfo : EIATTR_PARAM_CBANK
	.align		4
        /*0044*/ 	.byte	0x04, 0x0a
        /*0046*/ 	.short	(.L_882 - .L_881)
	.align		4
.L_881:
        /*0048*/ 	.word	index@(.nv.constant0._ZN7cutlass13device_kernelIN5flash11enable_sm90INS1_16FlashAttnBwdSm90INS1_25CollectiveMainloopBwdSm90ILi2ELi2ELi2EN4cute5tupleIJNS5_1CILi1EEES8_S8_EEENS6_IJNS7_ILi128EEESA_NS7_ILi64EEEEEENS_10bfloat16_tEfNS_4arch4Sm90ELb1ELb0ELb0ELb0ELb0ELb1ELb0ELb0ELi2ELi1ELi2ELi2ELb0EEENS1_21CollectiveEpilogueBwdISC_SD_SF_Li256ELb0ELb0ELi1EEENS1_25SingleTileBwdLPTSchedulerILb0ELi128ELb0EEEEEEEEEvNT_6ParamsE)
        /*004c*/ 	.short	0x0380
        /*004e*/ 	.short	0x0900


	//----- nvinfo : EIATTR_SW_WAR
	.align		4
.L_882:
        /*0050*/ 	.byte	0x04, 0x36
        /*0052*/ 	.short	(.L_884 - .L_883)
.L_883:
        /*0054*/ 	.word	0x00000008
.L_884:


//--------------------- .nv.info._ZN7cutlass13device_kernelIN5flash11enable_sm90INS1_16FlashAttnBwdSm90INS1_25CollectiveMainloopBwdSm90ILi2ELi2ELi2EN4cute5tupleIJNS5_1CILi1EEES8_S8_EEENS6_IJNS7_ILi128EEESA_NS7_ILi64EEEEEENS_10bfloat16_tEfNS_4arch4Sm90ELb1ELb0ELb0ELb0ELb1ELb1ELb0ELb0ELi2ELi1ELi2ELi2ELb0EEENS1_21CollectiveEpilogueBwdISC_SD_SF_Li256ELb0ELb0ELi1EEENS1_25SingleTileBwdLPTSchedulerILb0ELi128ELb1EEEEEEEEEvNT_6ParamsE --------------------------
	.section	.nv.info._ZN7cutlass13device_kernelIN5flash11enable_sm90INS1_16FlashAttnBwdSm90INS1_25CollectiveMainloopBwdSm90ILi2ELi2ELi2EN4cute5tupleIJNS5_1CILi1EEES8_S8_EEENS6_IJNS7_ILi128EEESA_NS7_ILi64EEEEEENS_10bfloat16_tEfNS_4arch4Sm90ELb1ELb0ELb0ELb0ELb1ELb1ELb0ELb0ELi2ELi1ELi2ELi2ELb0EEENS1_21CollectiveEpilogueBwdISC_SD_SF_Li256ELb0ELb0ELi1EEENS1_25SingleTileBwdLPTSchedulerILb0ELi128ELb1EEEEEEEEEvNT_6ParamsE,"",@"SHT_CUDA_INFO"
	.sectionflags	@""
	.align	4


	//----- nvinfo : EIATTR_CUDA_API_VERSION
	.align		4
        /*0000*/ 	.byte	0x04, 0x37
        /*0002*/ 	.short	(.L_886 - .L_885)
.L_885:
        /*0004*/ 	.word	0x00000082


	//----- nvinfo : EIATTR_KPARAM_INFO
	.align		4
.L_886:
        /*0008*/ 	.byte	0x04, 0x17
        /*000a*/ 	.short	(.L_888 - .L_887)
.L_887:
        /*000c*/ 	.word	0x00000000
        /*0010*/ 	.short	0x0000
        /*0012*/ 	.short	0x0000
        /*0014*/ 	.byte	0x00, 0xf0, 0x01, 0x24


	//----- nvinfo : EIATTR_SPARSE_MMA_MASK
	.align		4
.L_888:
        /*0018*/ 	.byte	0x03, 0x50
        /*001a*/ 	.short	0x0000


	//----- nvinfo : EIATTR_MAXREG_COUNT
	.align		4
        /*001c*/ 	.byte	0x03, 0x1b
        /*001e*/ 	.short	0x00a8


	//----- nvinfo : EIATTR_MERCURY_ISA_VERSION
	.align		4
        /*0020*/ 	.byte	0x03, 0x5f
        /*0022*/ 	.short	0x0101


	//----- nvinfo : EIATTR_VRC_CTA_INIT_COUNT
	.align		4
        /*0024*/ 	.byte	0x02, 0x4a
	.zero		1
	.zero		1


	//----- nvinfo : EIATTR_EXIT_INSTR_OFFSETS
	.align		4
        /*0028*/ 	.byte	0x04, 0x1c
        /*002a*/ 	.short	(.L_890 - .L_889)


	//   ....[0]....
.L_889:
        /*002c*/ 	.word	0x00000010


	//----- nvinfo : EIATTR_MAX_THREADS
	.align		4
.L_890:
        /*0030*/ 	.byte	0x04, 0x05
        /*0032*/ 	.short	(.L_892 - .L_891)
.L_891:
        /*0034*/ 	.word	0x00000180
        /*0038*/ 	.word	0x00000001
        /*003c*/ 	.word	0x00000001


	//----- nvinfo : EIATTR_CBANK_PARAM_SIZE
	.align		4
.L_892:
        /*0040*/ 	.byte	0x03, 0x19
        /*0042*/ 	.short	0x0900


	//----- nvinfo : EIATTR_PARAM_CBANK
	.align		4
        /*0044*/ 	.byte	0x04, 0x0a
        /*0046*/ 	.short	(.L_894 - .L_893)
	.align		4
.L_893:
        /*0048*/ 	.word	index@(.nv.constant0._ZN7cutlass13device_kernelIN5flash11enable_sm90INS1_16FlashAttnBwdSm90INS1_25CollectiveMainloopBwdSm90ILi2ELi2ELi2EN4cute5tupleIJNS5_1CILi1EEES8_S8_EEENS6_IJNS7_ILi128EEESA_NS7_ILi64EEEEEENS_10bfloat16_tEfNS_4arch4Sm90ELb1ELb0ELb0ELb0ELb1ELb1ELb0ELb0ELi2ELi1ELi2ELi2ELb0EEENS1_21CollectiveEpilogueBwdISC_SD_SF_Li256ELb0ELb0ELi1EEENS1_25SingleTileBwdLPTSchedulerILb0ELi128ELb1EEEEEEEEEvNT_6ParamsE)
        /*004c*/ 	.short	0x0380
        /*004e*/ 	.short	0x0900


	//----- nvinfo : EIATTR_SW_WAR
	.align		4
.L_894:
        /*0050*/ 	.byte	0x04, 0x36
        /*0052*/ 	.short	(.L_896 - .L_895)
.L_895:
        /*0054*/ 	.word	0x00000008
.L_896:


//--------------------- .nv.info._ZN7cutlass13device_kernelIN5flash11enable_sm90INS1_16FlashAttnBwdSm90INS1_25CollectiveMainloopBwdSm90ILi2ELi2ELi2EN4cute5tupleIJNS5_1CILi1EEES8_S8_EEENS6_IJNS7_ILi128EEESA_NS7_ILi64EEEEEENS_10bfloat16_tEfNS_4arch4Sm90ELb1ELb0ELb0ELb0ELb0ELb1ELb0ELb0ELi2ELi1ELi2ELi2ELb0EEENS1_24CollectiveEpilogueBwdGQAISC_fSF_Li256ELb0ELb0EEENS1_25SingleTileBwdLPTSchedulerILb0ELi128ELb0EEEEEEEEEvNT_6ParamsE --------------------------
	.section	.nv.info._ZN7cutlass13device_kernelIN5flash11enable_sm90INS1_16FlashAttnBwdSm90INS1_25CollectiveMainloopBwdSm90ILi2ELi2ELi2EN4cute5tupleIJNS5_1CILi1EEES8_S8_EEENS6_IJNS7_ILi128EEESA_NS7_ILi64EEEEEENS_10bfloat16_tEfNS_4arch4Sm90ELb1ELb0ELb0ELb0ELb0ELb1ELb0ELb0ELi2ELi1ELi2ELi2ELb0EEENS1_24CollectiveEpilogueBwdGQAISC_fSF_Li256ELb0ELb0EEENS1_25SingleTileBwdLPTSchedulerILb0ELi128ELb0EEEEEEEEEvNT_6ParamsE,"",@"SHT_CUDA_INFO"
	.sectionflags	@""
	.align	4


	//----- nvinfo : EIATTR_CUDA_API_VERSION
	.align		4
        /*0000*/ 	.byte	0x04, 0x37
        /*0002*/ 	.short	(.L_898 - .L_897)
.L_897:
        /*0004*/ 	.word	0x00000082


	//----- nvinfo : EIATTR_KPARAM_INFO
	.align		4
.L_898:
        /*0008*/ 	.byte	0x04, 0x17
        /*000a*/ 	.short	(.L_900 - .L_899)
.L_899:
        /*000c*/ 	.word	0x00000000
        /*0010*/ 	.short	0x0000
        /*0012*/ 	.short	0x0000
        /*0014*/ 	.byte	0x00, 0xf0, 0x01, 0x1c


	//----- nvinfo : EIATTR_SPARSE_MMA_MASK
	.align		4
.L_900:
        /*0018*/ 	.byte	0x03, 0x50
        /*001a*/ 	.short	0x0000


	//----- nvinfo : EIATTR_MAXREG_COUNT
	.align		4
        /*001c*/ 	.byte	0x03, 0x1b
        /*001e*/ 	.short	0x00a8


	//----- nvinfo : EIATTR_MERCURY_ISA_VERSION
	.align		4
        /*0020*/ 	.byte	0x03, 0x5f
        /*0022*/ 	.short	0x0101


	//----- nvinfo : EIATTR_VRC_CTA_INIT_COUNT
	.align		4
        /*0024*/ 	.byte	0x02, 0x4a
	.zero		1
	.zero		1


	//----- nvinfo : EIATTR_EXIT_INSTR_OFFSETS
	.align		4
        /*0028*/ 	.byte	0x04, 0x1c
        /*002a*/ 	.short	(.L_902 - .L_901)


	//   ....[0]....
.L_901:
        /*002c*/ 	.word	0x00000010


	//----- nvinfo : EIATTR_MAX_THREADS
	.align		4
.L_902:
        /*0030*/ 	.byte	0x04, 0x05
        /*0032*/ 	.short	(.L_904 - .L_903)
.L_903:
        /*0034*/ 	.word	0x00000180
        /*0038*/ 	.word	0x00000001
        /*003c*/ 	.word	0x00000001


	//----- nvinfo : EIATTR_CBANK_PARAM_SIZE
	.align		4
.L_904:
        /*0040*/ 	.byte	0x03, 0x19
        /*0042*/ 	.short	0x0700


	//----- nvinfo : EIATTR_PARAM_CBANK
	.align		4
        /*0044*/ 	.byte	0x04, 0x0a
        /*0046*/ 	.short	(.L_906 - .L_905)
	.align		4
.L_905:
        /*0048*/ 	.word	index@(.nv.constant0._ZN7cutlass13device_kernelIN5flash11enable_sm90INS1_16FlashAttnBwdSm90INS1_25CollectiveMainloopBwdSm90ILi2ELi2ELi2EN4cute5tupleIJNS5_1CILi1EEES8_S8_EEENS6_IJNS7_ILi128EEESA_NS7_ILi64EEEEEENS_10bfloat16_tEfNS_4arch4Sm90ELb1ELb0ELb0ELb0ELb0ELb1ELb0ELb0ELi2ELi1ELi2ELi2ELb0EEENS1_24CollectiveEpilogueBwdGQAISC_fSF_Li256ELb0ELb0EEENS1_25SingleTileBwdLPTSchedulerILb0ELi128ELb0EEEEEEEEEvNT_6ParamsE)
        /*004c*/ 	.short	0x0380
        /*004e*/ 	.short	0x0700


	//----- nvinfo : EIATTR_SW_WAR
	.align		4
.L_906:
        /*0050*/ 	.byte	0x04, 0x36
        /*0052*/ 	.short	(.L_908 - .L_907)
.L_907:
        /*0054*/ 	.word	0x00000008
.L_908:


//--------------------- .nv.info._ZN7cutlass13device_kernelIN5flash11enable_sm90INS1_16FlashAttnBwdSm90INS1_25CollectiveMainloopBwdSm90ILi2ELi2ELi2EN4cute5tupleIJNS5_1CILi1EEES8_S8_EEENS6_IJNS7_ILi128EEESA_NS7_ILi64EEEEEENS_10bfloat16_tEfNS_4arch4Sm90ELb1ELb0ELb0ELb0ELb1ELb1ELb0ELb0ELi2ELi1ELi2ELi2ELb0EEENS1_24CollectiveEpilogueBwdGQAISC_fSF_Li256ELb0ELb1EEENS1_25SingleTileBwdLPTSchedulerILb0ELi128ELb1EEEEEEEEEvNT_6ParamsE --------------------------
	.section	.nv.info._ZN7cutlass13device_kernelIN5flash11enable_sm90INS1_16FlashAttnBwdSm90INS1_25CollectiveMainloopBwdSm90ILi2ELi2ELi2EN4cute5tupleIJNS5_1CILi1EEES8_S8_EEENS6_IJNS7_ILi128EEESA_NS7_ILi64EEEEEENS_10bfloat16_tEfNS_4arch4Sm90ELb1ELb0ELb0ELb0ELb1ELb1ELb0ELb0ELi2ELi1ELi2ELi2ELb0EEENS1_24CollectiveEpilogueBwdGQAISC_fSF_Li256ELb0ELb1EEENS1_25SingleTileBwdLPTSchedulerILb0ELi128ELb1EEEEEEEEEvNT_6ParamsE,"",@"SHT_CUDA_INFO"
	.sectionflags	@""
	.align	4


	//----- nvinfo : EIATTR_CUDA_API_VERSION
	.align		4
        /*0000*/ 	.byte	0x04, 0x37
        /*0002*/ 	.short	(.L_910 - .L_909)
.L_909:
        /*0004*/ 	.word	0x00000082


	//----- nvinfo : EIATTR_KPARAM_INFO
	.align		4
.L_910:
        /*0008*/ 	.byte	0x04, 0x17
        /*000a*/ 	.short	(.L_912 - .L_911)
.L_911:
        /*000c*/ 	.word	0x00000000
        /*0010*/ 	.short	0x0000
        /*0012*/ 	.short	0x0000
        /*0014*/ 	.byte	0x00, 0xf0, 0x01, 0x1c


	//----- nvinfo : EIATTR_SPARSE_MMA_MASK
	.align		4
.L_912:
        /*0018*/ 	.byte	0x03, 0x50
        /*001a*/ 	.short	0x0000


	//----- nvinfo : EIATTR_MAXREG_COUNT
	.align		4
        /*001c*/ 	.byte	0x03, 0x1b
        /*001e*/ 	.short	0x00a8


	//----- nvinfo : EIATTR_MERCURY_ISA_VERSION
	.align		4
        /*0020*/ 	.byte	0x03, 0x5f
        /*0022*/ 	.short	0x0101


	//----- nvinfo : EIATTR_VRC_CTA_INIT_COUNT
	.align		4
        /*0024*/ 	.byte	0x02, 0x4a
	.zero		1
	.zero		1


	//----- nvinfo : EIATTR_EXIT_INSTR_OFFSETS
	.align		4
        /*0028*/ 	.byte	0x04, 0x1c
        /*002a*/ 	.short	(.L_914 - .L_913)


	//   ....[0]....
.L_913:
        /*002c*/ 	.word	0x00000010


	//----- nvinfo : EIATTR_MAX_THREADS
	.align		4
.L_914:
        /*0030*/ 	.byte	0x04, 0x05
        /*0032*/ 	.short	(.L_916 - .L_915)
.L_915:
        /*0034*/ 	.word	0x00000180
        /*0038*/ 	.word	0x00000001
        /*003c*/ 	.word	0x00000001


	//----- nvinfo : EIATTR_CBANK_PARAM_SIZE
	.align		4
.L_916:
        /*0040*/ 	.byte	0x03, 0x19
        /*0042*/ 	.short	0x0700


	//----- nvinfo : EIATTR_PARAM_CBANK
	.align		4
        /*0044*/ 	.byte	0x04, 0x0a
        /*0046*/ 	.short	(.L_918 - .L_917)
	.align		4
.L_917:
        /*0048*/ 	.word	index@(.nv.constant0._ZN7cutlass13device_kernelIN5flash11enable_sm90INS1_16FlashAttnBwdSm90INS1_25CollectiveMainloopBwdSm90ILi2ELi2ELi2EN4cute5tupleIJNS5_1CILi1EEES8_S8_EEENS6_IJNS7_ILi128EEESA_NS7_ILi64EEEEEENS_10bfloat16_tEfNS_4arch4Sm90ELb1ELb0ELb0ELb0ELb1ELb1ELb0ELb0ELi2ELi1ELi2ELi2ELb0EEENS1_24CollectiveEpilogueBwdGQAISC_fSF_Li256ELb0ELb1EEENS1_25SingleTileBwdLPTSchedulerILb0ELi128ELb1EEEEEEEEEvNT_6ParamsE)
        /*004c*/ 	.short	0x0380
        /*004e*/ 	.short	0x0700


	//----- nvinfo : EIATTR_SW_WAR
	.align		4
.L_918:
        /*0050*/ 	.byte	0x04, 0x36
        /*0052*/ 	.short	(.L_920 - .L_919)
.L_919:
        /*0054*/ 	.word	0x00000008
.L_920:


//--------------------- .nv.info._ZN7cutlass13device_kernelIN5flash22FlashAttnBwdPreprocessIN4cute5tupleIJNS3_1CILi128EEENS5_ILi64EEEEEENS_10bfloat16_tEfNS_4arch4Sm90ELb1ELb0EEEEEvNT_6ParamsE --------------------------
	.section	.nv.info._ZN7cutlass13device_kernelIN5flash22FlashAttnBwdPreprocessIN4cute5tupleIJNS3_1CILi128EEENS5_ILi64EEEEEENS_10bfloat16_tEfNS_4arch4Sm90ELb1ELb0EEEEEvNT_6ParamsE,"",@"SHT_CUDA_INFO"
	.sectionflags	@""
	.align	4


	//----- nvinfo : EIATTR_CUDA_API_VERSION
	.align		4
        /*0000*/ 	.byte	0x04, 0x37
        /*0002*/ 	.short	(.L_922 - .L_921)
.L_921:
        /*0004*/ 	.word	0x00000082


	//----- nvinfo : EIATTR_KPARAM_INFO
	.align		4
.L_922:
        /*0008*/ 	.byte	0x04, 0x17
        /*000a*/ 	.short	(.L_924 - .L_923)
.L_923:
        /*000c*/ 	.word	0x00000000
        /*0010*/ 	.short	0x0000
        /*0012*/ 	.short	0x0000
        /*0014*/ 	.byte	0x00, 0xf0, 0xc1, 0x03


	//----- nvinfo : EIATTR_SPARSE_MMA_MASK
	.align		4
.L_924:
        /*0018*/ 	.byte	0x03, 0x50
        /*001a*/ 	.short	0x0000


	//----- nvinfo : EIATTR_MAXREG_COUNT
	.align		4
        /*001c*/ 	.byte	0x03, 0x1b
        /*001e*/ 	.short	0x0080


	//----- nvinfo : EIATTR_MERCURY_ISA_VERSION
	.align		4
        /*0020*/ 	.byte	0x03, 0x5f
        /*0022*/ 	.short	0x0101


	//----- nvinfo : EIATTR_COOP_GROUP_MASK_REGIDS
	.align		4
        /*0024*/ 	.byte	0x04, 0x29
        /*0026*/ 	.short	(.L_926 - .L_925)


	//   ....[0]....
.L_925:
        /*0028*/ 	.word	0xffffffff


	//   ....[1]....
        /*002c*/ 	.word	0xffffffff


	//   ....[2]....
        /*0030*/ 	.word	0xffffffff


	//   ....[3]....
        /*0034*/ 	.word	0xffffffff


	//   ....[4]....
        /*0038*/ 	.word	0xffffffff


	//   ....[5]....
        /*003c*/ 	.word	0xffffffff


	//   ....[6]....
        /*0040*/ 	.word	0xffffffff


	//   ....[7]....
        /*0044*/ 	.word	0xffffffff


	//   ....[8]....
        /*0048*/ 	.word	0xffffffff


	//   ....[9]....
        /*004c*/ 	.word	0xffffffff


	//   ....[10]....
        /*0050*/ 	.word	0xffffffff


	//   ....[11]....
        /*0054*/ 	.word	0xffffffff


	//----- nvinfo : EIATTR_COOP_GROUP_INSTR_OFFSETS
	.align		4
.L_926:
        /*0058*/ 	.byte	0x04, 0x28
        /*005a*/ 	.short	(.L_928 - .L_927)


	//   ....[0]....
.L_927:
        /*005c*/ 	.word	0x00001010


	//   ....[1]....
        /*0060*/ 	.word	0x00001020


	//   ....[2]....
        /*0064*/ 	.word	0x00001030


	//   ....[3]....
        /*0068*/ 	.word	0x00001040


	//   ....[4]....
        /*006c*/ 	.word	0x00001090


	//   ....[5]....
        /*0070*/ 	.word	0x000010a0


	//   ....[6]....
        /*0074*/ 	.word	0x000010b0


	//   ....[7]....
        /*0078*/ 	.word	0x000010c0


	//   ....[8]....
        /*007c*/ 	.word	0x00001110


	//   ....[9]....
        /*0080*/ 	.word	0x00001120


	//   ....[10]....
        /*0084*/ 	.word	0x00001130


	//   ....[11]....
        /*0088*/ 	.word	0x00001140


	//----- nvinfo : EIATTR_VRC_CTA_INIT_COUNT
	.align		4
.L_928:
        /*008c*/ 	.byte	0x02, 0x4a
	.zero		1
	.zero		1


	//----- nvinfo : EIATTR_EXIT_INSTR_OFFSETS
	.align		4
        /*0090*/ 	.byte	0x04, 0x1c
        /*0092*/ 	.short	(.L_930 - .L_929)


	//   ....[0]....
.L_929:
        /*0094*/ 	.word	0x00001670


	//   ....[1]....
        /*0098*/ 	.word	0x000016f0


	//----- nvinfo : EIATTR_MAX_THREADS
	.align		4
.L_930:
        /*009c*/ 	.byte	0x04, 0x05
        /*009e*/ 	.short	(.L_932 - .L_931)
.L_931:
        /*00a0*/ 	.word	0x00000100
        /*00a4*/ 	.word	0x00000001
        /*00a8*/ 	.word	0x00000001


	//----- nvinfo : EIATTR_CRS_STACK_SIZE
	.align		4
.L_932:
        /*00ac*/ 	.byte	0x04, 0x1e
        /*00ae*/ 	.short	(.L_934 - .L_933)
.L_933:
        /*00b0*/ 	.word	0x00000000


	//----- nvinfo : EIATTR_CBANK_PARAM_SIZE
	.align		4
.L_934:
        /*00b4*/ 	.byte	0x03, 0x19
        /*00b6*/ 	.short	0x00f0


	//----- nvinfo : EIATTR_PARAM_CBANK
	.align		4
        /*00b8*/ 	.byte	0x04, 0x0a
        /*00ba*/ 	.short	(.L_936 - .L_935)
	.align		4
.L_935:
        /*00bc*/ 	.word	index@(.nv.constant0._ZN7cutlass13device_kernelIN5flash22FlashAttnBwdPreprocessIN4cute5tupleIJNS3_1CILi128EEENS5_ILi64EEEEEENS_10bfloat16_tEfNS_4arch4Sm90ELb1ELb0EEEEEvNT_6ParamsE)
        /*00c0*/ 	.short	0x0380
        /*00c2*/ 	.short	0x00f0


	//----- nvinfo : EIATTR_SW_WAR
	.align		4
.L_936:
        /*00c4*/ 	.byte	0x04, 0x36
        /*00c6*/ 	.short	(.L_938 - .L_937)
.L_937:
        /*00c8*/ 	.word	0x00000008
.L_938:


//--------------------- .nv.info._ZN7cutlass13device_kernelIN5flash11enable_sm90INS1_16FlashAttnBwdSm90INS1_25CollectiveMainloopBwdSm90ILi2ELi2ELi2EN4cute5tupleIJNS5_1CILi1EEES8_S8_EEENS6_IJNS7_ILi128EEESA_NS7_ILi64EEEEEENS_10bfloat16_tEfNS_4arch4Sm90ELb1ELb0ELb0ELb1ELb0ELb1ELb0ELb0ELi2ELi1ELi2ELi2ELb0EEENS1_21CollectiveEpilogueBwdISC_SD_SF_Li256ELb1ELb0ELi1EEENS1_25SingleTileBwdLPTSchedulerILb1ELi128ELb0EEEEEEEEEvNT_6ParamsE --------------------------
	.section	.nv.info._ZN7cutlass13device_kernelIN5flash11enable_sm90INS1_16FlashAttnBwdSm90INS1_25CollectiveMainloopBwdSm90ILi2ELi2ELi2EN4cute5tupleIJNS5_1CILi1EEES8_S8_EEENS6_IJNS7_ILi128EEESA_NS7_ILi64EEEEEENS_10bfloat16_tEfNS_4arch4Sm90ELb1ELb0ELb0ELb1ELb0ELb1ELb0ELb0ELi2ELi1ELi2ELi2ELb0EEENS1_21CollectiveEpilogueBwdISC_SD_SF_Li256ELb1ELb0ELi1EEENS1_25SingleTileBwdLPTSchedulerILb1ELi128ELb0EEEEEEEEEvNT_6ParamsE,"",@"SHT_CUDA_INFO"
	.sectionflags	@""
	.align	4


	//----- nvinfo : EIATTR_CUDA_API_VERSION
	.align		4
        /*0000*/ 	.byte	0x04, 0x37
        /*0002*/ 	.short	(.L_940 - .L_939)
.L_939:
        /*0004*/ 	.word	0x00000082


	//----- nvinfo : EIATTR_KPARAM_INFO
	.align		4
.L_940:
        /*0008*/ 	.byte	0x04, 0x17
        /*000a*/ 	.short	(.L_942 - .L_941)
.L_941:
        /*000c*/ 	.word	0x00000000
        /*0010*/ 	.short	0x0000
        /*0012*/ 	.short	0x0000
        /*0014*/ 	.byte	0x00, 0xf0, 0x01, 0x1a


	//----- nvinfo : EIATTR_SPARSE_MMA_MASK
	.align		4
.L_942:
        /*0018*/ 	.byte	0x03, 0x50
        /*001a*/ 	.short	0x0000


	//----- nvinfo : EIATTR_MAXREG_COUNT
	.align		4
        /*001c*/ 	.byte	0x03, 0x1b
        /*001e*/ 	.short	0x00a8


	//----- nvinfo : EIATTR_MERCURY_ISA_VERSION
	.align		4
        /*0020*/ 	.byte	0x03, 0x5f
        /*0022*/ 	.short	0x0101


	//----- nvinfo : EIATTR_VRC_CTA_INIT_COUNT
	.align		4
        /*0024*/ 	.byte	0x02, 0x4a
	.zero		1
	.zero		1


	//----- nvinfo : EIATTR_EXIT_INSTR_OFFSETS
	.align		4
        /*0028*/ 	.byte	0x04, 0x1c
        /*002a*/ 	.short	(.L_944 - .L_943)


	//   ....[0]....
.L_943:
        /*002c*/ 	.word	0x00000010


	//----- nvinfo : EIATTR_MAX_THREADS
	.align		4
.L_944:
        /*0030*/ 	.byte	0x04, 0x05
        /*0032*/ 	.short	(.L_946 - .L_945)
.L_945:
        /*0034*/ 	.word	0x00000180
        /*0038*/ 	.word	0x00000001
        /*003c*/ 	.word	0x00000001


	//----- nvinfo : EIATTR_CBANK_PARAM_SIZE
	.align		4
.L_946:
        /*0040*/ 	.byte	0x03, 0x19
        /*0042*/ 	.short	0x0680


	//----- nvinfo : EIATTR_PARAM_CBANK
	.align		4
        /*0044*/ 	.byte	0x04, 0x0a
        /*0046*/ 	.short	(.L_948 - .L_947)
	.align		4
.L_947:
        /*0048*/ 	.word	index@(.nv.constant0._ZN7cutlass13device_kernelIN5flash11enable_sm90INS1_16FlashAttnBwdSm90INS1_25CollectiveMainloopBwdSm90ILi2ELi2ELi2EN4cute5tupleIJNS5_1CILi1EEES8_S8_EEENS6_IJNS7_ILi128EEESA_NS7_ILi64EEEEEENS_10bfloat16_tEfNS_4arch4Sm90ELb1ELb0ELb0ELb1ELb0ELb1ELb0ELb0ELi2ELi1ELi2ELi2ELb0EEENS1_21CollectiveEpilogueBwdISC_SD_SF_Li256ELb1ELb0ELi1EEENS1_25SingleTileBwdLPTSchedulerILb1ELi128ELb0EEEEEEEEEvNT_6ParamsE)
        /*004c*/ 	.short	0x0380
        /*004e*/ 	.short	0x0680


	//----- nvinfo : EIATTR_SW_WAR
	.align		4
.L_948:
        /*0050*/ 	.byte	0x04, 0x36
        /*0052*/ 	.short	(.L_950 - .L_949)
.L_949:
        /*0054*/ 	.word	0x00000008
.L_950:


//--------------------- .nv.info._ZN7cutlass13device_kernelIN5flash11enable_sm90INS1_16FlashAttnBwdSm90INS1_25CollectiveMainloopBwdSm90ILi2ELi2ELi2EN4cute5tupleIJNS5_1CILi1EEES8_S8_EEENS6_IJNS7_ILi128EEESA_NS7_ILi64EEEEEENS_10bfloat16_tEfNS_4arch4Sm90ELb1ELb0ELb0ELb1ELb1ELb1ELb0ELb0ELi2ELi1ELi2ELi2ELb0EEENS1_21CollectiveEpilogueBwdISC_SD_SF_Li256ELb1ELb0ELi1EEENS1_25SingleTileBwdLPTSchedulerILb1ELi128ELb1EEEEEEEEEvNT_6ParamsE --------------------------
	.section	.nv.info._ZN7cutlass13device_kernelIN5flash11enable_sm90INS1_16FlashAttnBwdSm90INS1_25CollectiveMainloopBwdSm90ILi2ELi2ELi2EN4cute5tupleIJNS5_1CILi1EEES8_S8_EEENS6_IJNS7_ILi128EEESA_NS7_ILi64EEEEEENS_10bfloat16_tEfNS_4arch4Sm90ELb1ELb0ELb0ELb1ELb1ELb1ELb0ELb0ELi2ELi1ELi2ELi2ELb0EEENS1_21CollectiveEpilogueBwdISC_SD_SF_Li256ELb1ELb0ELi1EEENS1_25SingleTileBwdLPTSchedulerILb1ELi128ELb1EEEEEEEEEvNT_6ParamsE,"",@"SHT_CUDA_INFO"
	.sectionflags	@""
	.align	4


	//----- nvinfo : EIATTR_CUDA_API_VERSION
	.align		4
        /*0000*/ 	.byte	0x04, 0x37
        /*0002*/ 	.short	(.L_952 - .L_951)
.L_951:
        /*0004*/ 	.word	0x00000082


	//----- nvinfo : EIATTR_KPARAM_INFO
	.align		4
.L_952:
        /*0008*/ 	.byte	0x04, 0x17
        /*000a*/ 	.short	(.L_954 - .L_953)
.L_953:
        /*000c*/ 	.word	0x00000000
        /*0010*/ 	.short	0x0000
        /*0012*/ 	.short	0x0000
        /*0014*/ 	.byte	0x00, 0xf0, 0x01, 0x1a


	//----- nvinfo : EIATTR_SPARSE_MMA_MASK
	.align		4
.L_954:
        /*0018*/ 	.byte	0x03, 0x50
        /*001a*/ 	.short	0x0000


	//----- nvinfo : EIATTR_MAXREG_COUNT
	.align		4
        /*001c*/ 	.byte	0x03, 0x1b
        /*001e*/ 	.short	0x00a8


	//----- nvinfo : EIATTR_MERCURY_ISA_VERSION
	.align		4
        /*0020*/ 	.byte	0x03, 0x5f
        /*0022*/ 	.short	0x0101


	//----- nvinfo : EIATTR_VRC_CTA_INIT_COUNT
	.align		4
        /*0024*/ 	.byte	0x02, 0x4a
	.zero		1
	.zero		1


	//----- nvinfo : EIATTR_EXIT_INSTR_OFFSETS
	.align		4
        /*0028*/ 	.byte	0x04, 0x1c
        /*002a*/ 	.short	(.L_956 - .L_955)


	//   ....[0]....
.L_955:
        /*002c*/ 	.word	0x00000010


	//----- nvinfo : EIATTR_MAX_THREADS
	.align		4
.L_956:
        /*0030*/ 	.byte	0x04, 0x05
        /*0032*/ 	.short	(.L_958 - .L_957)
.L_957:
        /*0034*/ 	.word	0x00000180
        /*0038*/ 	.word	0x00000001
        /*003c*/ 	.word	0x00000001


	//----- nvinfo : EIATTR_CBANK_PARAM_SIZE
	.align		4
.L_958:
        /*0040*/ 	.byte	0x03, 0x19
        /*0042*/ 	.short	0x0680


	//----- nvinfo : EIATTR_PARAM_CBANK
	.align		4
        /*0044*/ 	.byte	0x04, 0x0a
        /*0046*/ 	.short	(.L_960 - .L_959)
	.align		4
.L_959:
        /*0048*/ 	.word	index@(.nv.constant0._ZN7cutlass13device_kernelIN5flash11enable_sm90INS1_16FlashAttnBwdSm90INS1_25CollectiveMainloopBwdSm90ILi2ELi2ELi2EN4cute5tupleIJNS5_1CILi1EEES8_S8_EEENS6_IJNS7_ILi128EEESA_NS7_ILi64EEEEEENS_10bfloat16_tEfNS_4arch4Sm90ELb1ELb0ELb0ELb1ELb1ELb1ELb0ELb0ELi2ELi1ELi2ELi2ELb0EEENS1_21CollectiveEpilogueBwdISC_SD_SF_Li256ELb1ELb0ELi1EEENS1_25SingleTileBwdLPTSchedulerILb1ELi128ELb1EEEEEEEEEvNT_6ParamsE)
        /*004c*/ 	.short	0x0380
        /*004e*/ 	.short	0x0680


	//----- nvinfo : EIATTR_SW_WAR
	.align		4
.L_960:
        /*0050*/ 	.byte	0x04, 0x36
        /*0052*/ 	.short	(.L_962 - .L_961)
.L_961:
        /*0054*/ 	.word	0x00000008
.L_962:


//--------------------- .nv.info._ZN7cutlass13device_kernelIN5flash11enable_sm90INS1_16FlashAttnBwdSm90INS1_25CollectiveMainloopBwdSm90ILi2ELi2ELi2EN4cute5tupleIJNS5_1CILi1EEES8_S8_EEENS6_IJNS7_ILi128EEESA_NS7_ILi64EEEEEENS_10bfloat16_tEfNS_4arch4Sm90ELb1ELb0ELb0ELb1ELb0ELb1ELb0ELb0ELi2ELi1ELi2ELi2ELb0EEENS1_24CollectiveEpilogueBwdGQAISC_fSF_Li256ELb1ELb0EEENS1_25SingleTileBwdLPTSchedulerILb1ELi128ELb0EEEEEEEEEvNT_6ParamsE --------------------------
	.section	.nv.info._ZN7cutlass13device_kernelIN5flash11enable_sm90INS1_16FlashAttnBwdSm90INS1_25CollectiveMainloopBwdSm90ILi2ELi2ELi2EN4cute5tupleIJNS5_1CILi1EEES8_S8_EEENS6_IJNS7_ILi128EEESA_NS7_ILi64EEEEEENS_10bfloat16_tEfNS_4arch4Sm90ELb1ELb0ELb0ELb1ELb0ELb1ELb0ELb0ELi2ELi1ELi2ELi2ELb0EEENS1_24CollectiveEpilogueBwdGQAISC_fSF_Li256ELb1ELb0EEENS1_25SingleTileBwdLPTSchedulerILb1ELi128ELb0EEEEEEEEEvNT_6ParamsE,"",@"SHT_CUDA_INFO"
	.sectionflags	@""
	.align	4


	//----- nvinfo : EIATTR_CUDA_API_VERSION
	.align		4
        /*0000*/ 	.byte	0x04, 0x37
        /*0002*/ 	.short	(.L_964 - .L_963)
.L_963:
        /*0004*/ 	.word	0x00000082


	//----- nvinfo : EIATTR_KPARAM_INFO
	.align		4
.L_964:
        /*0008*/ 	.byte	0x04, 0x17
        /*000a*/ 	.short	(.L_966 - .L_965)
.L_965:
        /*000c*/ 	.word	0x00000000
        /*0010*/ 	.short	0x0000
        /*0012*/ 	.short	0x0000
        /*0014*/ 	.byte	0x00, 0xf0, 0x01, 0x1c


	//----- nvinfo : EIATTR_SPARSE_MMA_MASK
	.align		4
.L_966:
        /*0018*/ 	.byte	0x03, 0x50
        /*001a*/ 	.short	0x0000


	//----- nvinfo : EIATTR_MAXREG_COUNT
	.align		4
        /*001c*/ 	.byte	0x03, 0x1b
        /*001e*/ 	.short	0x00a8


	//----- nvinfo : EIATTR_MERCURY_ISA_VERSION
	.align		4
        /*0020*/ 	.byte	0x03, 0x5f
        /*0022*/ 	.short	0x0101


	//----- nvinfo : EIATTR_VRC_CTA_INIT_COUNT
	.align		4
        /*0024*/ 	.byte	0x02, 0x4a
	.zero		1
	.zero		1


	//----- nvinfo : EIATTR_EXIT_INSTR_OFFSETS
	.align		4
        /*0028*/ 	.byte	0x04, 0x1c
        /*002a*/ 	.short	(.L_968 - .L_967)


	//   ....[0]....
.L_967:
        /*002c*/ 	.word	0x00000010


	//----- nvinfo : EIATTR_MAX_THREADS
	.align		4
.L_968:
        /*0030*/ 	.byte	0x04, 0x05
        /*0032*/ 	.short	(.L_970 - .L_969)
.L_969:
        /*0034*/ 	.word	0x00000180
        /*0038*/ 	.word	0x00000001
        /*003c*/ 	.word	0x00000001


	//----- nvinfo : EIATTR_CBANK_PARAM_SIZE
	.align		4
.L_970:
        /*0040*/ 	.byte	0x03, 0x19
        /*0042*/ 	.short	0x0700


	//----- nvinfo : EIATTR_PARAM_CBANK
	.align		4
        /*0044*/ 	.byte	0x04, 0x0a
        /*0046*/ 	.short	(.L_972 - .L_971)
	.align		4
.L_971:
        /*0048*/ 	.word	index@(.nv.constant0._ZN7cutlass13device_kernelIN5flash11enable_sm90INS1_16FlashAttnBwdSm90INS1_25CollectiveMainloopBwdSm90ILi2ELi2ELi2EN4cute5tupleIJNS5_1CILi1EEES8_S8_EEENS6_IJNS7_ILi128EEESA_NS7_ILi64EEEEEENS_10bfloat16_tEfNS_4arch4Sm90ELb1ELb0ELb0ELb1ELb0ELb1ELb0ELb0ELi2ELi1ELi2ELi2ELb0EEENS1_24CollectiveEpilogueBwdGQAISC_fSF_Li256ELb1ELb0EEENS1_25SingleTileBwdLPTSchedulerILb1ELi128ELb0EEEEEEEEEvNT_6ParamsE)
        /*004c*/ 	.short	0x0380
        /*004e*/ 	.short	0x0700


	//----- nvinfo : EIATTR_SW_WAR
	.align		4
.L_972:
        /*0050*/ 	.byte	0x04, 0x36
        /*0052*/ 	.short	(.L_974 - .L_973)
.L_973:
        /*0054*/ 	.word	0x00000008
.L_974:


//--------------------- .nv.info._ZN7cutlass13device_kernelIN5flash32FlashAttnBwdPostprocessConvertdQIN4cute5tupleIJNS3_1CILi128EEENS5_ILi64EEEEEENS_10bfloat16_tEfNS_4arch4Sm90ELi256ENS3_8TiledMMAINS3_8MMA_AtomIJNS3_4SM904GMMA27MMA_64x64x16_F32BF16BF16_RSILNSF_5MajorE0ELSH_1ELNSF_7ScaleInE1ELSI_1EEEEEENS3_6LayoutINS4_IJNS5_ILi2EEENS5_ILi1EEESN_EEENS4_IJSN_NS5_ILi0EEESP_EEEEENS4_IJNS3_10UnderscoreESS_SS_EEEEELb0EEEEEvNT_6ParamsE --------------------------
	.section	.nv.info._ZN7cutlass13device_kernelIN5flash32FlashAttnBwdPostprocessConvertdQIN4cute5tupleIJNS3_1CILi128EEENS5_ILi64EEEEEENS_10bfloat16_tEfNS_4arch4Sm90ELi256ENS3_8TiledMMAINS3_8MMA_AtomIJNS3_4SM904GMMA27MMA_64x64x16_F32BF16BF16_RSILNSF_5MajorE0ELSH_1ELNSF_7ScaleInE1ELSI_1EEEEEENS3_6LayoutINS4_IJNS5_ILi2EEENS5_ILi1EEESN_EEENS4_IJSN_NS5_ILi0EEESP_EEEEENS4_IJNS3_10UnderscoreESS_SS_EEEEELb0EEEEEvNT_6ParamsE,"",@"SHT_CUDA_INFO"
	.sectionflags	@""
	.align	4


	//----- nvinfo : EIATTR_CUDA_API_VERSION
	.align		4
        /*0000*/ 	.byte	0x04, 0x37
        /*0002*/ 	.short	(.L_976 - .L_975)
.L_975:
        /*0004*/ 	.word	0x00000082


	//----- nvinfo : EIATTR_KPARAM_INFO
	.align		4
.L_976:
        /*0008*/ 	.byte	0x04, 0x17
        /*000a*/ 	.short	(.L_978 - .L_977)
.L_977:
        /*000c*/ 	.word	0x00000000
        /*0010*/ 	.short	0x0000
        /*0012*/ 	.short	0x0000
        /*0014*/ 	.byte	0x00, 0xf0, 0xc1, 0x01


	//----- nvinfo : EIATTR_SPARSE_MMA_MASK
	.align		4
.L_978:
        /*0018*/ 	.byte	0x03, 0x50
        /*001a*/ 	.short	0x0000


	//----- nvinfo : EIATTR_MAXREG_COUNT
	.align		4
        /*001c*/ 	.byte	0x03, 0x1b
        /*001e*/ 	.short	0x0080


	//----- nvinfo : EIATTR_NUM_BARRIERS
	.align		4
        /*0020*/ 	.byte	0x02, 0x4c
        /*0022*/ 	.byte	0x01
	.zero		1


	//----- nvinfo : EIATTR_MERCURY_ISA_VERSION
	.align		4
        /*0024*/ 	.byte	0x03, 0x5f
        /*0026*/ 	.short	0x0101


	//----- nvinfo : EIATTR_VRC_CTA_INIT_COUNT
	.align		4
        /*0028*/ 	.byte	0x02, 0x4a
	.zero		1
	.zero		1


	//----- nvinfo : EIATTR_MBARRIER_INSTR_OFFSETS
	.align		4
        /*002c*/ 	.byte	0x04, 0x39
        /*002e*/ 	.short	(.L_980 - .L_979)


	//   ....[0]....
.L_979:
        /*0030*/ 	.word	0x00000480
        /*0034*/ 	.word	0x000000ff
        /*0038*/ 	.word	0x0000c000
        /*003c*/ 	.short	0x0100
        /*003e*/ 	.byte	0x06
	.zero		1


	//   ....[1]....
        /*0040*/ 	.word	0x00000560
        /*0044*/ 	.word	0x00000027
        /*0048*/ 	.word	0x0000c000
        /*004c*/ 	.short	0x010a
        /*004e*/ 	.byte	0xff
	.zero		1


	//----- nvinfo : EIATTR_NUM_MBARRIERS
	.align		4
.L_980:
        /*0050*/ 	.byte	0x03, 0x38
        /*0052*/ 	.short	0x0001


	//----- nvinfo : EIATTR_EXIT_INSTR_OFFSETS
	.align		4
        /*0054*/ 	.byte	0x04, 0x1c
        /*0056*/ 	.short	(.L_982 - .L_981)


	//   ....[0]....
.L_981:
        /*0058*/ 	.word	0x00000280


	//   ....[1]....
        /*005c*/ 	.word	0x00000fd0


	//   ....[2]....
        /*0060*/ 	.word	0x000010a0


	//----- nvinfo : EIATTR_MAX_THREADS
	.align		4
.L_982:
        /*0064*/ 	.byte	0x04, 0x05
        /*0066*/ 	.short	(.L_984 - .L_983)
.L_983:
        /*0068*/ 	.word	0x00000100
        /*006c*/ 	.word	0x00000001
        /*0070*/ 	.word	0x00000001


	//----- nvinfo : EIATTR_CRS_STACK_SIZE
	.align		4
.L_984:
        /*0074*/ 	.byte	0x04, 0x1e
        /*0076*/ 	.short	(.L_986 - .L_985)
.L_985:
        /*0078*/ 	.word	0x00000000


	//----- nvinfo : EIATTR_CBANK_PARAM_SIZE
	.align		4
.L_986:
        /*007c*/ 	.byte	0x03, 0x19
        /*007e*/ 	.short	0x0070


	//----- nvinfo : EIATTR_PARAM_CBANK
	.align		4
        /*0080*/ 	.byte	0x04, 0x0a
        /*0082*/ 	.short	(.L_988 - .L_987)
	.align		4
.L_987:
        /*0084*/ 	.word	index@(.nv.constant0._ZN7cutlass13device_kernelIN5flash32FlashAttnBwdPostprocessConvertdQIN4cute5tupleIJNS3_1CILi128EEENS5_ILi64EEEEEENS_10bfloat16_tEfNS_4arch4Sm90ELi256ENS3_8TiledMMAINS3_8MMA_AtomIJNS3_4SM904GMMA27MMA_64x64x16_F32BF16BF16_RSILNSF_5MajorE0ELSH_1ELNSF_7ScaleInE1ELSI_1EEEEEENS3_6LayoutINS4_IJNS5_ILi2EEENS5_ILi1EEESN_EEENS4_IJSN_NS5_ILi0EEESP_EEEEENS4_IJNS3_10UnderscoreESS_SS_EEEEELb0EEEEEvNT_6ParamsE)
        /*0088*/ 	.short	0x0380
        /*008a*/ 	.short	0x0070


	//----- nvinfo : EIATTR_SW_WAR
	.align		4
.L_988:
        /*008c*/ 	.byte	0x04, 0x36
        /*008e*/ 	.short	(.L_990 - .L_989)
.L_989:
        /*0090*/ 	.word	0x00000008
.L_990:


//--------------------- .nv.info._ZN7cutlass13device_kernelIN5flash32FlashAttnBwdPostprocessConvertdQIN4cute5tupleIJNS3_1CILi128EEENS5_ILi64EEEEEENS_10bfloat16_tEfNS_4arch4Sm90ELi256ENS3_8TiledMMAINS3_8MMA_AtomIJNS3_4SM904GMMA27MMA_64x64x16_F32BF16BF16_SSILNSF_5MajorE0ELSH_1ELNSF_7ScaleInE1ELSI_1EEEEEENS3_6LayoutINS4_IJNS5_ILi2EEENS5_ILi1EEESN_EEENS4_IJSN_NS5_ILi0EEESP_EEEEENS4_IJNS3_10UnderscoreESS_SS_EEEEELb0EEEEEvNT_6ParamsE --------------------------
	.section	.nv.info._ZN7cutlass13device_kernelIN5flash32FlashAttnBwdPostprocessConvertdQIN4cute5tupleIJNS3_1CILi128EEENS5_ILi64EEEEEENS_10bfloat16_tEfNS_4arch4Sm90ELi256ENS3_8TiledMMAINS3_8MMA_AtomIJNS3_4SM904GMMA27MMA_64x64x16_F32BF16BF16_SSILNSF_5MajorE0ELSH_1ELNSF_7ScaleInE1ELSI_1EEEEEENS3_6LayoutINS4_IJNS5_ILi2EEENS5_ILi1EEESN_EEENS4_IJSN_NS5_ILi0EEESP_EEEEENS4_IJNS3_10UnderscoreESS_SS_EEEEELb0EEEEEvNT_6ParamsE,"",@"SHT_CUDA_INFO"
	.sectionflags	@""
	.align	4


	//----- nvinfo : EIATTR_CUDA_API_VERSION
	.align		4
        /*0000*/ 	.byte	0x04, 0x37
        /*0002*/ 	.short	(.L_992 - .L_991)
.L_991:
        /*0004*/ 	.word	0x00000082


	//----- nvinfo : EIATTR_KPARAM_INFO
	.align		4
.L_992:
        /*0008*/ 	.byte	0x04, 0x17
        /*000a*/ 	.short	(.L_994 - .L_993)
.L_993:
        /*000c*/ 	.word	0x00000000
        /*0010*/ 	.short	0x0000
        /*0012*/ 	.short	0x0000
        /*0014*/ 	.byte	0x00, 0xf0, 0xc1, 0x01


	//----- nvinfo : EIATTR_SPARSE_MMA_MASK
	.align		4
.L_994:
        /*0018*/ 	.byte	0x03, 0x50
        /*001a*/ 	.short	0x0000


	//----- nvinfo : EIATTR_MAXREG_COUNT
	.align		4
        /*001c*/ 	.byte	0x03, 0x1b
        /*001e*/ 	.short	0x0080


	//----- nvinfo : EIATTR_NUM_BARRIERS
	.align		4
        /*0020*/ 	.byte	0x02, 0x4c
        /*0022*/ 	.byte	0x01
	.zero		1


	//----- nvinfo : EIATTR_MERCURY_ISA_VERSION
	.align		4
        /*0024*/ 	.byte	0x03, 0x5f
        /*0026*/ 	.short	0x0101


	//----- nvinfo : EIATTR_VRC_CTA_INIT_COUNT
	.align		4
        /*0028*/ 	.byte	0x02, 0x4a
	.zero		1
	.zero		1


	//----- nvinfo : EIATTR_MBARRIER_INSTR_OFFSETS
	.align		4
        /*002c*/ 	.byte	0x04, 0x39
        /*002e*/ 	.short	(.L_996 - .L_995)


	//   ....[0]....
.L_995:
        /*0030*/ 	.word	0x00000480
        /*0034*/ 	.word	0x000000ff
        /*0038*/ 	.word	0x0000c000
        /*003c*/ 	.short	0x0100
        /*003e*/ 	.byte	0x06
	.zero		1


	//   ....[1]....
        /*0040*/ 	.word	0x00000560
        /*0044*/ 	.word	0x00000027
        /*0048*/ 	.word	0x0000c000
        /*004c*/ 	.short	0x010a
        /*004e*/ 	.byte	0xff
	.zero		1


	//----- nvinfo : EIATTR_NUM_MBARRIERS
	.align		4
.L_996:
        /*0050*/ 	.byte	0x03, 0x38
        /*0052*/ 	.short	0x0001


	//----- nvinfo : EIATTR_EXIT_INSTR_OFFSETS
	.align		4
        /*0054*/ 	.byte	0x04, 0x1c
        /*0056*/ 	.short	(.L_998 - .L_997)


	//   ....[0]....
.L_997:
        /*0058*/ 	.word	0x00000280


	//   ....[1]....
        /*005c*/ 	.word	0x00000fd0


	//   ....[2]....
        /*0060*/ 	.word	0x000010a0


	//----- nvinfo : EIATTR_MAX_THREADS
	.align		4
.L_998:
        /*0064*/ 	.byte	0x04, 0x05
        /*0066*/ 	.short	(.L_1000 - .L_999)
.L_999:
        /*0068*/ 	.word	0x00000100
        /*006c*/ 	.word	0x00000001
        /*0070*/ 	.word	0x00000001


	//----- nvinfo : EIATTR_CRS_STACK_SIZE
	.align		4
.L_1000:
        /*0074*/ 	.byte	0x04, 0x1e
        /*0076*/ 	.short	(.L_1002 - .L_1001)
.L_1001:
        /*0078*/ 	.word	0x00000000


	//----- nvinfo : EIATTR_CBANK_PARAM_SIZE
	.align		4
.L_1002:
        /*007c*/ 	.byte	0x03, 0x19
        /*007e*/ 	.short	0x0070


	//----- nvinfo : EIATTR_PARAM_CBANK
	.align		4
        /*0080*/ 	.byte	0x04, 0x0a
        /*0082*/ 	.short	(.L_1004 - .L_1003)
	.align		4
.L_1003:
        /*0084*/ 	.word	index@(.nv.constant0._ZN7cutlass13device_kernelIN5flash32FlashAttnBwdPostprocessConvertdQIN4cute5tupleIJNS3_1CILi128EEENS5_ILi64EEEEEENS_10bfloat16_tEfNS_4arch4Sm90ELi256ENS3_8TiledMMAINS3_8MMA_AtomIJNS3_4SM904GMMA27MMA_64x64x16_F32BF16BF16_SSILNSF_5MajorE0ELSH_1ELNSF_7ScaleInE1ELSI_1EEEEEENS3_6LayoutINS4_IJNS5_ILi2EEENS5_ILi1EEESN_EEENS4_IJSN_NS5_ILi0EEESP_EEEEENS4_IJNS3_10UnderscoreESS_SS_EEEEELb0EEEEEvNT_6ParamsE)
        /*0088*/ 	.short	0x0380
        /*008a*/ 	.short	0x0070


	//----- nvinfo : EIATTR_SW_WAR
	.align		4
.L_1004:
        /*008c*/ 	.byte	0x04, 0x36
        /*008e*/ 	.short	(.L_1006 - .L_1005)
.L_1005:
        /*0090*/ 	.word	0x00000008
.L_1006:


//--------------------- .nv.info._ZN7cutlass13device_kernelIN5flash11enable_sm90INS1_16FlashAttnBwdSm90INS1_25CollectiveMainloopBwdSm90ILi2ELi2ELi2EN4cute5tupleIJNS5_1CILi1EEES8_S8_EEENS6_IJNS7_ILi128EEESA_NS7_ILi64EEEEEENS_10bfloat16_tEfNS_4arch4Sm90ELb1ELb0ELb0ELb1ELb1ELb1ELb0ELb0ELi2ELi1ELi2ELi2ELb0EEENS1_24CollectiveEpilogueBwdGQAISC_fSF_Li256ELb1ELb1EEENS1_25SingleTileBwdLPTSchedulerILb1ELi128ELb1EEEEEEEEEvNT_6ParamsE --------------------------
	.section	.nv.info._ZN7cutlass13device_kernelIN5flash11enable_sm90INS1_16FlashAttnBwdSm90INS1_25CollectiveMainloopBwdSm90ILi2ELi2ELi2EN4cute5tupleIJNS5_1CILi1EEES8_S8_EEENS6_IJNS7_ILi128EEESA_NS7_ILi64EEEEEENS_10bfloat16_tEfNS_4arch4Sm90ELb1ELb0ELb0ELb1ELb1ELb1ELb0ELb0ELi2ELi1ELi2ELi2ELb0EEENS1_24CollectiveEpilogueBwdGQAISC_fSF_Li256ELb1ELb1EEENS1_25SingleTileBwdLPTSchedulerILb1ELi128ELb1EEEEEEEEEvNT_6ParamsE,"",@"SHT_CUDA_INFO"
	.sectionflags	@""
	.align	4


	//----- nvinfo : EIATTR_CUDA_API_VERSION
	.align		4
        /*0000*/ 	.byte	0x04, 0x37
        /*0002*/ 	.short	(.L_1008 - .L_1007)
.L_1007:
        /*0004*/ 	.word	0x00000082


	//----- nvinfo : EIATTR_KPARAM_INFO
	.align		4
.L_1008:
        /*0008*/ 	.byte	0x04, 0x17
        /*000a*/ 	.short	(.L_1010 - .L_1009)
.L_1009:
        /*000c*/ 	.word	0x00000000
        /*0010*/ 	.short	0x0000
        /*0012*/ 	.short	0x0000
        /*0014*/ 	.byte	0x00, 0xf0, 0x01, 0x1c


	//----- nvinfo : EIATTR_SPARSE_MMA_MASK
	.align		4
.L_1010:
        /*0018*/ 	.byte	0x03, 0x50
        /*001a*/ 	.short	0x0000


	//----- nvinfo : EIATTR_MAXREG_COUNT
	.align		4
        /*001c*/ 	.byte	0x03, 0x1b
        /*001e*/ 	.short	0x00a8


	//----- nvinfo : EIATTR_MERCURY_ISA_VERSION
	.align		4
        /*0020*/ 	.byte	0x03, 0x5f
        /*0022*/ 	.short	0x0101


	//----- nvinfo : EIATTR_VRC_CTA_INIT_COUNT
	.align		4
        /*0024*/ 	.byte	0x02, 0x4a
	.zero		1
	.zero		1


	//----- nvinfo : EIATTR_EXIT_INSTR_OFFSETS
	.align		4
        /*0028*/ 	.byte	0x04, 0x1c
        /*002a*/ 	.short	(.L_1012 - .L_1011)


	//   ....[0]....
.L_1011:
        /*002c*/ 	.word	0x00000010


	//----- nvinfo : EIATTR_MAX_THREADS
	.align		4
.L_1012:
        /*0030*/ 	.byte	0x04, 0x05
        /*0032*/ 	.short	(.L_1014 - .L_1013)
.L_1013:
        /*0034*/ 	.word	0x00000180
        /*0038*/ 	.word	0x00000001
        /*003c*/ 	.word	0x00000001


	//----- nvinfo : EIATTR_CBANK_PARAM_SIZE
	.align		4
.L_1014:
        /*0040*/ 	.byte	0x03, 0x19
        /*0042*/ 	.short	0x0700


	//----- nvinfo : EIATTR_PARAM_CBANK
	.align		4
        /*0044*/ 	.byte	0x04, 0x0a
        /*0046*/ 	.short	(.L_1016 - .L_1015)
	.align		4
.L_1015:
        /*0048*/ 	.word	index@(.nv.constant0._ZN7cutlass13device_kernelIN5flash11enable_sm90INS1_16FlashAttnBwdSm90INS1_25CollectiveMainloopBwdSm90ILi2ELi2ELi2EN4cute5tupleIJNS5_1CILi1EEES8_S8_EEENS6_IJNS7_ILi128EEESA_NS7_ILi64EEEEEENS_10bfloat16_tEfNS_4arch4Sm90ELb1ELb0ELb0ELb1ELb1ELb1ELb0ELb0ELi2ELi1ELi2ELi2ELb0EEENS1_24CollectiveEpilogueBwdGQAISC_fSF_Li256ELb1ELb1EEENS1_25SingleTileBwdLPTSchedulerILb1ELi128ELb1EEEEEEEEEvNT_6ParamsE)
        /*004c*/ 	.short	0x0380
        /*004e*/ 	.short	0x0700


	//----- nvinfo : EIATTR_SW_WAR
	.align		4
.L_1016:
        /*0050*/ 	.byte	0x04, 0x36
        /*0052*/ 	.short	(.L_1018 - .L_1017)
.L_1017:
        /*0054*/ 	.word	0x00000008
.L_1018:


//--------------------- .nv.info._ZN7cutlass13device_kernelIN5flash22FlashAttnBwdPreprocessIN4cute5tupleIJNS3_1CILi128EEENS5_ILi64EEEEEENS_10bfloat16_tEfNS_4arch4Sm90ELb1ELb1EEEEEvNT_6ParamsE --------------------------
	.section	.nv.info._ZN7cutlass13device_kernelIN5flash22FlashAttnBwdPreprocessIN4cute5tupleIJNS3_1CILi128EEENS5_ILi64EEEEEENS_10bfloat16_tEfNS_4arch4Sm90ELb1ELb1EEEEEvNT_6ParamsE,"",@"SHT_CUDA_INFO"
	.sectionflags	@""
	.align	4


	//----- nvinfo : EIATTR_CUDA_API_VERSION
	.align		4
        /*0000*/ 	.byte	0x04, 0x37
        /*0002*/ 	.short	(.L_1020 - .L_1019)
.L_1019:
        /*0004*/ 	.word	0x00000082


	//----- nvinfo : EIATTR_KPARAM_INFO
	.align		4
.L_1020:
        /*0008*/ 	.byte	0x04, 0x17
        /*000a*/ 	.short	(.L_1022 - .L_1021)
.L_1021:
        /*000c*/ 	.word	0x00000000
        /*0010*/ 	.short	0x0000
        /*0012*/ 	.short	0x0000
        /*0014*/ 	.byte	0x00, 0xf0, 0xc1, 0x03


	//----- nvinfo : EIATTR_SPARSE_MMA_MASK
	.align		4
.L_1022:
        /*0018*/ 	.byte	0x03, 0x50
        /*001a*/ 	.short	0x0000


	//----- nvinfo : EIATTR_MAXREG_COUNT
	.align		4
        /*001c*/ 	.byte	0x03, 0x1b
        /*001e*/ 	.short	0x0080


	//----- nvinfo : EIATTR_MERCURY_ISA_VERSION
	.align		4
        /*0020*/ 	.byte	0x03, 0x5f
        /*0022*/ 	.short	0x0101


	//----- nvinfo : EIATTR_COOP_GROUP_MASK_REGIDS
	.align		4
        /*0024*/ 	.byte	0x04, 0x29
        /*0026*/ 	.short	(.L_1024 - .L_1023)


	//   ....[0]....
.L_1023:
        /*0028*/ 	.word	0xffffffff


	//   ....[1]....
        /*002c*/ 	.word	0xffffffff


	//   ....[2]....
        /*0030*/ 	.word	0xffffffff


	//   ....[3]....
        /*0034*/ 	.word	0xffffffff


	//   ....[4]....
        /*0038*/ 	.word	0xffffffff


	//   ....[5]....
        /*003c*/ 	.word	0xffffffff


	//   ....[6]....
        /*0040*/ 	.word	0xffffffff


	//   ....[7]....
        /*0044*/ 	.word	0xffffffff


	//   ....[8]....
        /*0048*/ 	.word	0xffffffff


	//   ....[9]....
        /*004c*/ 	.word	0xffffffff


	//   ....[10]....
        /*0050*/ 	.word	0xffffffff


	//   ....[11]....
        /*0054*/ 	.word	0xffffffff


	//----- nvinfo : EIATTR_COOP_GROUP_INSTR_OFFSETS
	.align		4
.L_1024:
        /*0058*/ 	.byte	0x04, 0x28
        /*005a*/ 	.short	(.L_1026 - .L_1025)


	//   ....[0]....
.L_1025:
        /*005c*/ 	.word	0x00001240


	//   ....[1]....
        /*0060*/ 	.word	0x00001260


	//   ....[2]....
        /*0064*/ 	.word	0x00001270


	//   ....[3]....
        /*0068*/ 	.word	0x00001280


	//   ....[4]....
        /*006c*/ 	.word	0x000012b0


	//   ....[5]....
        /*0070*/ 	.word	0x000012e0


	//   ....[6]....
        /*0074*/ 	.word	0x000012f0


	//   ....[7]....
        /*0078*/ 	.word	0x00001300


	//   ....[8]....
        /*007c*/ 	.word	0x00001360


	//   ....[9]....
        /*0080*/ 	.word	0x000013a0


	//   ....[10]....
        /*0084*/ 	.word	0x000013d0


	//   ....[11]....
        /*0088*/ 	.word	0x000013e0


	//----- nvinfo : EIATTR_VRC_CTA_INIT_COUNT
	.align		4
.L_1026:
        /*008c*/ 	.byte	0x02, 0x4a
	.zero		1
	.zero		1


	//----- nvinfo : EIATTR_EXIT_INSTR_OFFSETS
	.align		4
        /*0090*/ 	.byte	0x04, 0x1c
        /*0092*/ 	.short	(.L_1028 - .L_1027)


	//   ....[0]....
.L_1027:
        /*0094*/ 	.word	0x00000280


	//   ....[1]....
        /*0098*/ 	.word	0x000018f0


	//   ....[2]....
        /*009c*/ 	.word	0x00001970


	//----- nvinfo : EIATTR_MAX_THREADS
	.align		4
.L_1028:
        /*00a0*/ 	.byte	0x04, 0x05
        /*00a2*/ 	.short	(.L_1030 - .L_1029)
.L_1029:
        /*00a4*/ 	.word	0x00000100
        /*00a8*/ 	.word	0x00000001
        /*00ac*/ 	.word	0x00000001


	//----- nvinfo : EIATTR_CRS_STACK_SIZE
	.align		4
.L_1030:
        /*00b0*/ 	.byte	0x04, 0x1e
        /*00b2*/ 	.short	(.L_1032 - .L_1031)
.L_1031:
        /*00b4*/ 	.word	0x00000000


	//----- nvinfo : EIATTR_CBANK_PARAM_SIZE
	.align		4
.L_1032:
        /*00b8*/ 	.byte	0x03, 0x19
        /*00ba*/ 	.short	0x00f0


	//----- nvinfo : EIATTR_PARAM_CBANK
	.align		4
        /*00bc*/ 	.byte	0x04, 0x0a
        /*00be*/ 	.short	(.L_1034 - .L_1033)
	.align		4
.L_1033:
        /*00c0*/ 	.word	index@(.nv.constant0._ZN7cutlass13device_kernelIN5flash22FlashAttnBwdPreprocessIN4cute5tupleIJNS3_1CILi128EEENS5_ILi64EEEEEENS_10bfloat16_tEfNS_4arch4Sm90ELb1ELb1EEEEEvNT_6ParamsE)
        /*00c4*/ 	.short	0x0380
        /*00c6*/ 	.short	0x00f0


	//----- nvinfo : EIATTR_SW_WAR
	.align		4
.L_1034:
        /*00c8*/ 	.byte	0x04, 0x36
        /*00ca*/ 	.short	(.L_1036 - .L_1035)
.L_1035:
        /*00cc*/ 	.word	0x00000008
.L_1036:


//--------------------- .nv.callgraph             --------------------------
	.section	.nv.callgraph,"",@"SHT_CUDA_CALLGRAPH"
	.align	4
	.sectionentsize	8
	.align		4
        /*0000*/ 	.word	0x00000000
	.align		4
        /*0004*/ 	.word	0xffffffff
	.align		4
        /*0008*/ 	.word	0x00000000
	.align		4
        /*000c*/ 	.word	0xfffffffe
	.align		4
        /*0010*/ 	.word	0x00000000
	.align		4
        /*0014*/ 	.word	0xfffffffd
	.align		4
        /*0018*/ 	.word	0x00000000
	.align		4
        /*001c*/ 	.word	0xfffffffc


//--------------------- .nv.constant4             --------------------------
	.section	.nv.constant4,"a",@progbits
	.align	8
	.align		8
.nv.constant4:
        /*0000*/ 	.dword	_ZN76_INTERNAL_322bdddb_40_flash_bwd_hdim64_bf16_softcapall_sm90_cu_f3e6f9ee_33644cuda3std3__45__cpo5beginE
	.align		8
        /*0008*/ 	.dword	_ZN76_INTERNAL_322bdddb_40_flash_bwd_hdim64_bf16_softcapall_sm90_cu_f3e6f9ee_33644cuda3std3__45__cpo3endE
	.align		8
        /*0010*/ 	.dword	_ZN76_INTERNAL_322bdddb_40_flash_bwd_hdim64_bf16_softcapall_sm90_cu_f3e6f9ee_33644cuda3std3__45__cpo6cbeginE
	.align		8
        /*0018*/ 	.dword	_ZN76_INTERNAL_322bdddb_40_flash_bwd_hdim64_bf16_softcapall_sm90_cu_f3e6f9ee_33644cuda3std3__45__cpo4cendE
	.align		8
        /*0020*/ 	.dword	_ZN76_INTERNAL_322bdddb_40_flash_bwd_hdim64_bf16_softcapall_sm90_cu_f3e6f9ee_33644cuda3std3__478_GLOBAL__N__322bdddb_40_flash_bwd_hdim64_bf16_softcapall_sm90_cu_f3e6f9ee_33646ignoreE
	.align		8
        /*0028*/ 	.dword	_ZN76_INTERNAL_322bdddb_40_flash_bwd_hdim64_bf16_softcapall_sm90_cu_f3e6f9ee_33644cuda3std3__419piecewise_constructE
	.align		8
        /*0030*/ 	.dword	_ZN76_INTERNAL_322bdddb_40_flash_bwd_hdim64_bf16_softcapall_sm90_cu_f3e6f9ee_33644cuda3std3__48in_placeE
	.align		8
        /*0038*/ 	.dword	_ZN76_INTERNAL_322bdddb_40_flash_bwd_hdim64_bf16_softcapall_sm90_cu_f3e6f9ee_33644cuda3std6ranges3__45__cpo4swapE
	.align		8
        /*0040*/ 	.dword	_ZN76_INTERNAL_322bdddb_40_flash_bwd_hdim64_bf16_softcapall_sm90_cu_f3e6f9ee_33644cuda3std6ranges3__45__cpo9iter_moveE
	.align		8
        /*0048*/ 	.dword	_ZN76_INTERNAL_322bdddb_40_flash_bwd_hdim64_bf16_softcapall_sm90_cu_f3e6f9ee_33644cute7productE
	.align		8
        /*0050*/ 	.dword	_ZN76_INTERNAL_322bdddb_40_flash_bwd_hdim64_bf16_softcapall_sm90_cu_f3e6f9ee_33644cute1_E


//--------------------- .text._ZN7cutlass13device_kernelIN5flash11enable_sm90INS1_16FlashAttnBwdSm90INS1_25CollectiveMainloopBwdSm90ILi2ELi2ELi2EN4cute5tupleIJNS5_1CILi1EEES8_S8_EEENS6_IJNS7_ILi128EEESA_NS7_ILi64EEEEEENS_10bfloat16_tEfNS_4arch4Sm90ELb0ELb0ELb1ELb0ELb0ELb1ELb0ELb0ELi2ELi1ELi2ELi2ELb0EEENS1_21CollectiveEpilogueBwdISC_SD_SF_Li256ELb0ELb0ELi1EEENS1_19SingleTileSchedulerILb0ELb0ELb0ELi128EEEEEEEEEvNT_6ParamsE --------------------------
	.section	.text._ZN7cutlass13device_kernelIN5flash11enable_sm90INS1_16FlashAttnBwdSm90INS1_25CollectiveMainloopBwdSm90ILi2ELi2ELi2EN4cute5tupleIJNS5_1CILi1EEES8_S8_EEENS6_IJNS7_ILi128EEESA_NS7_ILi64EEEEEENS_10bfloat16_tEfNS_4arch4Sm90ELb0ELb0ELb1ELb0ELb0ELb1ELb0ELb0ELi2ELi1ELi2ELi2ELb0EEENS1_21CollectiveEpilogueBwdISC_SD_SF_Li256ELb0ELb0ELi1EEENS1_19SingleTileSchedulerILb0ELb0ELb0ELi128EEEEEEEEEvNT_6ParamsE,"ax",@progbits
	.align	128
.text._ZN7cutlass13device_kernelIN5flash11enable_sm90INS1_16FlashAttnBwdSm90INS1_25CollectiveMainloopBwdSm90ILi2ELi2ELi2EN4cute5tupleIJNS5_1CILi1EEES8_S8_EEENS6_IJNS7_ILi128EEESA_NS7_ILi64EEEEEENS_10bfloat16_tEfNS_4arch4Sm90ELb0ELb0ELb1ELb0ELb0ELb1ELb0ELb0ELi2ELi1ELi2ELi2ELb0EEENS1_21CollectiveEpilogueBwdISC_SD_SF_Li256ELb0ELb0ELi1EEENS1_19SingleTileSchedulerILb0ELb0ELb0ELi128EEEEEEEEEvNT_6ParamsE:
        .type           _ZN7cutlass13device_kernelIN5flash11enable_sm90INS1_16FlashAttnBwdSm90INS1_25CollectiveMainloopBwdSm90ILi2ELi2ELi2EN4cute5tupleIJNS5_1CILi1EEES8_S8_EEENS6_IJNS7_ILi128EEESA_NS7_ILi64EEEEEENS_10bfloat16_tEfNS_4arch4Sm90ELb0ELb0ELb1ELb0ELb0ELb1ELb0ELb0ELi2ELi1ELi2ELi2ELb0EEENS1_21CollectiveEpilogueBwdISC_SD_SF_Li256ELb0ELb0ELi1EEENS1_19SingleTileSchedulerILb0ELb0ELb0ELi128EEEEEEEEEvNT_6ParamsE,@function
        .size           _ZN7cutlass13device_kernelIN5flash11enable_sm90INS1_16FlashAttnBwdSm90INS1_25CollectiveMainloopBwdSm90ILi2ELi2ELi2EN4cute5tupleIJNS5_1CILi1EEES8_S8_EEENS6_IJNS7_ILi128EEESA_NS7_ILi64EEEEEENS_10bfloat16_tEfNS_4arch4Sm90ELb0ELb0ELb1ELb0ELb0ELb1ELb0ELb0ELi2ELi1ELi2ELi2ELb0EEENS1_21CollectiveEpilogueBwdISC_SD_SF_Li256ELb0ELb0ELi1EEENS1_19SingleTileSchedulerILb0ELb0ELb0ELi128EEEEEEEEEvNT_6ParamsE,(.L_x_119 - _ZN7cutlass13device_kernelIN5flash11enable_sm90INS1_16FlashAttnBwdSm90INS1_25CollectiveMainloopBwdSm90ILi2ELi2ELi2EN4cute5tupleIJNS5_1CILi1EEES8_S8_EEENS6_IJNS7_ILi128EEESA_NS7_ILi64EEEEEENS_10bfloat16_tEfNS_4arch4Sm90ELb0ELb0ELb1ELb0ELb0ELb1ELb0ELb0ELi2ELi1ELi2ELi2ELb0EEENS1_21CollectiveEpilogueBwdISC_SD_SF_Li256ELb0ELb0ELi1EEENS1_19SingleTileSchedulerILb0ELb0ELb0ELi128EEEEEEEEEvNT_6ParamsE)
        .other          _ZN7cutlass13device_kernelIN5flash11enable_sm90INS1_16FlashAttnBwdSm90INS1_25CollectiveMainloopBwdSm90ILi2ELi2ELi2EN4cute5tupleIJNS5_1CILi1EEES8_S8_EEENS6_IJNS7_ILi128EEESA_NS7_ILi64EEEEEENS_10bfloat16_tEfNS_4arch4Sm90ELb0ELb0ELb1ELb0ELb0ELb1ELb0ELb0ELi2ELi1ELi2ELi2ELb0EEENS1_21CollectiveEpilogueBwdISC_SD_SF_Li256ELb0ELb0ELi1EEENS1_19SingleTileSchedulerILb0ELb0ELb0ELi128EEEEEEEEEvNT_6ParamsE,@"STO_CUDA_ENTRY STV_DEFAULT"
_ZN7cutlass13device_kernelIN5flash11enable_sm90INS1_16FlashAttnBwdSm90INS1_25CollectiveMainloopBwdSm90ILi2ELi2ELi2EN4cute5tupleIJNS5_1CILi1EEES8_S8_EEENS6_IJNS7_ILi128EEESA_NS7_ILi64EEEEEENS_10bfloat16_tEfNS_4arch4Sm90ELb0ELb0ELb1ELb0ELb0ELb1ELb0ELb0ELi2ELi1ELi2ELi2ELb0EEENS1_21CollectiveEpilogueBwdISC_SD_SF_Li256ELb0ELb0ELi1EEENS1_19SingleTileSchedulerILb0ELb0ELb0ELi128EEEEEEEEEvNT_6ParamsE:
[----:B------:R-:W-:Y:S01]  /*0000*/  LDC R1, c[0x0][0x37c] ;  /* 0x0000df00ff017b82 */ /* 0x000fe20000000800 */
[----:B------:R-:W-:Y:S05]  /*0010*/  EXIT ;  /* 0x000000000000794d */ /* 0x000fea0003800000 */
.L_x_0:
[----:B------:R-:W-:-:S00]  /*0020*/  BRA `(.L_x_0) ;  /* 0xfffffffc00fc7947 */ /* 0x000fc0000383ffff */
[----:B------:R-:W-:-:S00]  /*0030*/  NOP ;  /* 0x0000000000007918 */ /* 0x000fc00000000000 */
        /* <DEDUP_REMOVED lines=12> */
.L_x_119:


//--------------------- .text._ZN7cutlass13device_kernelIN5flash11enable_sm90INS1_16FlashAttnBwdSm90INS1_25CollectiveMainloopBwdSm90ILi2ELi2ELi2EN4cute5tupleIJNS5_1CILi1EEES8_S8_EEENS6_IJNS7_ILi128EEESA_NS7_ILi64EEEEEENS_10bfloat16_tEfNS_4arch4Sm90ELb0ELb0ELb1ELb0ELb1ELb1ELb0ELb0ELi2ELi1ELi2ELi2ELb0EEENS1_21CollectiveEpilogueBwdISC_SD_SF_Li256ELb0ELb0ELi1EEENS1_19SingleTileSchedulerILb0ELb0ELb0ELi128EEEEEEEEEvNT_6ParamsE --------------------------
	.section	.text._ZN7cutlass13device_kernelIN5flash11enable_sm90INS1_16FlashAttnBwdSm90INS1_25CollectiveMainloopBwdSm90ILi2ELi2ELi2EN4cute5tupleIJNS5_1CILi1EEES8_S8_EEENS6_IJNS7_ILi128EEESA_NS7_ILi64EEEEEENS_10bfloat16_tEfNS_4arch4Sm90ELb0ELb0ELb1ELb0ELb1ELb1ELb0ELb0ELi2ELi1ELi2ELi2ELb0EEENS1_21CollectiveEpilogueBwdISC_SD_SF_Li256ELb0ELb0ELi1EEENS1_19SingleTileSchedulerILb0ELb0ELb0ELi128EEEEEEEEEvNT_6ParamsE,"ax",@progbits
	.align	128
.text._ZN7cutlass13device_kernelIN5flash11enable_sm90INS1_16FlashAttnBwdSm90INS1_25CollectiveMainloopBwdSm90ILi2ELi2ELi2EN4cute5tupleIJNS5_1CILi1EEES8_S8_EEENS6_IJNS7_ILi128EEESA_NS7_ILi64EEEEEENS_10bfloat16_tEfNS_4arch4Sm90ELb0ELb0ELb1ELb0ELb1ELb1ELb0ELb0ELi2ELi1ELi2ELi2ELb0EEENS1_21CollectiveEpilogueBwdISC_SD_SF_Li256ELb0ELb0ELi1EEENS1_19SingleTileSchedulerILb0ELb0ELb0ELi128EEEEEEEEEvNT_6ParamsE:
        .type           _ZN7cutlass13device_kernelIN5flash11enable_sm90INS1_16FlashAttnBwdSm90INS1_25CollectiveMainloopBwdSm90ILi2ELi2ELi2EN4cute5tupleIJNS5_1CILi1EEES8_S8_EEENS6_IJNS7_ILi128EEESA_NS7_ILi64EEEEEENS_10bfloat16_tEfNS_4arch4Sm90ELb0ELb0ELb1ELb0ELb1ELb1ELb0ELb0ELi2ELi1ELi2ELi2ELb0EEENS1_21CollectiveEpilogueBwdISC_SD_SF_Li256ELb0ELb0ELi1EEENS1_19SingleTileSchedulerILb0ELb0ELb0ELi128EEEEEEEEEvNT_6ParamsE,@function
        .size           _ZN7cutlass13device_kernelIN5flash11enable_sm90INS1_16FlashAttnBwdSm90INS1_25CollectiveMainloopBwdSm90ILi2ELi2ELi2EN4cute5tupleIJNS5_1CILi1EEES8_S8_EEENS6_IJNS7_ILi128EEESA_NS7_ILi64EEEEEENS_10bfloat16_tEfNS_4arch4Sm90ELb0ELb0ELb1ELb0ELb1ELb1ELb0ELb0ELi2ELi1ELi2ELi2ELb0EEENS1_21CollectiveEpilogueBwdISC_SD_SF_Li256ELb0ELb0ELi1EEENS1_19SingleTileSchedulerILb0ELb0ELb0ELi128EEEEEEEEEvNT_6ParamsE,(.L_x_120 - _ZN7cutlass13device_kernelIN5flash11enable_sm90INS1_16FlashAttnBwdSm90INS1_25CollectiveMainloopBwdSm90ILi2ELi2ELi2EN4cute5tupleIJNS5_1CILi1EEES8_S8_EEENS6_IJNS7_ILi128EEESA_NS7_ILi64EEEEEENS_10bfloat16_tEfNS_4arch4Sm90ELb0ELb0ELb1ELb0ELb1ELb1ELb0ELb0ELi2ELi1ELi2ELi2ELb0EEENS1_21CollectiveEpilogueBwdISC_SD_SF_Li256ELb0ELb0ELi1EEENS1_19SingleTileSchedulerILb0ELb0ELb0ELi128EEEEEEEEEvNT_6ParamsE)
        .other          _ZN7cutlass13device_kernelIN5flash11enable_sm90INS1_16FlashAttnBwdSm90INS1_25CollectiveMainloopBwdSm90ILi2ELi2ELi2EN4cute5tupleIJNS5_1CILi1EEES8_S8_EEENS6_IJNS7_ILi128EEESA_NS7_ILi64EEEEEENS_10bfloat16_tEfNS_4arch4Sm90ELb0ELb0ELb1ELb0ELb1ELb1ELb0ELb0ELi2ELi1ELi2ELi2ELb0EEENS1_21CollectiveEpilogueBwdISC_SD_SF_Li256ELb0ELb0ELi1EEENS1_19SingleTileSchedulerILb0ELb0ELb0ELi128EEEEEEEEEvNT_6ParamsE,@"STO_CUDA_ENTRY STV_DEFAULT"
_ZN7cutlass13device_kernelIN5flash11enable_sm90INS1_16FlashAttnBwdSm90INS1_25CollectiveMainloopBwdSm90ILi2ELi2ELi2EN4cute5tupleIJNS5_1CILi1EEES8_S8_EEENS6_IJNS7_ILi128EEESA_NS7_ILi64EEEEEENS_10bfloat16_tEfNS_4arch4Sm90ELb0ELb0ELb1ELb0ELb1ELb1ELb0ELb0ELi2ELi1ELi2ELi2ELb0EEENS1_21CollectiveEpilogueBwdISC_SD_SF_Li256ELb0ELb0ELi1EEENS1_19SingleTileSchedulerILb0ELb0ELb0ELi128EEEEEEEEEvNT_6ParamsE:
[----:B------:R-:W-:Y:S01]  /*0000*/  LDC R1, c[0x0][0x37c] ;  /* 0x0000df00ff017b82 */ /* 0x000fe20000000800 */
[----:B------:R-:W-:Y:S05]  /*0010*/  EXIT ;  /* 0x000000000000794d */ /* 0x000fea0003800000 */
.L_x_1:
        /* <DEDUP_REMOVED lines=14> */
.L_x_120:


//--------------------- .text._ZN7cutlass13device_kernelIN5flash11enable_sm90INS1_16FlashAttnBwdSm90INS1_25CollectiveMainloopBwdSm90ILi2ELi2ELi2EN4cute5tupleIJNS5_1CILi1EEES8_S8_EEENS6_IJNS7_ILi128EEESA_NS7_ILi64EEEEEENS_10bfloat16_tEfNS_4arch4Sm90ELb0ELb0ELb1ELb0ELb0ELb1ELb0ELb0ELi2ELi1ELi2ELi2ELb0EEENS1_24CollectiveEpilogueBwdGQAISC_fSF_Li256ELb0ELb0EEENS1_19SingleTileSchedulerILb0ELb0ELb0ELi128EEEEEEEEEvNT_6ParamsE --------------------------
	.section	.text._ZN7cutlass13device_kernelIN5flash11enable_sm90INS1_16FlashAttnBwdSm90INS1_25CollectiveMainloopBwdSm90ILi2ELi2ELi2EN4cute5tupleIJNS5_1CILi1EEES8_S8_EEENS6_IJNS7_ILi128EEESA_NS7_ILi64EEEEEENS_10bfloat16_tEfNS_4arch4Sm90ELb0ELb0ELb1ELb0ELb0ELb1ELb0ELb0ELi2ELi1ELi2ELi2ELb0EEENS1_24CollectiveEpilogueBwdGQAISC_fSF_Li256ELb0ELb0EEENS1_19SingleTileSchedulerILb0ELb0ELb0ELi128EEEEEEEEEvNT_6ParamsE,"ax",@progbits
	.align	128
.text._ZN7cutlass13device_kernelIN5flash11enable_sm90INS1_16FlashAttnBwdSm90INS1_25CollectiveMainloopBwdSm90ILi2ELi2ELi2EN4cute5tupleIJNS5_1CILi1EEES8_S8_EEENS6_IJNS7_ILi128EEESA_NS7_ILi64EEEEEENS_10bfloat16_tEfNS_4arch4Sm90ELb0ELb0ELb1ELb0ELb0ELb1ELb0ELb0ELi2ELi1ELi2ELi2ELb0EEENS1_24CollectiveEpilogueBwdGQAISC_fSF_Li256ELb0ELb0EEENS1_19SingleTileSchedulerILb0ELb0ELb0ELi128EEEEEEEEEvNT_6ParamsE:
        .type           _ZN7cutlass13device_kernelIN5flash11enable_sm90INS1_16FlashAttnBwdSm90INS1_25CollectiveMainloopBwdSm90ILi2ELi2ELi2EN4cute5tupleIJNS5_1CILi1EEES8_S8_EEENS6_IJNS7_ILi128EEESA_NS7_ILi64EEEEEENS_10bfloat16_tEfNS_4arch4Sm90ELb0ELb0ELb1ELb0ELb0ELb1ELb0ELb0ELi2ELi1ELi2ELi2ELb0EEENS1_24CollectiveEpilogueBwdGQAISC_fSF_Li256ELb0ELb0EEENS1_19SingleTileSchedulerILb0ELb0ELb0ELi128EEEEEEEEEvNT_6ParamsE,@function
        .size           _ZN7cutlass13device_kernelIN5flash11enable_sm90INS1_16FlashAttnBwdSm90INS1_25CollectiveMainloopBwdSm90ILi2ELi2ELi2EN4cute5tupleIJNS5_1CILi1EEES8_S8_EEENS6_IJNS7_ILi128EEESA_NS7_ILi64EEEEEENS_10bfloat16_tEfNS_4arch4Sm90ELb0ELb0ELb1ELb0ELb0ELb1ELb0ELb0ELi2ELi1ELi2ELi2ELb0EEENS1_24CollectiveEpilogueBwdGQAISC_fSF_Li256ELb0ELb0EEENS1_19SingleTileSchedulerILb0ELb0ELb0ELi128EEEEEEEEEvNT_6ParamsE,(.L_x_121 - _ZN7cutlass13device_kernelIN5flash11enable_sm90INS1_16FlashAttnBwdSm90INS1_25CollectiveMainloopBwdSm90ILi2ELi2ELi2EN4cute5tupleIJNS5_1CILi1EEES8_S8_EEENS6_IJNS7_ILi128EEESA_NS7_ILi64EEEEEENS_10bfloat16_tEfNS_4arch4Sm90ELb0ELb0ELb1ELb0ELb0ELb1ELb0ELb0ELi2ELi1ELi2ELi2ELb0EEENS1_24CollectiveEpilogueBwdGQAISC_fSF_Li256ELb0ELb0EEENS1_19SingleTileSchedulerILb0ELb0ELb0ELi128EEEEEEEEEvNT_6ParamsE)
        .other          _ZN7cutlass13device_kernelIN5flash11enable_sm90INS1_16FlashAttnBwdSm90INS1_25CollectiveMainloopBwdSm90ILi2ELi2ELi2EN4cute5tupleIJNS5_1CILi1EEES8_S8_EEENS6_IJNS7_ILi128EEESA_NS7_ILi64EEEEEENS_10bfloat16_tEfNS_4arch4Sm90ELb0ELb0ELb1ELb0ELb0ELb1ELb0ELb0ELi2ELi1ELi2ELi2ELb0EEENS1_24CollectiveEpilogueBwdGQAISC_fSF_Li256ELb0ELb0EEENS1_19SingleTileSchedulerILb0ELb0ELb0ELi128EEEEEEEEEvNT_6ParamsE,@"STO_CUDA_ENTRY STV_DEFAULT"
_ZN7cutlass13device_kernelIN5flash11enable_sm90INS1_16FlashAttnBwdSm90INS1_25CollectiveMainloopBwdSm90ILi2ELi2ELi2EN4cute5tupleIJNS5_1CILi1EEES8_S8_EEENS6_IJNS7_ILi128EEESA_NS7_ILi64EEEEEENS_10bfloat16_tEfNS_4arch4Sm90ELb0ELb0ELb1ELb0ELb0ELb1ELb0ELb0ELi2ELi1ELi2ELi2ELb0EEENS1_24CollectiveEpilogueBwdGQAISC_fSF_Li256ELb0ELb0EEENS1_19SingleTileSchedulerILb0ELb0ELb0ELi128EEEEEEEEEvNT_6ParamsE:
[----:B------:R-:W-:Y:S01]  /*0000*/  LDC R1, c[0x0][0x37c] ;  /* 0x0000df00ff017b82 */ /* 0x000fe20000000800 */
[----:B------:R-:W-:Y:S05]  /*0010*/  EXIT ;  /* 0x000000000000794d */ /* 0x000fea0003800000 */
.L_x_2:
        /* <DEDUP_REMOVED lines=14> */
.L_x_121:


//--------------------- .text._ZN7cutlass13device_kernelIN5flash11enable_sm90INS1_16FlashAttnBwdSm90INS1_25CollectiveMainloopBwdSm90ILi2ELi2ELi2EN4cute5tupleIJNS5_1CILi1EEES8_S8_EEENS6_IJNS7_ILi128EEESA_NS7_ILi64EEEEEENS_10bfloat16_tEfNS_4arch4Sm90ELb0ELb0ELb1ELb0ELb1ELb1ELb0ELb0ELi2ELi1ELi2ELi2ELb0EEENS1_24CollectiveEpilogueBwdGQAISC_fSF_Li256ELb0ELb1EEENS1_19SingleTileSchedulerILb0ELb0ELb0ELi128EEEEEEEEEvNT_6ParamsE --------------------------
	.section	.text._ZN7cutlass13device_kernelIN5flash11enable_sm90INS1_16FlashAttnBwdSm90INS1_25CollectiveMainloopBwdSm90ILi2ELi2ELi2EN4cute5tupleIJNS5_1CILi1EEES8_S8_EEENS6_IJNS7_ILi128EEESA_NS7_ILi64EEEEEENS_10bfloat16_tEfNS_4arch4Sm90ELb0ELb0ELb1ELb0ELb1ELb1ELb0ELb0ELi2ELi1ELi2ELi2ELb0EEENS1_24CollectiveEpilogueBwdGQAISC_fSF_Li256ELb0ELb1EEENS1_19SingleTileSchedulerILb0ELb0ELb0ELi128EEEEEEEEEvNT_6ParamsE,"ax",@progbits
	.align	128
.text._ZN7cutlass13device_kernelIN5flash11enable_sm90INS1_16FlashAttnBwdSm90INS1_25CollectiveMainloopBwdSm90ILi2ELi2ELi2EN4cute5tupleIJNS5_1CILi1EEES8_S8_EEENS6_IJNS7_ILi128EEESA_NS7_ILi64EEEEEENS_10bfloat16_tEfNS_4arch4Sm90ELb0ELb0ELb1ELb0ELb1ELb1ELb0ELb0ELi2ELi1ELi2ELi2ELb0EEENS1_24CollectiveEpilogueBwdGQAISC_fSF_Li256ELb0ELb1EEENS1_19SingleTileSchedulerILb0ELb0ELb0ELi128EEEEEEEEEvNT_6ParamsE:
        .type           _ZN7cutlass13device_kernelIN5flash11enable_sm90INS1_16FlashAttnBwdSm90INS1_25CollectiveMainloopBwdSm90ILi2ELi2ELi2EN4cute5tupleIJNS5_1CILi1EEES8_S8_EEENS6_IJNS7_ILi128EEESA_NS7_ILi64EEEEEENS_10bfloat16_tEfNS_4arch4Sm90ELb0ELb0ELb1ELb0ELb1ELb1ELb0ELb0ELi2ELi1ELi2ELi2ELb0EEENS1_24CollectiveEpilogueBwdGQAISC_fSF_Li256ELb0ELb1EEENS1_19SingleTileSchedulerILb0ELb0ELb0ELi128EEEEEEEEEvNT_6ParamsE,@function
        .size           _ZN7cutlass13device_kernelIN5flash11enable_sm90INS1_16FlashAttnBwdSm90INS1_25CollectiveMainloopBwdSm90ILi2ELi2ELi2EN4cute5tupleIJNS5_1CILi1EEES8_S8_EEENS6_IJNS7_ILi128EEESA_NS7_ILi64EEEEEENS_10bfloat16_tEfNS_4arch4Sm90ELb0ELb0ELb1ELb0ELb1ELb1ELb0ELb0ELi2ELi1ELi2ELi2ELb0EEENS1_24CollectiveEpilogueBwdGQAISC_fSF_Li256ELb0ELb1EEENS1_19SingleTileSchedulerILb0ELb0ELb0ELi128EEEEEEEEEvNT_6ParamsE,(.L_x_122 - _ZN7cutlass13device_kernelIN5flash11enable_sm90INS1_16FlashAttnBwdSm90INS1_25CollectiveMainloopBwdSm90ILi2ELi2ELi2EN4cute5tupleIJNS5_1CILi1EEES8_S8_EEENS6_IJNS7_ILi128EEESA_NS7_ILi64EEEEEENS_10bfloat16_tEfNS_4arch4Sm90ELb0ELb0ELb1ELb0ELb1ELb1ELb0ELb0ELi2ELi1ELi2ELi2ELb0EEENS1_24CollectiveEpilogueBwdGQAISC_fSF_Li256ELb0ELb1EEENS1_19SingleTileSchedulerILb0ELb0ELb0ELi128EEEEEEEEEvNT_6ParamsE)
        .other          _ZN7cutlass13device_kernelIN5flash11enable_sm90INS1_16FlashAttnBwdSm90INS1_25CollectiveMainloopBwdSm90ILi2ELi2ELi2EN4cute5tupleIJNS5_1CILi1EEES8_S8_EEENS6_IJNS7_ILi128EEESA_NS7_ILi64EEEEEENS_10bfloat16_tEfNS_4arch4Sm90ELb0ELb0ELb1ELb0ELb1ELb1ELb0ELb0ELi2ELi1ELi2ELi2ELb0EEENS1_24CollectiveEpilogueBwdGQAISC_fSF_Li256ELb0ELb1EEENS1_19SingleTileSchedulerILb0ELb0ELb0ELi128EEEEEEEEEvNT_6ParamsE,@"STO_CUDA_ENTRY STV_DEFAULT"
_ZN7cutlass13device_kernelIN5flash11enable_sm90INS1_16FlashAttnBwdSm90INS1_25CollectiveMainloopBwdSm90ILi2ELi2ELi2EN4cute5tupleIJNS5_1CILi1EEES8_S8_EEENS6_IJNS7_ILi128EEESA_NS7_ILi64EEEEEENS_10bfloat16_tEfNS_4arch4Sm90ELb0ELb0ELb1ELb0ELb1ELb1ELb0ELb0ELi2ELi1ELi2ELi2ELb0EEENS1_24CollectiveEpilogueBwdGQAISC_fSF_Li256ELb0ELb1EEENS1_19SingleTileSchedulerILb0ELb0ELb0ELi128EEEEEEEEEvNT_6ParamsE:
[----:B------:R-:W-:Y:S01]  /*0000*/  LDC R1, c[0x0][0x37c] ;  /* 0x0000df00ff017b82 */ /* 0x000fe20000000800 */
[----:B------:R-:W-:Y:S05]  /*0010*/  EXIT ;  /* 0x000000000000794d */ /* 0x000fea0003800000 */
.L_x_3:
        /* <DEDUP_REMOVED lines=14> */
.L_x_122:


//--------------------- .text._ZN7cutlass13device_kernelIN5flash11enable_sm90INS1_16FlashAttnBwdSm90INS1_25CollectiveMainloopBwdSm90ILi2ELi2ELi2EN4cute5tupleIJNS5_1CILi1EEES8_S8_EEENS6_IJNS7_ILi128EEESA_NS7_ILi64EEEEEENS_10bfloat16_tEfNS_4arch4Sm90ELb0ELb0ELb1ELb1ELb0ELb1ELb0ELb0ELi2ELi1ELi2ELi2ELb0EEENS1_21CollectiveEpilogueBwdISC_SD_SF_Li256ELb1ELb0ELi1EEENS1_19SingleTileSchedulerILb1ELb0ELb0ELi128EEEEEEEEEvNT_6ParamsE --------------------------
	.section	.text._ZN7cutlass13device_kernelIN5flash11enable_sm90INS1_16FlashAttnBwdSm90INS1_25CollectiveMainloopBwdSm90ILi2ELi2ELi2EN4cute5tupleIJNS5_1CILi1EEES8_S8_EEENS6_IJNS7_ILi128EEESA_NS7_ILi64EEEEEENS_10bfloat16_tEfNS_4arch4Sm90ELb0ELb0ELb1ELb1ELb0ELb1ELb0ELb0ELi2ELi1ELi2ELi2ELb0EEENS1_21CollectiveEpilogueBwdISC_SD_SF_Li256ELb1ELb0ELi1EEENS1_19SingleTileSchedulerILb1ELb0ELb0ELi128EEEEEEEEEvNT_6ParamsE,"ax",@progbits
	.align	128
.text._ZN7cutlass13device_kernelIN5flash11enable_sm90INS1_16FlashAttnBwdSm90INS1_25CollectiveMainloopBwdSm90ILi2ELi2ELi2EN4cute5tupleIJNS5_1CILi1EEES8_S8_EEENS6_IJNS7_ILi128EEESA_NS7_ILi64EEEEEENS_10bfloat16_tEfNS_4arch4Sm90ELb0ELb0ELb1ELb1ELb0ELb1ELb0ELb0ELi2ELi1ELi2ELi2ELb0EEENS1_21CollectiveEpilogueBwdISC_SD_SF_Li256ELb1ELb0ELi1EEENS1_19SingleTileSchedulerILb1ELb0ELb0ELi128EEEEEEEEEvNT_6ParamsE:
        .type           _ZN7cutlass13device_kernelIN5flash11enable_sm90INS1_16FlashAttnBwdSm90INS1_25CollectiveMainloopBwdSm90ILi2ELi2ELi2EN4cute5tupleIJNS5_1CILi1EEES8_S8_EEENS6_IJNS7_ILi128EEESA_NS7_ILi64EEEEEENS_10bfloat16_tEfNS_4arch4Sm90ELb0ELb0ELb1ELb1ELb0ELb1ELb0ELb0ELi2ELi1ELi2ELi2ELb0EEENS1_21CollectiveEpilogueBwdISC_SD_SF_Li256ELb1ELb0ELi1EEENS1_19SingleTileSchedulerILb1ELb0ELb0ELi128EEEEEEEEEvNT_6ParamsE,@function
        .size           _ZN7cutlass13device_kernelIN5flash11enable_sm90INS1_16FlashAttnBwdSm90INS1_25CollectiveMainloopBwdSm90ILi2ELi2ELi2EN4cute5tupleIJNS5_1CILi1EEES8_S8_EEENS6_IJNS7_ILi128EEESA_NS7_ILi64EEEEEENS_10bfloat16_tEfNS_4arch4Sm90ELb0ELb0ELb1ELb1ELb0ELb1ELb0ELb0ELi2ELi1ELi2ELi2ELb0EEENS1_21CollectiveEpilogueBwdISC_SD_SF_Li256ELb1ELb0ELi1EEENS1_19SingleTileSchedulerILb1ELb0ELb0ELi128EEEEEEEEEvNT_6ParamsE,(.L_x_123 - _ZN7cutlass13device_kernelIN5flash11enable_sm90INS1_16FlashAttnBwdSm90INS1_25CollectiveMainloopBwdSm90ILi2ELi2ELi2EN4cute5tupleIJNS5_1CILi1EEES8_S8_EEENS6_IJNS7_ILi128EEESA_NS7_ILi64EEEEEENS_10bfloat16_tEfNS_4arch4Sm90ELb0ELb0ELb1ELb1ELb0ELb1ELb0ELb0ELi2ELi1ELi2ELi2ELb0EEENS1_21CollectiveEpilogueBwdISC_SD_SF_Li256ELb1ELb0ELi1EEENS1_19SingleTileSchedulerILb1ELb0ELb0ELi128EEEEEEEEEvNT_6ParamsE)
        .other          _ZN7cutlass13device_kernelIN5flash11enable_sm90INS1_16FlashAttnBwdSm90INS1_25CollectiveMainloopBwdSm90ILi2ELi2ELi2EN4cute5tupleIJNS5_1CILi1EEES8_S8_EEENS6_IJNS7_ILi128EEESA_NS7_ILi64EEEEEENS_10bfloat16_tEfNS_4arch4Sm90ELb0ELb0ELb1ELb1ELb0ELb1ELb0ELb0ELi2ELi1ELi2ELi2ELb0EEENS1_21CollectiveEpilogueBwdISC_SD_SF_Li256ELb1ELb0ELi1EEENS1_19SingleTileSchedulerILb1ELb0ELb0ELi128EEEEEEEEEvNT_6ParamsE,@"STO_CUDA_ENTRY STV_DEFAULT"
_ZN7cutlass13device_kernelIN5flash11enable_sm90INS1_16FlashAttnBwdSm90INS1_25CollectiveMainloopBwdSm90ILi2ELi2ELi2EN4cute5tupleIJNS5_1CILi1EEES8_S8_EEENS6_IJNS7_ILi128EEESA_NS7_ILi64EEEEEENS_10bfloat16_tEfNS_4arch4Sm90ELb0ELb0ELb1ELb1ELb0ELb1ELb0ELb0ELi2ELi1ELi2ELi2ELb0EEENS1_21CollectiveEpilogueBwdISC_SD_SF_Li256ELb1ELb0ELi1EEENS1_19SingleTileSchedulerILb1ELb0ELb0ELi128EEEEEEEEEvNT_6ParamsE:
[----:B------:R-:W-:Y:S01]  /*0000*/  LDC R1, c[0x0][0x37c] ;  /* 0x0000df00ff017b82 */ /* 0x000fe20000000800 */
[----:B------:R-:W-:Y:S05]  /*0010*/  EXIT ;  /* 0x000000000000794d */ /* 0x000fea0003800000 */
.L_x_4:
        /* <DEDUP_REMOVED lines=14> */
.L_x_123:


//--------------------- .text._ZN7cutlass13device_kernelIN5flash11enable_sm90INS1_16FlashAttnBwdSm90INS1_25CollectiveMainloopBwdSm90ILi2ELi2ELi2EN4cute5tupleIJNS5_1CILi1EEES8_S8_EEENS6_IJNS7_ILi128EEESA_NS7_ILi64EEEEEENS_10bfloat16_tEfNS_4arch4Sm90ELb0ELb0ELb1ELb1ELb1ELb1ELb0ELb0ELi2ELi1ELi2ELi2ELb0EEENS1_21CollectiveEpilogueBwdISC_SD_SF_Li256ELb1ELb0ELi1EEENS1_19SingleTileSchedulerILb1ELb0ELb0ELi128EEEEEEEEEvNT_6ParamsE --------------------------
	.section	.text._ZN7cutlass13device_kernelIN5flash11enable_sm90INS1_16FlashAttnBwdSm90INS1_25CollectiveMainloopBwdSm90ILi2ELi2ELi2EN4cute5tupleIJNS5_1CILi1EEES8_S8_EEENS6_IJNS7_ILi128EEESA_NS7_ILi64EEEEEENS_10bfloat16_tEfNS_4arch4Sm90ELb0ELb0ELb1ELb1ELb1ELb1ELb0ELb0ELi2ELi1ELi2ELi2ELb0EEENS1_21CollectiveEpilogueBwdISC_SD_SF_Li256ELb1ELb0ELi1EEENS1_19SingleTileSchedulerILb1ELb0ELb0ELi128EEEEEEEEEvNT_6ParamsE,"ax",@progbits
	.align	128
.text._ZN7cutlass13device_kernelIN5flash11enable_sm90INS1_16FlashAttnBwdSm90INS1_25CollectiveMainloopBwdSm90ILi2ELi2ELi2EN4cute5tupleIJNS5_1CILi1EEES8_S8_EEENS6_IJNS7_ILi128EEESA_NS7_ILi64EEEEEENS_10bfloat16_tEfNS_4arch4Sm90ELb0ELb0ELb1ELb1ELb1ELb1ELb0ELb0ELi2ELi1ELi2ELi2ELb0EEENS1_21CollectiveEpilogueBwdISC_SD_SF_Li256ELb1ELb0ELi1EEENS1_19SingleTileSchedulerILb1ELb0ELb0ELi128EEEEEEEEEvNT_6ParamsE:
        .type           _ZN7cutlass13device_kernelIN5flash11enable_sm90INS1_16FlashAttnBwdSm90INS1_25CollectiveMainloopBwdSm90ILi2ELi2ELi2EN4cute5tupleIJNS5_1CILi1EEES8_S8_EEENS6_IJNS7_ILi128EEESA_NS7_ILi64EEEEEENS_10bfloat16_tEfNS_4arch4Sm90ELb0ELb0ELb1ELb1ELb1ELb1ELb0ELb0ELi2ELi1ELi2ELi2ELb0EEENS1_21CollectiveEpilogueBwdISC_SD_SF_Li256ELb1ELb0ELi1EEENS1_19SingleTileSchedulerILb1ELb0ELb0ELi128EEEEEEEEEvNT_6ParamsE,@function
        .size           _ZN7cutlass13device_kernelIN5flash11enable_sm90INS1_16FlashAttnBwdSm90INS1_25CollectiveMainloopBwdSm90ILi2ELi2ELi2EN4cute5tupleIJNS5_1CILi1EEES8_S8_EEENS6_IJNS7_ILi128EEESA_NS7_ILi64EEEEEENS_10bfloat16_tEfNS_4arch4Sm90ELb0ELb0ELb1ELb1ELb1ELb1ELb0ELb0ELi2ELi1ELi2ELi2ELb0EEENS1_21CollectiveEpilogueBwdISC_SD_SF_Li256ELb1ELb0ELi1EEENS1_19SingleTileSchedulerILb1ELb0ELb0ELi128EEEEEEEEEvNT_6ParamsE,(.L_x_124 - _ZN7cutlass13device_kernelIN5flash11enable_sm90INS1_16FlashAttnBwdSm90INS1_25CollectiveMainloopBwdSm90ILi2ELi2ELi2EN4cute5tupleIJNS5_1CILi1EEES8_S8_EEENS6_IJNS7_ILi128EEESA_NS7_ILi64EEEEEENS_10bfloat16_tEfNS_4arch4Sm90ELb0ELb0ELb1ELb1ELb1ELb1ELb0ELb0ELi2ELi1ELi2ELi2ELb0EEENS1_21CollectiveEpilogueBwdISC_SD_SF_Li256ELb1ELb0ELi1EEENS1_19SingleTileSchedulerILb1ELb0ELb0ELi128EEEEEEEEEvNT_6ParamsE)
        .other          _ZN7cutlass13device_kernelIN5flash11enable_sm90INS1_16FlashAttnBwdSm90INS1_25CollectiveMainloopBwdSm90ILi2ELi2ELi2EN4cute5tupleIJNS5_1CILi1EEES8_S8_EEENS6_IJNS7_ILi128EEESA_NS7_ILi64EEEEEENS_10bfloat16_tEfNS_4arch4Sm90ELb0ELb0ELb1ELb1ELb1ELb1ELb0ELb0ELi2ELi1ELi2ELi2ELb0EEENS1_21CollectiveEpilogueBwdISC_SD_SF_Li256ELb1ELb0ELi1EEENS1_19SingleTileSchedulerILb1ELb0ELb0ELi128EEEEEEEEEvNT_6ParamsE,@"STO_CUDA_ENTRY STV_DEFAULT"
_ZN7cutlass13device_kernelIN5flash11enable_sm90INS1_16FlashAttnBwdSm90INS1_25CollectiveMainloopBwdSm90ILi2ELi2ELi2EN4cute5tupleIJNS5_1CILi1EEES8_S8_EEENS6_IJNS7_ILi128EEESA_NS7_ILi64EEEEEENS_10bfloat16_tEfNS_4arch4Sm90ELb0ELb0ELb1ELb1ELb1ELb1ELb0ELb0ELi2ELi1ELi2ELi2ELb0EEENS1_21CollectiveEpilogueBwdISC_SD_SF_Li256ELb1ELb0ELi1EEENS1_19SingleTileSchedulerILb1ELb0ELb0ELi128EEEEEEEEEvNT_6ParamsE:
[----:B------:R-:W-:Y:S01]  /*0000*/  LDC R1, c[0x0][0x37c] ;  /* 0x0000df00ff017b82 */ /* 0x000fe20000000800 */
[----:B------:R-:W-:Y:S05]  /*0010*/  EXIT ;  /* 0x000000000000794d */ /* 0x000fea0003800000 */
.L_x_5:
        /* <DEDUP_REMOVED lines=14> */
.L_x_124:


//--------------------- .text._ZN7cutlass13device_kernelIN5flash11enable_sm90INS1_16FlashAttnBwdSm90INS1_25CollectiveMainloopBwdSm90ILi2ELi2ELi2EN4cute5tupleIJNS5_1CILi1EEES8_S8_EEENS6_IJNS7_ILi128EEESA_NS7_ILi64EEEEEENS_10bfloat16_tEfNS_4arch4Sm90ELb0ELb0ELb1ELb1ELb0ELb1ELb0ELb0ELi2ELi1ELi2ELi2ELb0EEENS1_24CollectiveEpilogueBwdGQAISC_fSF_Li256ELb1ELb0EEENS1_19SingleTileSchedulerILb1ELb0ELb0ELi128EEEEEEEEEvNT_6ParamsE --------------------------
	.section	.text._ZN7cutlass13device_kernelIN5flash11enable_sm90INS1_16FlashAttnBwdSm90INS1_25CollectiveMainloopBwdSm90ILi2ELi2ELi2EN4cute5tupleIJNS5_1CILi1EEES8_S8_EEENS6_IJNS7_ILi128EEESA_NS7_ILi64EEEEEENS_10bfloat16_tEfNS_4arch4Sm90ELb0ELb0ELb1ELb1ELb0ELb1ELb0ELb0ELi2ELi1ELi2ELi2ELb0EEENS1_24CollectiveEpilogueBwdGQAISC_fSF_Li256ELb1ELb0EEENS1_19SingleTileSchedulerILb1ELb0ELb0ELi128EEEEEEEEEvNT_6ParamsE,"ax",@progbits
	.align	128
.text._ZN7cutlass13device_kernelIN5flash11enable_sm90INS1_16FlashAttnBwdSm90INS1_25CollectiveMainloopBwdSm90ILi2ELi2ELi2EN4cute5tupleIJNS5_1CILi1EEES8_S8_EEENS6_IJNS7_ILi128EEESA_NS7_ILi64EEEEEENS_10bfloat16_tEfNS_4arch4Sm90ELb0ELb0ELb1ELb1ELb0ELb1ELb0ELb0ELi2ELi1ELi2ELi2ELb0EEENS1_24CollectiveEpilogueBwdGQAISC_fSF_Li256ELb1ELb0EEENS1_19SingleTileSchedulerILb1ELb0ELb0ELi128EEEEEEEEEvNT_6ParamsE:
        .type           _ZN7cutlass13device_kernelIN5flash11enable_sm90INS1_16FlashAttnBwdSm90INS1_25CollectiveMainloopBwdSm90ILi2ELi2ELi2EN4cute5tupleIJNS5_1CILi1EEES8_S8_EEENS6_IJNS7_ILi128EEESA_NS7_ILi64EEEEEENS_10bfloat16_tEfNS_4arch4Sm90ELb0ELb0ELb1ELb1ELb0ELb1ELb0ELb0ELi2ELi1ELi2ELi2ELb0EEENS1_24CollectiveEpilogueBwdGQAISC_fSF_Li256ELb1ELb0EEENS1_19SingleTileSchedulerILb1ELb0ELb0ELi128EEEEEEEEEvNT_6ParamsE,@function
        .size           _ZN7cutlass13device_kernelIN5flash11enable_sm90INS1_16FlashAttnBwdSm90INS1_25CollectiveMainloopBwdSm90ILi2ELi2ELi2EN4cute5tupleIJNS5_1CILi1EEES8_S8_EEENS6_IJNS7_ILi128EEESA_NS7_ILi64EEEEEENS_10bfloat16_tEfNS_4arch4Sm90ELb0ELb0ELb1ELb1ELb0ELb1ELb0ELb0ELi2ELi1ELi2ELi2ELb0EEENS1_24CollectiveEpilogueBwdGQAISC_fSF_Li256ELb1ELb0EEENS1_19SingleTileSchedulerILb1ELb0ELb0ELi128EEEEEEEEEvNT_6ParamsE,(.L_x_125 - _ZN7cutlass13device_kernelIN5flash11enable_sm90INS1_16FlashAttnBwdSm90INS1_25CollectiveMainloopBwdSm90ILi2ELi2ELi2EN4cute5tupleIJNS5_1CILi1EEES8_S8_EEENS6_IJNS7_ILi128EEESA_NS7_ILi64EEEEEENS_10bfloat16_tEfNS_4arch4Sm90ELb0ELb0ELb1ELb1ELb0ELb1ELb0ELb0ELi2ELi1ELi2ELi2ELb0EEENS1_24CollectiveEpilogueBwdGQAISC_fSF_Li256ELb1ELb0EEENS1_19SingleTileSchedulerILb1ELb0ELb0ELi128EEEEEEEEEvNT_6ParamsE)
        .other          _ZN7cutlass13device_kernelIN5flash11enable_sm90INS1_16FlashAttnBwdSm90INS1_25CollectiveMainloopBwdSm90ILi2ELi2ELi2EN4cute5tupleIJNS5_1CILi1EEES8_S8_EEENS6_IJNS7_ILi128EEESA_NS7_ILi64EEEEEENS_10bfloat16_tEfNS_4arch4Sm90ELb0ELb0ELb1ELb1ELb0ELb1ELb0ELb0ELi2ELi1ELi2ELi2ELb0EEENS1_24CollectiveEpilogueBwdGQAISC_fSF_Li256ELb1ELb0EEENS1_19SingleTileSchedulerILb1ELb0ELb0ELi128EEEEEEEEEvNT_6ParamsE,@"STO_CUDA_ENTRY STV_DEFAULT"
_ZN7cutlass13device_kernelIN5flash11enable_sm90INS1_16FlashAttnBwdSm90INS1_25CollectiveMainloopBwdSm90ILi2ELi2ELi2EN4cute5tupleIJNS5_1CILi1EEES8_S8_EEENS6_IJNS7_ILi128EEESA_NS7_ILi64EEEEEENS_10bfloat16_tEfNS_4arch4Sm90ELb0ELb0ELb1ELb1ELb0ELb1ELb0ELb0ELi2ELi1ELi2ELi2ELb0EEENS1_24CollectiveEpilogueBwdGQAISC_fSF_Li256ELb1ELb0EEENS1_19SingleTileSchedulerILb1ELb0ELb0ELi128EEEEEEEEEvNT_6ParamsE:
[----:B------:R-:W-:Y:S01]  /*0000*/  LDC R1, c[0x0][0x37c] ;  /* 0x0000df00ff017b82 */ /* 0x000fe20000000800 */
[----:B------:R-:W-:Y:S05]  /*0010*/  EXIT ;  /* 0x000000000000794d */ /* 0x000fea0003800000 */
.L_x_6:
        /* <DEDUP_REMOVED lines=14> */
.L_x_125:


//--------------------- .text._ZN7cutlass13device_kernelIN5flash11enable_sm90INS1_16FlashAttnBwdSm90INS1_25CollectiveMainloopBwdSm90ILi2ELi2ELi2EN4cute5tupleIJNS5_1CILi1EEES8_S8_EEENS6_IJNS7_ILi128EEESA_NS7_ILi64EEEEEENS_10bfloat16_tEfNS_4arch4Sm90ELb0ELb0ELb1ELb1ELb1ELb1ELb0ELb0ELi2ELi1ELi2ELi2ELb0EEENS1_24CollectiveEpilogueBwdGQAISC_fSF_Li256ELb1ELb1EEENS1_19SingleTileSchedulerILb1ELb0ELb0ELi128EEEEEEEEEvNT_6ParamsE --------------------------
	.section	.text._ZN7cutlass13device_kernelIN5flash11enable_sm90INS1_16FlashAttnBwdSm90INS1_25CollectiveMainloopBwdSm90ILi2ELi2ELi2EN4cute5tupleIJNS5_1CILi1EEES8_S8_EEENS6_IJNS7_ILi128EEESA_NS7_ILi64EEEEEENS_10bfloat16_tEfNS_4arch4Sm90ELb0ELb0ELb1ELb1ELb1ELb1ELb0ELb0ELi2ELi1ELi2ELi2ELb0EEENS1_24CollectiveEpilogueBwdGQAISC_fSF_Li256ELb1ELb1EEENS1_19SingleTileSchedulerILb1ELb0ELb0ELi128EEEEEEEEEvNT_6ParamsE,"ax",@progbits
	.align	128
.text._ZN7cutlass13device_kernelIN5flash11enable_sm90INS1_16FlashAttnBwdSm90INS1_25CollectiveMainloopBwdSm90ILi2ELi2ELi2EN4cute5tupleIJNS5_1CILi1EEES8_S8_EEENS6_IJNS7_ILi128EEESA_NS7_ILi64EEEEEENS_10bfloat16_tEfNS_4arch4Sm90ELb0ELb0ELb1ELb1ELb1ELb1ELb0ELb0ELi2ELi1ELi2ELi2ELb0EEENS1_24CollectiveEpilogueBwdGQAISC_fSF_Li256ELb1ELb1EEENS1_19SingleTileSchedulerILb1ELb0ELb0ELi128EEEEEEEEEvNT_6ParamsE:
        .type           _ZN7cutlass13device_kernelIN5flash11enable_sm90INS1_16FlashAttnBwdSm90INS1_25CollectiveMainloopBwdSm90ILi2ELi2ELi2EN4cute5tupleIJNS5_1CILi1EEES8_S8_EEENS6_IJNS7_ILi128EEESA_NS7_ILi64EEEEEENS_10bfloat16_tEfNS_4arch4Sm90ELb0ELb0ELb1ELb1ELb1ELb1ELb0ELb0ELi2ELi1ELi2ELi2ELb0EEENS1_24CollectiveEpilogueBwdGQAISC_fSF_Li256ELb1ELb1EEENS1_19SingleTileSchedulerILb1ELb0ELb0ELi128EEEEEEEEEvNT_6ParamsE,@function
        .size           _ZN7cutlass13device_kernelIN5flash11enable_sm90INS1_16FlashAttnBwdSm90INS1_25CollectiveMainloopBwdSm90ILi2ELi2ELi2EN4cute5tupleIJNS5_1CILi1EEES8_S8_EEENS6_IJNS7_ILi128EEESA_NS7_ILi64EEEEEENS_10bfloat16_tEfNS_4arch4Sm90ELb0ELb0ELb1ELb1ELb1ELb1ELb0ELb0ELi2ELi1ELi2ELi2ELb0EEENS1_24CollectiveEpilogueBwdGQAISC_fSF_Li256ELb1ELb1EEENS1_19SingleTileSchedulerILb1ELb0ELb0ELi128EEEEEEEEEvNT_6ParamsE,(.L_x_126 - _ZN7cutlass13device_kernelIN5flash11enable_sm90INS1_16FlashAttnBwdSm90INS1_25CollectiveMainloopBwdSm90ILi2ELi2ELi2EN4cute5tupleIJNS5_1CILi1EEES8_S8_EEENS6_IJNS7_ILi128EEESA_NS7_ILi64EEEEEENS_10bfloat16_tEfNS_4arch4Sm90ELb0ELb0ELb1ELb1ELb1ELb1ELb0ELb0ELi2ELi1ELi2ELi2ELb0EEENS1_24CollectiveEpilogueBwdGQAISC_fSF_Li256ELb1ELb1EEENS1_19SingleTileSchedulerILb1ELb0ELb0ELi128EEEEEEEEEvNT_6ParamsE)
        .other          _ZN7cutlass13device_kernelIN5flash11enable_sm90INS1_16FlashAttnBwdSm90INS1_25CollectiveMainloopBwdSm90ILi2ELi2ELi2EN4cute5tupleIJNS5_1CILi1EEES8_S8_EEENS6_IJNS7_ILi128EEESA_NS7_ILi64EEEEEENS_10bfloat16_tEfNS_4arch4Sm90ELb0ELb0ELb1ELb1ELb1ELb1ELb0ELb0ELi2ELi1ELi2ELi2ELb0EEENS1_24CollectiveEpilogueBwdGQAISC_fSF_Li256ELb1ELb1EEENS1_19SingleTileSchedulerILb1ELb0ELb0ELi128EEEEEEEEEvNT_6ParamsE,@"STO_CUDA_ENTRY STV_DEFAULT"
_ZN7cutlass13device_kernelIN5flash11enable_sm90INS1_16FlashAttnBwdSm90INS1_25CollectiveMainloopBwdSm90ILi2ELi2ELi2EN4cute5tupleIJNS5_1CILi1EEES8_S8_EEENS6_IJNS7_ILi128EEESA_NS7_ILi64EEEEEENS_10bfloat16_tEfNS_4arch4Sm90ELb0ELb0ELb1ELb1ELb1ELb1ELb0ELb0ELi2ELi1ELi2ELi2ELb0EEENS1_24CollectiveEpilogueBwdGQAISC_fSF_Li256ELb1ELb1EEENS1_19SingleTileSchedulerILb1ELb0ELb0ELi128EEEEEEEEEvNT_6ParamsE:
[----:B------:R-:W-:Y:S01]  /*0000*/  LDC R1, c[0x0][0x37c] ;  /* 0x0000df00ff017b82 */ /* 0x000fe20000000800 */
[----:B------:R-:W-:Y:S05]  /*0010*/  EXIT ;  /* 0x000000000000794d */ /* 0x000fea0003800000 */
.L_x_7:
        /* <DEDUP_REMOVED lines=14> */
.L_x_126:


//--------------------- .text._ZN7cutlass13device_kernelIN5flash11enable_sm90INS1_16FlashAttnBwdSm90INS1_25CollectiveMainloopBwdSm90ILi2ELi2ELi2EN4cute5tupleIJNS5_1CILi1EEES8_S8_EEENS6_IJNS7_ILi128EEESA_NS7_ILi64EEEEEENS_10bfloat16_tEfNS_4arch4Sm90ELb0ELb1ELb1ELb0ELb0ELb1ELb0ELb0ELi2ELi1ELi2ELi2ELb0EEENS1_21CollectiveEpilogueBwdISC_SD_SF_Li256ELb0ELb0ELi1EEENS1_19SingleTileSchedulerILb0ELb0ELb0ELi128EEEEEEEEEvNT_6ParamsE --------------------------
	.section	.text._ZN7cutlass13device_kernelIN5flash11enable_sm90INS1_16FlashAttnBwdSm90INS1_25CollectiveMainloopBwdSm90ILi2ELi2ELi2EN4cute5tupleIJNS5_1CILi1EEES8_S8_EEENS6_IJNS7_ILi128EEESA_NS7_ILi64EEEEEENS_10bfloat16_tEfNS_4arch4Sm90ELb0ELb1ELb1ELb0ELb0ELb1ELb0ELb0ELi2ELi1ELi2ELi2ELb0EEENS1_21CollectiveEpilogueBwdISC_SD_SF_Li256ELb0ELb0ELi1EEENS1_19SingleTileSchedulerILb0ELb0ELb0ELi128EEEEEEEEEvNT_6ParamsE,"ax",@progbits
	.align	128
.text._ZN7cutlass13device_kernelIN5flash11enable_sm90INS1_16FlashAttnBwdSm90INS1_25CollectiveMainloopBwdSm90ILi2ELi2ELi2EN4cute5tupleIJNS5_1CILi1EEES8_S8_EEENS6_IJNS7_ILi128EEESA_NS7_ILi64EEEEEENS_10bfloat16_tEfNS_4arch4Sm90ELb0ELb1ELb1ELb0ELb0ELb1ELb0ELb0ELi2ELi1ELi2ELi2ELb0EEENS1_21CollectiveEpilogueBwdISC_SD_SF_Li256ELb0ELb0ELi1EEENS1_19SingleTileSchedulerILb0ELb0ELb0ELi128EEEEEEEEEvNT_6ParamsE:
        .type           _ZN7cutlass13device_kernelIN5flash11enable_sm90INS1_16FlashAttnBwdSm90INS1_25CollectiveMainloopBwdSm90ILi2ELi2ELi2EN4cute5tupleIJNS5_1CILi1EEES8_S8_EEENS6_IJNS7_ILi128EEESA_NS7_ILi64EEEEEENS_10bfloat16_tEfNS_4arch4Sm90ELb0ELb1ELb1ELb0ELb0ELb1ELb0ELb0ELi2ELi1ELi2ELi2ELb0EEENS1_21CollectiveEpilogueBwdISC_SD_SF_Li256ELb0ELb0ELi1EEENS1_19SingleTileSchedulerILb0ELb0ELb0ELi128EEEEEEEEEvNT_6ParamsE,@function
        .size           _ZN7cutlass13device_kernelIN5flash11enable_sm90INS1_16FlashAttnBwdSm90INS1_25CollectiveMainloopBwdSm90ILi2ELi2ELi2EN4cute5tupleIJNS5_1CILi1EEES8_S8_EEENS6_IJNS7_ILi128EEESA_NS7_ILi64EEEEEENS_10bfloat16_tEfNS_4arch4Sm90ELb0ELb1ELb1ELb0ELb0ELb1ELb0ELb0ELi2ELi1ELi2ELi2ELb0EEENS1_21CollectiveEpilogueBwdISC_SD_SF_Li256ELb0ELb0ELi1EEENS1_19SingleTileSchedulerILb0ELb0ELb0ELi128EEEEEEEEEvNT_6ParamsE,(.L_x_127 - _ZN7cutlass13device_kernelIN5flash11enable_sm90INS1_16FlashAttnBwdSm90INS1_25CollectiveMainloopBwdSm90ILi2ELi2ELi2EN4cute5tupleIJNS5_1CILi1EEES8_S8_EEENS6_IJNS7_ILi128EEESA_NS7_ILi64EEEEEENS_10bfloat16_tEfNS_4arch4Sm90ELb0ELb1ELb1ELb0ELb0ELb1ELb0ELb0ELi2ELi1ELi2ELi2ELb0EEENS1_21CollectiveEpilogueBwdISC_SD_SF_Li256ELb0ELb0ELi1EEENS1_19SingleTileSchedulerILb0ELb0ELb0ELi128EEEEEEEEEvNT_6ParamsE)
        .other          _ZN7cutlass13device_kernelIN5flash11enable_sm90INS1_16FlashAttnBwdSm90INS1_25CollectiveMainloopBwdSm90ILi2ELi2ELi2EN4cute5tupleIJNS5_1CILi1EEES8_S8_EEENS6_IJNS7_ILi128EEESA_NS7_ILi64EEEEEENS_10bfloat16_tEfNS_4arch4Sm90ELb0ELb1ELb1ELb0ELb0ELb1ELb0ELb0ELi2ELi1ELi2ELi2ELb0EEENS1_21CollectiveEpilogueBwdISC_SD_SF_Li256ELb0ELb0ELi1EEENS1_19SingleTileSchedulerILb0ELb0ELb0ELi128EEEEEEEEEvNT_6ParamsE,@"STO_CUDA_ENTRY STV_DEFAULT"
_ZN7cutlass13device_kernelIN5flash11enable_sm90INS1_16FlashAttnBwdSm90INS1_25CollectiveMainloopBwdSm90ILi2ELi2ELi2EN4cute5tupleIJNS5_1CILi1EEES8_S8_EEENS6_IJNS7_ILi128EEESA_NS7_ILi64EEEEEENS_10bfloat16_tEfNS_4arch4Sm90ELb0ELb1ELb1ELb0ELb0ELb1ELb0ELb0ELi2ELi1ELi2ELi2ELb0EEENS1_21CollectiveEpilogueBwdISC_SD_SF_Li256ELb0ELb0ELi1EEENS1_19SingleTileSchedulerILb0ELb0ELb0ELi128EEEEEEEEEvNT_6ParamsE:
[----:B------:R-:W-:Y:S01]  /*0000*/  LDC R1, c[0x0][0x37c] ;  /* 0x0000df00ff017b82 */ /* 0x000fe20000000800 */
[----:B------:R-:W-:Y:S05]  /*0010*/  EXIT ;  /* 0x000000000000794d */ /* 0x000fea0003800000 */
.L_x_8:
        /* <DEDUP_REMOVED lines=14> */
.L_x_127:


//--------------------- .text._ZN7cutlass13device_kernelIN5flash11enable_sm90INS1_16FlashAttnBwdSm90INS1_25CollectiveMainloopBwdSm90ILi2ELi2ELi2EN4cute5tupleIJNS5_1CILi1EEES8_S8_EEENS6_IJNS7_ILi128EEESA_NS7_ILi64EEEEEENS_10bfloat16_tEfNS_4arch4Sm90ELb0ELb1ELb1ELb0ELb1ELb1ELb0ELb0ELi2ELi1ELi2ELi2ELb0EEENS1_21CollectiveEpilogueBwdISC_SD_SF_Li256ELb0ELb0ELi1EEENS1_19SingleTileSchedulerILb0ELb0ELb0ELi128EEEEEEEEEvNT_6ParamsE --------------------------
	.section	.text._ZN7cutlass13device_kernelIN5flash11enable_sm90INS1_16FlashAttnBwdSm90INS1_25CollectiveMainloopBwdSm90ILi2ELi2ELi2EN4cute5tupleIJNS5_1CILi1EEES8_S8_EEENS6_IJNS7_ILi128EEESA_NS7_ILi64EEEEEENS_10bfloat16_tEfNS_4arch4Sm90ELb0ELb1ELb1ELb0ELb1ELb1ELb0ELb0ELi2ELi1ELi2ELi2ELb0EEENS1_21CollectiveEpilogueBwdISC_SD_SF_Li256ELb0ELb0ELi1EEENS1_19SingleTileSchedulerILb0ELb0ELb0ELi128EEEEEEEEEvNT_6ParamsE,"ax",@progbits
	.align	128
.text._ZN7cutlass13device_kernelIN5flash11enable_sm90INS1_16FlashAttnBwdSm90INS1_25CollectiveMainloopBwdSm90ILi2ELi2ELi2EN4cute5tupleIJNS5_1CILi1EEES8_S8_EEENS6_IJNS7_ILi128EEESA_NS7_ILi64EEEEEENS_10bfloat16_tEfNS_4arch4Sm90ELb0ELb1ELb1ELb0ELb1ELb1ELb0ELb0ELi2ELi1ELi2ELi2ELb0EEENS1_21CollectiveEpilogueBwdISC_SD_SF_Li256ELb0ELb0ELi1EEENS1_19SingleTileSchedulerILb0ELb0ELb0ELi128EEEEEEEEEvNT_6ParamsE:
        .type           _ZN7cutlass13device_kernelIN5flash11enable_sm90INS1_16FlashAttnBwdSm90INS1_25CollectiveMainloopBwdSm90ILi2ELi2ELi2EN4cute5tupleIJNS5_1CILi1EEES8_S8_EEENS6_IJNS7_ILi128EEESA_NS7_ILi64EEEEEENS_10bfloat16_tEfNS_4arch4Sm90ELb0ELb1ELb1ELb0ELb1ELb1ELb0ELb0ELi2ELi1ELi2ELi2ELb0EEENS1_21CollectiveEpilogueBwdISC_SD_SF_Li256ELb0ELb0ELi1EEENS1_19SingleTileSchedulerILb0ELb0ELb0ELi128EEEEEEEEEvNT_6ParamsE,@function
        .size           _ZN7cutlass13device_kernelIN5flash11enable_sm90INS1_16FlashAttnBwdSm90INS1_25CollectiveMainloopBwdSm90ILi2ELi2ELi2EN4cute5tupleIJNS5_1CILi1EEES8_S8_EEENS6_IJNS7_ILi128EEESA_NS7_ILi64EEEEEENS_10bfloat16_tEfNS_4arch4Sm90ELb0ELb1ELb1ELb0ELb1ELb1ELb0ELb0ELi2ELi1ELi2ELi2ELb0EEENS1_21CollectiveEpilogueBwdISC_SD_SF_Li256ELb0ELb0ELi1EEENS1_19SingleTileSchedulerILb0ELb0ELb0ELi128EEEEEEEEEvNT_6ParamsE,(.L_x_128 - _ZN7cutlass13device_kernelIN5flash11enable_sm90INS1_16FlashAttnBwdSm90INS1_25CollectiveMainloopBwdSm90ILi2ELi2ELi2EN4cute5tupleIJNS5_1CILi1EEES8_S8_EEENS6_IJNS7_ILi128EEESA_NS7_ILi64EEEEEENS_10bfloat16_tEfNS_4arch4Sm90ELb0ELb1ELb1ELb0ELb1ELb1ELb0ELb0ELi2ELi1ELi2ELi2ELb0EEENS1_21CollectiveEpilogueBwdISC_SD_SF_Li256ELb0ELb0ELi1EEENS1_19SingleTileSchedulerILb0ELb0ELb0ELi128EEEEEEEEEvNT_6ParamsE)
        .other          _ZN7cutlass13device_kernelIN5flash11enable_sm90INS1_16FlashAttnBwdSm90INS1_25CollectiveMainloopBwdSm90ILi2ELi2ELi2EN4cute5tupleIJNS5_1CILi1EEES8_S8_EEENS6_IJNS7_ILi128EEESA_NS7_ILi64EEEEEENS_10bfloat16_tEfNS_4arch4Sm90ELb0ELb1ELb1ELb0ELb1ELb1ELb0ELb0ELi2ELi1ELi2ELi2ELb0EEENS1_21CollectiveEpilogueBwdISC_SD_SF_Li256ELb0ELb0ELi1EEENS1_19SingleTileSchedulerILb0ELb0ELb0ELi128EEEEEEEEEvNT_6ParamsE,@"STO_CUDA_ENTRY STV_DEFAULT"
_ZN7cutlass13device_kernelIN5flash11enable_sm90INS1_16FlashAttnBwdSm90INS1_25CollectiveMainloopBwdSm90ILi2ELi2ELi2EN4cute5tupleIJNS5_1CILi1EEES8_S8_EEENS6_IJNS7_ILi128EEESA_NS7_ILi64EEEEEENS_10bfloat16_tEfNS_4arch4Sm90ELb0ELb1ELb1ELb0ELb1ELb1ELb0ELb0ELi2ELi1ELi2ELi2ELb0EEENS1_21CollectiveEpilogueBwdISC_SD_SF_Li256ELb0ELb0ELi1EEENS1_19SingleTileSchedulerILb0ELb0ELb0ELi128EEEEEEEEEvNT_6ParamsE:
[----:B------:R-:W-:Y:S01]  /*0000*/  LDC R1, c[0x0][0x37c] ;  /* 0x0000df00ff017b82 */ /* 0x000fe20000000800 */
[----:B------:R-:W-:Y:S05]  /*0010*/  EXIT ;  /* 0x000000000000794d */ /* 0x000fea0003800000 */
.L_x_9:
        /* <DEDUP_REMOVED lines=14> */
.L_x_128:


//--------------------- .text._ZN7cutlass13device_kernelIN5flash11enable_sm90INS1_16FlashAttnBwdSm90INS1_25CollectiveMainloopBwdSm90ILi2ELi2ELi2EN4cute5tupleIJNS5_1CILi1EEES8_S8_EEENS6_IJNS7_ILi128EEESA_NS7_ILi64EEEEEENS_10bfloat16_tEfNS_4arch4Sm90ELb0ELb1ELb1ELb0ELb0ELb1ELb0ELb0ELi2ELi1ELi2ELi2ELb0EEENS1_24CollectiveEpilogueBwdGQAISC_fSF_Li256ELb0ELb0EEENS1_19SingleTileSchedulerILb0ELb0ELb0ELi128EEEEEEEEEvNT_6ParamsE --------------------------
	.section	.text._ZN7cutlass13device_kernelIN5flash11enable_sm90INS1_16FlashAttnBwdSm90INS1_25CollectiveMainloopBwdSm90ILi2ELi2ELi2EN4cute5tupleIJNS5_1CILi1EEES8_S8_EEENS6_IJNS7_ILi128EEESA_NS7_ILi64EEEEEENS_10bfloat16_tEfNS_4arch4Sm90ELb0ELb1ELb1ELb0ELb0ELb1ELb0ELb0ELi2ELi1ELi2ELi2ELb0EEENS1_24CollectiveEpilogueBwdGQAISC_fSF_Li256ELb0ELb0EEENS1_19SingleTileSchedulerILb0ELb0ELb0ELi128EEEEEEEEEvNT_6ParamsE,"ax",@progbits
	.align	128
.text._ZN7cutlass13device_kernelIN5flash11enable_sm90INS1_16FlashAttnBwdSm90INS1_25CollectiveMainloopBwdSm90ILi2ELi2ELi2EN4cute5tupleIJNS5_1CILi1EEES8_S8_EEENS6_IJNS7_ILi128EEESA_NS7_ILi64EEEEEENS_10bfloat16_tEfNS_4arch4Sm90ELb0ELb1ELb1ELb0ELb0ELb1ELb0ELb0ELi2ELi1ELi2ELi2ELb0EEENS1_24CollectiveEpilogueBwdGQAISC_fSF_Li256ELb0ELb0EEENS1_19SingleTileSchedulerILb0ELb0ELb0ELi128EEEEEEEEEvNT_6ParamsE:
        .type           _ZN7cutlass13device_kernelIN5flash11enable_sm90INS1_16FlashAttnBwdSm90INS1_25CollectiveMainloopBwdSm90ILi2ELi2ELi2EN4cute5tupleIJNS5_1CILi1EEES8_S8_EEENS6_IJNS7_ILi128EEESA_NS7_ILi64EEEEEENS_10bfloat16_tEfNS_4arch4Sm90ELb0ELb1ELb1ELb0ELb0ELb1ELb0ELb0ELi2ELi1ELi2ELi2ELb0EEENS1_24CollectiveEpilogueBwdGQAISC_fSF_Li256ELb0ELb0EEENS1_19SingleTileSchedulerILb0ELb0ELb0ELi128EEEEEEEEEvNT_6ParamsE,@function
        .size           _ZN7cutlass13device_kernelIN5flash11enable_sm90INS1_16FlashAttnBwdSm90INS1_25CollectiveMainloopBwdSm90ILi2ELi2ELi2EN4cute5tupleIJNS5_1CILi1EEES8_S8_EEENS6_IJNS7_ILi128EEESA_NS7_ILi64EEEEEENS_10bfloat16_tEfNS_4arch4Sm90ELb0ELb1ELb1ELb0ELb0ELb1ELb0ELb0ELi2ELi1ELi2ELi2ELb0EEENS1_24CollectiveEpilogueBwdGQAISC_fSF_Li256ELb0ELb0EEENS1_19SingleTileSchedulerILb0ELb0ELb0ELi128EEEEEEEEEvNT_6ParamsE,(.L_x_129 - _ZN7cutlass13device_kernelIN5flash11enable_sm90INS1_16FlashAttnBwdSm90INS1_25CollectiveMainloopBwdSm90ILi2ELi2ELi2EN4cute5tupleIJNS5_1CILi1EEES8_S8_EEENS6_IJNS7_ILi128EEESA_NS7_ILi64EEEEEENS_10bfloat16_tEfNS_4arch4Sm90ELb0ELb1ELb1ELb0ELb0ELb1ELb0ELb0ELi2ELi1ELi2ELi2ELb0EEENS1_24CollectiveEpilogueBwdGQAISC_fSF_Li256ELb0ELb0EEENS1_19SingleTileSchedulerILb0ELb0ELb0ELi128EEEEEEEEEvNT_6ParamsE)
        .other          _ZN7cutlass13device_kernelIN5flash11enable_sm90INS1_16FlashAttnBwdSm90INS1_25CollectiveMainloopBwdSm90ILi2ELi2ELi2EN4cute5tupleIJNS5_1CILi1EEES8_S8_EEENS6_IJNS7_ILi128EEESA_NS7_ILi64EEEEEENS_10bfloat16_tEfNS_4arch4Sm90ELb0ELb1ELb1ELb0ELb0ELb1ELb0ELb0ELi2ELi1ELi2ELi2ELb0EEENS1_24CollectiveEpilogueBwdGQAISC_fSF_Li256ELb0ELb0EEENS1_19SingleTileSchedulerILb0ELb0ELb0ELi128EEEEEEEEEvNT_6ParamsE,@"STO_CUDA_ENTRY STV_DEFAULT"
_ZN7cutlass13device_kernelIN5flash11enable_sm90INS1_16FlashAttnBwdSm90INS1_25CollectiveMainloopBwdSm90ILi2ELi2ELi2EN4cute5tupleIJNS5_1CILi1EEES8_S8_EEENS6_IJNS7_ILi128EEESA_NS7_ILi64EEEEEENS_10bfloat16_tEfNS_4arch4Sm90ELb0ELb1ELb1ELb0ELb0ELb1ELb0ELb0ELi2ELi1ELi2ELi2ELb0EEENS1_24CollectiveEpilogueBwdGQAISC_fSF_Li256ELb0ELb0EEENS1_19SingleTileSchedulerILb0ELb0ELb0ELi128EEEEEEEEEvNT_6ParamsE:
[----:B------:R-:W-:Y:S01]  /*0000*/  LDC R1, c[0x0][0x37c] ;  /* 0x0000df00ff017b82 */ /* 0x000fe20000000800 */
[----:B------:R-:W-:Y:S05]  /*0010*/  EXIT ;  /* 0x000000000000794d */ /* 0x000fea0003800000 */
.L_x_10:
        /* <DEDUP_REMOVED lines=14> */
.L_x_129:


//--------------------- .text._ZN7cutlass13device_kernelIN5flash11enable_sm90INS1_16FlashAttnBwdSm90INS1_25CollectiveMainloopBwdSm90ILi2ELi2ELi2EN4cute5tupleIJNS5_1CILi1EEES8_S8_EEENS6_IJNS7_ILi128EEESA_NS7_ILi64EEEEEENS_10bfloat16_tEfNS_4arch4Sm90ELb0ELb1ELb1ELb0ELb1ELb1ELb0ELb0ELi2ELi1ELi2ELi2ELb0EEENS1_24CollectiveEpilogueBwdGQAISC_fSF_Li256ELb0ELb1EEENS1_19SingleTileSchedulerILb0ELb0ELb0ELi128EEEEEEEEEvNT_6ParamsE --------------------------
	.section	.text._ZN7cutlass13device_kernelIN5flash11enable_sm90INS1_16FlashAttnBwdSm90INS1_25CollectiveMainloopBwdSm90ILi2ELi2ELi2EN4cute5tupleIJNS5_1CILi1EEES8_S8_EEENS6_IJNS7_ILi128EEESA_NS7_ILi64EEEEEENS_10bfloat16_tEfNS_4arch4Sm90ELb0ELb1ELb1ELb0ELb1ELb1ELb0ELb0ELi2ELi1ELi2ELi2ELb0EEENS1_24CollectiveEpilogueBwdGQAISC_fSF_Li256ELb0ELb1EEENS1_19SingleTileSchedulerILb0ELb0ELb0ELi128EEEEEEEEEvNT_6ParamsE,"ax",@progbits
	.align	128
.text._ZN7cutlass13device_kernelIN5flash11enable_sm90INS1_16FlashAttnBwdSm90INS1_25CollectiveMainloopBwdSm90ILi2ELi2ELi2EN4cute5tupleIJNS5_1CILi1EEES8_S8_EEENS6_IJNS7_ILi128EEESA_NS7_ILi64EEEEEENS_10bfloat16_tEfNS_4arch4Sm90ELb0ELb1ELb1ELb0ELb1ELb1ELb0ELb0ELi2ELi1ELi2ELi2ELb0EEENS1_24CollectiveEpilogueBwdGQAISC_fSF_Li256ELb0ELb1EEENS1_19SingleTileSchedulerILb0ELb0ELb0ELi128EEEEEEEEEvNT_6ParamsE:
        .type           _ZN7cutlass13device_kernelIN5flash11enable_sm90INS1_16FlashAttnBwdSm90INS1_25CollectiveMainloopBwdSm90ILi2ELi2ELi2EN4cute5tupleIJNS5_1CILi1EEES8_S8_EEENS6_IJNS7_ILi128EEESA_NS7_ILi64EEEEEENS_10bfloat16_tEfNS_4arch4Sm90ELb0ELb1ELb1ELb0ELb1ELb1ELb0ELb0ELi2ELi1ELi2ELi2ELb0EEENS1_24CollectiveEpilogueBwdGQAISC_fSF_Li256ELb0ELb1EEENS1_19SingleTileSchedulerILb0ELb0ELb0ELi128EEEEEEEEEvNT_6ParamsE,@function
        .size           _ZN7cutlass13device_kernelIN5flash11enable_sm90INS1_16FlashAttnBwdSm90INS1_25CollectiveMainloopBwdSm90ILi2ELi2ELi2EN4cute5tupleIJNS5_1CILi1EEES8_S8_EEENS6_IJNS7_ILi128EEESA_NS7_ILi64EEEEEENS_10bfloat16_tEfNS_4arch4Sm90ELb0ELb1ELb1ELb0ELb1ELb1ELb0ELb0ELi2ELi1ELi2ELi2ELb0EEENS1_24CollectiveEpilogueBwdGQAISC_fSF_Li256ELb0ELb1EEENS1_19SingleTileSchedulerILb0ELb0ELb0ELi128EEEEEEEEEvNT_6ParamsE,(.L_x_130 - _ZN7cutlass13device_kernelIN5flash11enable_sm90INS1_16FlashAttnBwdSm90INS1_25CollectiveMainloopBwdSm90ILi2ELi2ELi2EN4cute5tupleIJNS5_1CILi1EEES8_S8_EEENS6_IJNS7_ILi128EEESA_NS7_ILi64EEEEEENS_10bfloat16_tEfNS_4arch4Sm90ELb0ELb1ELb1ELb0ELb1ELb1ELb0ELb0ELi2ELi1ELi2ELi2ELb0EEENS1_24CollectiveEpilogueBwdGQAISC_fSF_Li256ELb0ELb1EEENS1_19SingleTileSchedulerILb0ELb0ELb0ELi128EEEEEEEEEvNT_6ParamsE)
        .other          _ZN7cutlass13device_kernelIN5flash11enable_sm90INS1_16FlashAttnBwdSm90INS1_25CollectiveMainloopBwdSm90ILi2ELi2ELi2EN4cute5tupleIJNS5_1CILi1EEES8_S8_EEENS6_IJNS7_ILi128EEESA_NS7_ILi64EEEEEENS_10bfloat16_tEfNS_4arch4Sm90ELb0ELb1ELb1ELb0ELb1ELb1ELb0ELb0ELi2ELi1ELi2ELi2ELb0EEENS1_24CollectiveEpilogueBwdGQAISC_fSF_Li256ELb0ELb1EEENS1_19SingleTileSchedulerILb0ELb0ELb0ELi128EEEEEEEEEvNT_6ParamsE,@"STO_CUDA_ENTRY STV_DEFAULT"
_ZN7cutlass13device_kernelIN5flash11enable_sm90INS1_16FlashAttnBwdSm90INS1_25CollectiveMainloopBwdSm90ILi2ELi2ELi2EN4cute5tupleIJNS5_1CILi1EEES8_S8_EEENS6_IJNS7_ILi128EEESA_NS7_ILi64EEEEEENS_10bfloat16_tEfNS_4arch4Sm90ELb0ELb1ELb1ELb0ELb1ELb1ELb0ELb0ELi2ELi1ELi2ELi2ELb0EEENS1_24CollectiveEpilogueBwdGQAISC_fSF_Li256ELb0ELb1EEENS1_19SingleTileSchedulerILb0ELb0ELb0ELi128EEEEEEEEEvNT_6ParamsE:
[----:B------:R-:W-:Y:S01]  /*0000*/  LDC R1, c[0x0][0x37c] ;  /* 0x0000df00ff017b82 */ /* 0x000fe20000000800 */
[----:B------:R-:W-:Y:S05]  /*0010*/  EXIT ;  /* 0x000000000000794d */ /* 0x000fea0003800000 */
.L_x_11:
        /* <DEDUP_REMOVED lines=14> */
.L_x_130:


//--------------------- .text._ZN7cutlass13device_kernelIN5flash11enable_sm90INS1_16FlashAttnBwdSm90INS1_25CollectiveMainloopBwdSm90ILi2ELi2ELi2EN4cute5tupleIJNS5_1CILi1EEES8_S8_EEENS6_IJNS7_ILi128EEESA_NS7_ILi64EEEEEENS_10bfloat16_tEfNS_4arch4Sm90ELb0ELb1ELb1ELb1ELb0ELb1ELb0ELb0ELi2ELi1ELi2ELi2ELb0EEENS1_21CollectiveEpilogueBwdISC_SD_SF_Li256ELb1ELb0ELi1EEENS1_19SingleTileSchedulerILb1ELb0ELb0ELi128EEEEEEEEEvNT_6ParamsE --------------------------
	.section	.text._ZN7cutlass13device_kernelIN5flash11enable_sm90INS1_16FlashAttnBwdSm90INS1_25CollectiveMainloopBwdSm90ILi2ELi2ELi2EN4cute5tupleIJNS5_1CILi1EEES8_S8_EEENS6_IJNS7_ILi128EEESA_NS7_ILi64EEEEEENS_10bfloat16_tEfNS_4arch4Sm90ELb0ELb1ELb1ELb1ELb0ELb1ELb0ELb0ELi2ELi1ELi2ELi2ELb0EEENS1_21CollectiveEpilogueBwdISC_SD_SF_Li256ELb1ELb0ELi1EEENS1_19SingleTileSchedulerILb1ELb0ELb0ELi128EEEEEEEEEvNT_6ParamsE,"ax",@progbits
	.align	128
.text._ZN7cutlass13device_kernelIN5flash11enable_sm90INS1_16FlashAttnBwdSm90INS1_25CollectiveMainloopBwdSm90ILi2ELi2ELi2EN4cute5tupleIJNS5_1CILi1EEES8_S8_EEENS6_IJNS7_ILi128EEESA_NS7_ILi64EEEEEENS_10bfloat16_tEfNS_4arch4Sm90ELb0ELb1ELb1ELb1ELb0ELb1ELb0ELb0ELi2ELi1ELi2ELi2ELb0EEENS1_21CollectiveEpilogueBwdISC_SD_SF_Li256ELb1ELb0ELi1EEENS1_19SingleTileSchedulerILb1ELb0ELb0ELi128EEEEEEEEEvNT_6ParamsE:
        .type           _ZN7cutlass13device_kernelIN5flash11enable_sm90INS1_16FlashAttnBwdSm90INS1_25CollectiveMainloopBwdSm90ILi2ELi2ELi2EN4cute5tupleIJNS5_1CILi1EEES8_S8_EEENS6_IJNS7_ILi128EEESA_NS7_ILi64EEEEEENS_10bfloat16_tEfNS_4arch4Sm90ELb0ELb1ELb1ELb1ELb0ELb1ELb0ELb0ELi2ELi1ELi2ELi2ELb0EEENS1_21CollectiveEpilogueBwdISC_SD_SF_Li256ELb1ELb0ELi1EEENS1_19SingleTileSchedulerILb1ELb0ELb0ELi128EEEEEEEEEvNT_6ParamsE,@function
        .size           _ZN7cutlass13device_kernelIN5flash11enable_sm90INS1_16FlashAttnBwdSm90INS1_25CollectiveMainloopBwdSm90ILi2ELi2ELi2EN4cute5tupleIJNS5_1CILi1EEES8_S8_EEENS6_IJNS7_ILi128EEESA_NS7_ILi64EEEEEENS_10bfloat16_tEfNS_4arch4Sm90ELb0ELb1ELb1ELb1ELb0ELb1ELb0ELb0ELi2ELi1ELi2ELi2ELb0EEENS1_21CollectiveEpilogueBwdISC_SD_SF_Li256ELb1ELb0ELi1EEENS1_19SingleTileSchedulerILb1ELb0ELb0ELi128EEEEEEEEEvNT_6ParamsE,(.L_x_131 - _ZN7cutlass13device_kernelIN5flash11enable_sm90INS1_16FlashAttnBwdSm90INS1_25CollectiveMainloopBwdSm90ILi2ELi2ELi2EN4cute5tupleIJNS5_1CILi1EEES8_S8_EEENS6_IJNS7_ILi128EEESA_NS7_ILi64EEEEEENS_10bfloat16_tEfNS_4arch4Sm90ELb0ELb1ELb1ELb1ELb0ELb1ELb0ELb0ELi2ELi1ELi2ELi2ELb0EEENS1_21CollectiveEpilogueBwdISC_SD_SF_Li256ELb1ELb0ELi1EEENS1_19SingleTileSchedulerILb1ELb0ELb0ELi128EEEEEEEEEvNT_6ParamsE)
        .other          _ZN7cutlass13device_kernelIN5flash11enable_sm90INS1_16FlashAttnBwdSm90INS1_25CollectiveMainloopBwdSm90ILi2ELi2ELi2EN4cute5tupleIJNS5_1CILi1EEES8_S8_EEENS6_IJNS7_ILi128EEESA_NS7_ILi64EEEEEENS_10bfloat16_tEfNS_4arch4Sm90ELb0ELb1ELb1ELb1ELb0ELb1ELb0ELb0ELi2ELi1ELi2ELi2ELb0EEENS1_21CollectiveEpilogueBwdISC_SD_SF_Li256ELb1ELb0ELi1EEENS1_19SingleTileSchedulerILb1ELb0ELb0ELi128EEEEEEEEEvNT_6ParamsE,@"STO_CUDA_ENTRY STV_DEFAULT"
_ZN7cutlass13device_kernelIN5flash11enable_sm90INS1_16FlashAttnBwdSm90INS1_25CollectiveMainloopBwdSm90ILi2ELi2ELi2EN4cute5tupleIJNS5_1CILi1EEES8_S8_EEENS6_IJNS7_ILi128EEESA_NS7_ILi64EEEEEENS_10bfloat16_tEfNS_4arch4Sm90ELb0ELb1ELb1ELb1ELb0ELb1ELb0ELb0ELi2ELi1ELi2ELi2ELb0EEENS1_21CollectiveEpilogueBwdISC_SD_SF_Li256ELb1ELb0ELi1EEENS1_19SingleTileSchedulerILb1ELb0ELb0ELi128EEEEEEEEEvNT_6ParamsE:
[----:B------:R-:W-:Y:S01]  /*0000*/  LDC R1, c[0x0][0x37c] ;  /* 0x0000df00ff017b82 */ /* 0x000fe20000000800 */
[----:B------:R-:W-:Y:S05]  /*0010*/  EXIT ;  /* 0x000000000000794d */ /* 0x000fea0003800000 */
.L_x_12:
        /* <DEDUP_REMOVED lines=14> */
.L_x_131:


//--------------------- .text._ZN7cutlass13device_kernelIN5flash11enable_sm90INS1_16FlashAttnBwdSm90INS1_25CollectiveMainloopBwdSm90ILi2ELi2ELi2EN4cute5tupleIJNS5_1CILi1EEES8_S8_EEENS6_IJNS7_ILi128EEESA_NS7_ILi64EEEEEENS_10bfloat16_tEfNS_4arch4Sm90ELb0ELb1ELb1ELb1ELb1ELb1ELb0ELb0ELi2ELi1ELi2ELi2ELb0EEENS1_21CollectiveEpilogueBwdISC_SD_SF_Li256ELb1ELb0ELi1EEENS1_19SingleTileSchedulerILb1ELb0ELb0ELi128EEEEEEEEEvNT_6ParamsE --------------------------
	.section	.text._ZN7cutlass13device_kernelIN5flash11enable_sm90INS1_16FlashAttnBwdSm90INS1_25CollectiveMainloopBwdSm90ILi2ELi2ELi2EN4cute5tupleIJNS5_1CILi1EEES8_S8_EEENS6_IJNS7_ILi128EEESA_NS7_ILi64EEEEEENS_10bfloat16_tEfNS_4arch4Sm90ELb0ELb1ELb1ELb1ELb1ELb1ELb0ELb0ELi2ELi1ELi2ELi2ELb0EEENS1_21CollectiveEpilogueBwdISC_SD_SF_Li256ELb1ELb0ELi1EEENS1_19SingleTileSchedulerILb1ELb0ELb0ELi128EEEEEEEEEvNT_6ParamsE,"ax",@progbits
	.align	128
.text._ZN7cutlass13device_kernelIN5flash11enable_sm90INS1_16FlashAttnBwdSm90INS1_25CollectiveMainloopBwdSm90ILi2ELi2ELi2EN4cute5tupleIJNS5_1CILi1EEES8_S8_EEENS6_IJNS7_ILi128EEESA_NS7_ILi64EEEEEENS_10bfloat16_tEfNS_4arch4Sm90ELb0ELb1ELb1ELb1ELb1ELb1ELb0ELb0ELi2ELi1ELi2ELi2ELb0EEENS1_21CollectiveEpilogueBwdISC_SD_SF_Li256ELb1ELb0ELi1EEENS1_19SingleTileSchedulerILb1ELb0ELb0ELi128EEEEEEEEEvNT_6ParamsE:
        .type           _ZN7cutlass13device_kernelIN5flash11enable_sm90INS1_16FlashAttnBwdSm90INS1_25CollectiveMainloopBwdSm90ILi2ELi2ELi2EN4cute5tupleIJNS5_1CILi1EEES8_S8_EEENS6_IJNS7_ILi128EEESA_NS7_ILi64EEEEEENS_10bfloat16_tEfNS_4arch4Sm90ELb0ELb1ELb1ELb1ELb1ELb1ELb0ELb0ELi2ELi1ELi2ELi2ELb0EEENS1_21CollectiveEpilogueBwdISC_SD_SF_Li256ELb1ELb0ELi1EEENS1_19SingleTileSchedulerILb1ELb0ELb0ELi128EEEEEEEEEvNT_6ParamsE,@function
        .size           _ZN7cutlass13device_kernelIN5flash11enable_sm90INS1_16FlashAttnBwdSm90INS1_25CollectiveMainloopBwdSm90ILi2ELi2ELi2EN4cute5tupleIJNS5_1CILi1EEES8_S8_EEENS6_IJNS7_ILi128EEESA_NS7_ILi64EEEEEENS_10bfloat16_tEfNS_4arch4Sm90ELb0ELb1ELb1ELb1ELb1ELb1ELb0ELb0ELi2ELi1ELi2ELi2ELb0EEENS1_21CollectiveEpilogueBwdISC_SD_SF_Li256ELb1ELb0ELi1EEENS1_19SingleTileSchedulerILb1ELb0ELb0ELi128EEEEEEEEEvNT_6ParamsE,(.L_x_132 - _ZN7cutlass13device_kernelIN5flash11enable_sm90INS1_16FlashAttnBwdSm90INS1_25CollectiveMainloopBwdSm90ILi2ELi2ELi2EN4cute5tupleIJNS5_1CILi1EEES8_S8_EEENS6_IJNS7_ILi128EEESA_NS7_ILi64EEEEEENS_10bfloat16_tEfNS_4arch4Sm90ELb0ELb1ELb1ELb1ELb1ELb1ELb0ELb0ELi2ELi1ELi2ELi2ELb0EEENS1_21CollectiveEpilogueBwdISC_SD_SF_Li256ELb1ELb0ELi1EEENS1_19SingleTileSchedulerILb1ELb0ELb0ELi128EEEEEEEEEvNT_6ParamsE)
        .other          _ZN7cutlass13device_kernelIN5flash11enable_sm90INS1_16FlashAttnBwdSm90INS1_25CollectiveMainloopBwdSm90ILi2ELi2ELi2EN4cute5tupleIJNS5_1CILi1EEES8_S8_EEENS6_IJNS7_ILi128EEESA_NS7_ILi64EEEEEENS_10bfloat16_tEfNS_4arch4Sm90ELb0ELb1ELb1ELb1ELb1ELb1ELb0ELb0ELi2ELi1ELi2ELi2ELb0EEENS1_21CollectiveEpilogueBwdISC_SD_SF_Li256ELb1ELb0ELi1EEENS1_19SingleTileSchedulerILb1ELb0ELb0ELi128EEEEEEEEEvNT_6ParamsE,@"STO_CUDA_ENTRY STV_DEFAULT"
_ZN7cutlass13device_kernelIN5flash11enable_sm90INS1_16FlashAttnBwdSm90INS1_25CollectiveMainloopBwdSm90ILi2ELi2ELi2EN4cute5tupleIJNS5_1CILi1EEES8_S8_EEENS6_IJNS7_ILi128EEESA_NS7_ILi64EEEEEENS_10bfloat16_tEfNS_4arch4Sm90ELb0ELb1ELb1ELb1ELb1ELb1ELb0ELb0ELi2ELi1ELi2ELi2ELb0EEENS1_21CollectiveEpilogueBwdISC_SD_SF_Li256ELb1ELb0ELi1EEENS1_19SingleTileSchedulerILb1ELb0ELb0ELi128EEEEEEEEEvNT_6ParamsE:
[----:B------:R-:W-:Y:S01]  /*0000*/  LDC R1, c[0x0][0x37c] ;  /* 0x0000df00ff017b82 */ /* 0x000fe20000000800 */
[----:B------:R-:W-:Y:S05]  /*0010*/  EXIT ;  /* 0x000000000000794d */ /* 0x000fea0003800000 */
.L_x_13:
        /* <DEDUP_REMOVED lines=14> */
.L_x_132:


//--------------------- .text._ZN7cutlass13device_kernelIN5flash11enable_sm90INS1_16FlashAttnBwdSm90INS1_25CollectiveMainloopBwdSm90ILi2ELi2ELi2EN4cute5tupleIJNS5_1CILi1EEES8_S8_EEENS6_IJNS7_ILi128EEESA_NS7_ILi64EEEEEENS_10bfloat16_tEfNS_4arch4Sm90ELb0ELb1ELb1ELb1ELb0ELb1ELb0ELb0ELi2ELi1ELi2ELi2ELb0EEENS1_24CollectiveEpilogueBwdGQAISC_fSF_Li256ELb1ELb0EEENS1_19SingleTileSchedulerILb1ELb0ELb0ELi128EEEEEEEEEvNT_6ParamsE --------------------------
	.section	.text._ZN7cutlass13device_kernelIN5flash11enable_sm90INS1_16FlashAttnBwdSm90INS1_25CollectiveMainloopBwdSm90ILi2ELi2ELi2EN4cute5tupleIJNS5_1CILi1EEES8_S8_EEENS6_IJNS7_ILi128EEESA_NS7_ILi64EEEEEENS_10bfloat16_tEfNS_4arch4Sm90ELb0ELb1ELb1ELb1ELb0ELb1ELb0ELb0ELi2ELi1ELi2ELi2ELb0EEENS1_24CollectiveEpilogueBwdGQAISC_fSF_Li256ELb1ELb0EEENS1_19SingleTileSchedulerILb1ELb0ELb0ELi128EEEEEEEEEvNT_6ParamsE,"ax",@progbits
	.align	128
.text._ZN7cutlass13device_kernelIN5flash11enable_sm90INS1_16FlashAttnBwdSm90INS1_25CollectiveMainloopBwdSm90ILi2ELi2ELi2EN4cute5tupleIJNS5_1CILi1EEES8_S8_EEENS6_IJNS7_ILi128EEESA_NS7_ILi64EEEEEENS_10bfloat16_tEfNS_4arch4Sm90ELb0ELb1ELb1ELb1ELb0ELb1ELb0ELb0ELi2ELi1ELi2ELi2ELb0EEENS1_24CollectiveEpilogueBwdGQAISC_fSF_Li256ELb1ELb0EEENS1_19SingleTileSchedulerILb1ELb0ELb0ELi128EEEEEEEEEvNT_6ParamsE:
        .type           _ZN7cutlass13device_kernelIN5flash11enable_sm90INS1_16FlashAttnBwdSm90INS1_25CollectiveMainloopBwdSm90ILi2ELi2ELi2EN4cute5tupleIJNS5_1CILi1EEES8_S8_EEENS6_IJNS7_ILi128EEESA_NS7_ILi64EEEEEENS_10bfloat16_tEfNS_4arch4Sm90ELb0ELb1ELb1ELb1ELb0ELb1ELb0ELb0ELi2ELi1ELi2ELi2ELb0EEENS1_24CollectiveEpilogueBwdGQAISC_fSF_Li256ELb1ELb0EEENS1_19SingleTileSchedulerILb1ELb0ELb0ELi128EEEEEEEEEvNT_6ParamsE,@function
        .size           _ZN7cutlass13device_kernelIN5flash11enable_sm90INS1_16FlashAttnBwdSm90INS1_25CollectiveMainloopBwdSm90ILi2ELi2ELi2EN4cute5tupleIJNS5_1CILi1EEES8_S8_EEENS6_IJNS7_ILi128EEESA_NS7_ILi64EEEEEENS_10bfloat16_tEfNS_4arch4Sm90ELb0ELb1ELb1ELb1ELb0ELb1ELb0ELb0ELi2ELi1ELi2ELi2ELb0EEENS1_24CollectiveEpilogueBwdGQAISC_fSF_Li256ELb1ELb0EEENS1_19SingleTileSchedulerILb1ELb0ELb0ELi128EEEEEEEEEvNT_6ParamsE,(.L_x_133 - _ZN7cutlass13device_kernelIN5flash11enable_sm90INS1_16FlashAttnBwdSm90INS1_25CollectiveMainloopBwdSm90ILi2ELi2ELi2EN4cute5tupleIJNS5_1CILi1EEES8_S8_EEENS6_IJNS7_ILi128EEESA_NS7_ILi64EEEEEENS_10bfloat16_tEfNS_4arch4Sm90ELb0ELb1ELb1ELb1ELb0ELb1ELb0ELb0ELi2ELi1ELi2ELi2ELb0EEENS1_24CollectiveEpilogueBwdGQAISC_fSF_Li256ELb1ELb0EEENS1_19SingleTileSchedulerILb1ELb0ELb0ELi128EEEEEEEEEvNT_6ParamsE)
        .other          _ZN7cutlass13device_kernelIN5flash11enable_sm90INS1_16FlashAttnBwdSm90INS1_25CollectiveMainloopBwdSm90ILi2ELi2ELi2EN4cute5tupleIJNS5_1CILi1EEES8_S8_EEENS6_IJNS7_ILi128EEESA_NS7_ILi64EEEEEENS_10bfloat16_tEfNS_4arch4Sm90ELb0ELb1ELb1ELb1ELb0ELb1ELb0ELb0ELi2ELi1ELi2ELi2ELb0EEENS1_24CollectiveEpilogueBwdGQAISC_fSF_Li256ELb1ELb0EEENS1_19SingleTileSchedulerILb1ELb0ELb0ELi128EEEEEEEEEvNT_6ParamsE,@"STO_CUDA_ENTRY STV_DEFAULT"
_ZN7cutlass13device_kernelIN5flash11enable_sm90INS1_16FlashAttnBwdSm90INS1_25CollectiveMainloopBwdSm90ILi2ELi2ELi2EN4cute5tupleIJNS5_1CILi1EEES8_S8_EEENS6_IJNS7_ILi128EEESA_NS7_ILi64EEEEEENS_10bfloat16_tEfNS_4arch4Sm90ELb0ELb1ELb1ELb1ELb0ELb1ELb0ELb0ELi2ELi1ELi2ELi2ELb0EEENS1_24CollectiveEpilogueBwdGQAISC_fSF_Li256ELb1ELb0EEENS1_19SingleTileSchedulerILb1ELb0ELb0ELi128EEEEEEEEEvNT_6ParamsE:
[----:B------:R-:W-:Y:S01]  /*0000*/  LDC R1, c[0x0][0x37c] ;  /* 0x0000df00ff017b82 */ /* 0x000fe20000000800 */
[----:B------:R-:W-:Y:S05]  /*0010*/  EXIT ;  /* 0x000000000000794d */ /* 0x000fea0003800000 */
.L_x_14:
        /* <DEDUP_REMOVED lines=14> */
.L_x_133:


//--------------------- .text._ZN7cutlass13device_kernelIN5flash11enable_sm90INS1_16FlashAttnBwdSm90INS1_25CollectiveMainloopBwdSm90ILi2ELi2ELi2EN4cute5tupleIJNS5_1CILi1EEES8_S8_EEENS6_IJNS7_ILi128EEESA_NS7_ILi64EEEEEENS_10bfloat16_tEfNS_4arch4Sm90ELb0ELb1ELb1ELb1ELb1ELb1ELb0ELb0ELi2ELi1ELi2ELi2ELb0EEENS1_24CollectiveEpilogueBwdGQAISC_fSF_Li256ELb1ELb1EEENS1_19SingleTileSchedulerILb1ELb0ELb0ELi128EEEEEEEEEvNT_6ParamsE --------------------------
	.section	.text._ZN7cutlass13device_kernelIN5flash11enable_sm90INS1_16FlashAttnBwdSm90INS1_25CollectiveMainloopBwdSm90ILi2ELi2ELi2EN4cute5tupleIJNS5_1CILi1EEES8_S8_EEENS6_IJNS7_ILi128EEESA_NS7_ILi64EEEEEENS_10bfloat16_tEfNS_4arch4Sm90ELb0ELb1ELb1ELb1ELb1ELb1ELb0ELb0ELi2ELi1ELi2ELi2ELb0EEENS1_24CollectiveEpilogueBwdGQAISC_fSF_Li256ELb1ELb1EEENS1_19SingleTileSchedulerILb1ELb0ELb0ELi128EEEEEEEEEvNT_6ParamsE,"ax",@progbits
	.align	128
.text._ZN7cutlass13device_kernelIN5flash11enable_sm90INS1_16FlashAttnBwdSm90INS1_25CollectiveMainloopBwdSm90ILi2ELi2ELi2EN4cute5tupleIJNS5_1CILi1EEES8_S8_EEENS6_IJNS7_ILi128EEESA_NS7_ILi64EEEEEENS_10bfloat16_tEfNS_4arch4Sm90ELb0ELb1ELb1ELb1ELb1ELb1ELb0ELb0ELi2ELi1ELi2ELi2ELb0EEENS1_24CollectiveEpilogueBwdGQAISC_fSF_Li256ELb1ELb1EEENS1_19SingleTileSchedulerILb1ELb0ELb0ELi128EEEEEEEEEvNT_6ParamsE:
        .type           _ZN7cutlass13device_kernelIN5flash11enable_sm90INS1_16FlashAttnBwdSm90INS1_25CollectiveMainloopBwdSm90ILi2ELi2ELi2EN4cute5tupleIJNS5_1CILi1EEES8_S8_EEENS6_IJNS7_ILi128EEESA_NS7_ILi64EEEEEENS_10bfloat16_tEfNS_4arch4Sm90ELb0ELb1ELb1ELb1ELb1ELb1ELb0ELb0ELi2ELi1ELi2ELi2ELb0EEENS1_24CollectiveEpilogueBwdGQAISC_fSF_Li256ELb1ELb1EEENS1_19SingleTileSchedulerILb1ELb0ELb0ELi128EEEEEEEEEvNT_6ParamsE,@function
        .size           _ZN7cutlass13device_kernelIN5flash11enable_sm90INS1_16FlashAttnBwdSm90INS1_25CollectiveMainloopBwdSm90ILi2ELi2ELi2EN4cute5tupleIJNS5_1CILi1EEES8_S8_EEENS6_IJNS7_ILi128EEESA_NS7_ILi64EEEEEENS_10bfloat16_tEfNS_4arch4Sm90ELb0ELb1ELb1ELb1ELb1ELb1ELb0ELb0ELi2ELi1ELi2ELi2ELb0EEENS1_24CollectiveEpilogueBwdGQAISC_fSF_Li256ELb1ELb1EEENS1_19SingleTileSchedulerILb1ELb0ELb0ELi128EEEEEEEEEvNT_6ParamsE,(.L_x_134 - _ZN7cutlass13device_kernelIN5flash11enable_sm90INS1_16FlashAttnBwdSm90INS1_25CollectiveMainloopBwdSm90ILi2ELi2ELi2EN4cute5tupleIJNS5_1CILi1EEES8_S8_EEENS6_IJNS7_ILi128EEESA_NS7_ILi64EEEEEENS_10bfloat16_tEfNS_4arch4Sm90ELb0ELb1ELb1ELb1ELb1ELb1ELb0ELb0ELi2ELi1ELi2ELi2ELb0EEENS1_24CollectiveEpilogueBwdGQAISC_fSF_Li256ELb1ELb1EEENS1_19SingleTileSchedulerILb1ELb0ELb0ELi128EEEEEEEEEvNT_6ParamsE)
        .other          _ZN7cutlass13device_kernelIN5flash11enable_sm90INS1_16FlashAttnBwdSm90INS1_25CollectiveMainloopBwdSm90ILi2ELi2ELi2EN4cute5tupleIJNS5_1CILi1EEES8_S8_EEENS6_IJNS7_ILi128EEESA_NS7_ILi64EEEEEENS_10bfloat16_tEfNS_4arch4Sm90ELb0ELb1ELb1ELb1ELb1ELb1ELb0ELb0ELi2ELi1ELi2ELi2ELb0EEENS1_24CollectiveEpilogueBwdGQAISC_fSF_Li256ELb1ELb1EEENS1_19SingleTileSchedulerILb1ELb0ELb0ELi128EEEEEEEEEvNT_6ParamsE,@"STO_CUDA_ENTRY STV_DEFAULT"
_ZN7cutlass13device_kernelIN5flash11enable_sm90INS1_16FlashAttnBwdSm90INS1_25CollectiveMainloopBwdSm90ILi2ELi2ELi2EN4cute5tupleIJNS5_1CILi1EEES8_S8_EEENS6_IJNS7_ILi128EEESA_NS7_ILi64EEEEEENS_10bfloat16_tEfNS_4arch4Sm90ELb0ELb1ELb1ELb1ELb1ELb1ELb0ELb0ELi2ELi1ELi2ELi2ELb0EEENS1_24CollectiveEpilogueBwdGQAISC_fSF_Li256ELb1ELb1EEENS1_19SingleTileSchedulerILb1ELb0ELb0ELi128EEEEEEEEEvNT_6ParamsE:
[----:B------:R-:W-:Y:S01]  /*0000*/  LDC R1, c[0x0][0x37c] ;  /* 0x0000df00ff017b82 */ /* 0x000fe20000000800 */
[----:B------:R-:W-:Y:S05]  /*0010*/  EXIT ;  /* 0x000000000000794d */ /* 0x000fea0003800000 */
.L_x_15:
        /* <DEDUP_REMOVED lines=14> */
.L_x_134:


//--------------------- .text._ZN7cutlass13device_kernelIN5flash11enable_sm90INS1_16FlashAttnBwdSm90INS1_25CollectiveMainloopBwdSm90ILi2ELi2ELi2EN4cute5tupleIJNS5_1CILi1EEES8_S8_EEENS6_IJNS7_ILi96EEENS7_ILi128EEENS7_ILi64EEEEEENS_10bfloat16_tEfNS_4arch4Sm90ELb1ELb0ELb1ELb0ELb0ELb1ELb0ELb1ELi2ELi1ELi2ELi2ELb0EEENS1_21CollectiveEpilogueBwdISD_SE_SG_Li256ELb0ELb0ELi1EEENS1_25SingleTileBwdLPTSchedulerILb0ELi128ELb0EEEEEEEEEvNT_6ParamsE --------------------------
	.section	.text._ZN7cutlass13device_kernelIN5flash11enable_sm90INS1_16FlashAttnBwdSm90INS1_25CollectiveMainloopBwdSm90ILi2ELi2ELi2EN4cute5tupleIJNS5_1CILi1EEES8_S8_EEENS6_IJNS7_ILi96EEENS7_ILi128EEENS7_ILi64EEEEEENS_10bfloat16_tEfNS_4arch4Sm90ELb1ELb0ELb1ELb0ELb0ELb1ELb0ELb1ELi2ELi1ELi2ELi2ELb0EEENS1_21CollectiveEpilogueBwdISD_SE_SG_Li256ELb0ELb0ELi1EEENS1_25SingleTileBwdLPTSchedulerILb0ELi128ELb0EEEEEEEEEvNT_6ParamsE,"ax",@progbits
	.align	128
.text._ZN7cutlass13device_kernelIN5flash11enable_sm90INS1_16FlashAttnBwdSm90INS1_25CollectiveMainloopBwdSm90ILi2ELi2ELi2EN4cute5tupleIJNS5_1CILi1EEES8_S8_EEENS6_IJNS7_ILi96EEENS7_ILi128EEENS7_ILi64EEEEEENS_10bfloat16_tEfNS_4arch4Sm90ELb1ELb0ELb1ELb0ELb0ELb1ELb0ELb1ELi2ELi1ELi2ELi2ELb0EEENS1_21CollectiveEpilogueBwdISD_SE_SG_Li256ELb0ELb0ELi1EEENS1_25SingleTileBwdLPTSchedulerILb0ELi128ELb0EEEEEEEEEvNT_6ParamsE:
        .type           _ZN7cutlass13device_kernelIN5flash11enable_sm90INS1_16FlashAttnBwdSm90INS1_25CollectiveMainloopBwdSm90ILi2ELi2ELi2EN4cute5tupleIJNS5_1CILi1EEES8_S8_EEENS6_IJNS7_ILi96EEENS7_ILi128EEENS7_ILi64EEEEEENS_10bfloat16_tEfNS_4arch4Sm90ELb1ELb0ELb1ELb0ELb0ELb1ELb0ELb1ELi2ELi1ELi2ELi2ELb0EEENS1_21CollectiveEpilogueBwdISD_SE_SG_Li256ELb0ELb0ELi1EEENS1_25SingleTileBwdLPTSchedulerILb0ELi128ELb0EEEEEEEEEvNT_6ParamsE,@function
        .size           _ZN7cutlass13device_kernelIN5flash11enable_sm90INS1_16FlashAttnBwdSm90INS1_25CollectiveMainloopBwdSm90ILi2ELi2ELi2EN4cute5tupleIJNS5_1CILi1EEES8_S8_EEENS6_IJNS7_ILi96EEENS7_ILi128EEENS7_ILi64EEEEEENS_10bfloat16_tEfNS_4arch4Sm90ELb1ELb0ELb1ELb0ELb0ELb1ELb0ELb1ELi2ELi1ELi2ELi2ELb0EEENS1_21CollectiveEpilogueBwdISD_SE_SG_Li256ELb0ELb0ELi1EEENS1_25SingleTileBwdLPTSchedulerILb0ELi128ELb0EEEEEEEEEvNT_6ParamsE,(.L_x_135 - _ZN7cutlass13device_kernelIN5flash11enable_sm90INS1_16FlashAttnBwdSm90INS1_25CollectiveMainloopBwdSm90ILi2ELi2ELi2EN4cute5tupleIJNS5_1CILi1EEES8_S8_EEENS6_IJNS7_ILi96EEENS7_ILi128EEENS7_ILi64EEEEEENS_10bfloat16_tEfNS_4arch4Sm90ELb1ELb0ELb1ELb0ELb0ELb1ELb0ELb1ELi2ELi1ELi2ELi2ELb0EEENS1_21CollectiveEpilogueBwdISD_SE_SG_Li256ELb0ELb0ELi1EEENS1_25SingleTileBwdLPTSchedulerILb0ELi128ELb0EEEEEEEEEvNT_6ParamsE)
        .other          _ZN7cutlass13device_kernelIN5flash11enable_sm90INS1_16FlashAttnBwdSm90INS1_25CollectiveMainloopBwdSm90ILi2ELi2ELi2EN4cute5tupleIJNS5_1CILi1EEES8_S8_EEENS6_IJNS7_ILi96EEENS7_ILi128EEENS7_ILi64EEEEEENS_10bfloat16_tEfNS_4arch4Sm90ELb1ELb0ELb1ELb0ELb0ELb1ELb0ELb1ELi2ELi1ELi2ELi2ELb0EEENS1_21CollectiveEpilogueBwdISD_SE_SG_Li256ELb0ELb0ELi1EEENS1_25SingleTileBwdLPTSchedulerILb0ELi128ELb0EEEEEEEEEvNT_6ParamsE,@"STO_CUDA_ENTRY STV_DEFAULT"
_ZN7cutlass13device_kernelIN5flash11enable_sm90INS1_16FlashAttnBwdSm90INS1_25CollectiveMainloopBwdSm90ILi2ELi2ELi2EN4cute5tupleIJNS5_1CILi1EEES8_S8_EEENS6_IJNS7_ILi96EEENS7_ILi128EEENS7_ILi64EEEEEENS_10bfloat16_tEfNS_4arch4Sm90ELb1ELb0ELb1ELb0ELb0ELb1ELb0ELb1ELi2ELi1ELi2ELi2ELb0EEENS1_21CollectiveEpilogueBwdISD_SE_SG_Li256ELb0ELb0ELi1EEENS1_25SingleTileBwdLPTSchedulerILb0ELi128ELb0EEEEEEEEEvNT_6ParamsE:
[----:B------:R-:W-:Y:S01]  /*0000*/  LDC R1, c[0x0][0x37c] ;  /* 0x0000df00ff017b82 */ /* 0x000fe20000000800 */
[----:B------:R-:W-:Y:S05]  /*0010*/  EXIT ;  /* 0x000000000000794d */ /* 0x000fea0003800000 */
.L_x_16:
        /* <DEDUP_REMOVED lines=14> */
.L_x_135:


//--------------------- .text._ZN7cutlass13device_kernelIN5flash11enable_sm90INS1_16FlashAttnBwdSm90INS1_25CollectiveMainloopBwdSm90ILi2ELi2ELi2EN4cute5tupleIJNS5_1CILi1EEES8_S8_EEENS6_IJNS7_ILi96EEENS7_ILi128EEENS7_ILi64EEEEEENS_10bfloat16_tEfNS_4arch4Sm90ELb1ELb0ELb1ELb0ELb1ELb1ELb0ELb1ELi2ELi1ELi2ELi2ELb0EEENS1_21CollectiveEpilogueBwdISD_SE_SG_Li256ELb0ELb0ELi1EEENS1_25SingleTileBwdLPTSchedulerILb0ELi128ELb1EEEEEEEEEvNT_6ParamsE --------------------------
	.section	.text._ZN7cutlass13device_kernelIN5flash11enable_sm90INS1_16FlashAttnBwdSm90INS1_25CollectiveMainloopBwdSm90ILi2ELi2ELi2EN4cute5tupleIJNS5_1CILi1EEES8_S8_EEENS6_IJNS7_ILi96EEENS7_ILi128EEENS7_ILi64EEEEEENS_10bfloat16_tEfNS_4arch4Sm90ELb1ELb0ELb1ELb0ELb1ELb1ELb0ELb1ELi2ELi1ELi2ELi2ELb0EEENS1_21CollectiveEpilogueBwdISD_SE_SG_Li256ELb0ELb0ELi1EEENS1_25SingleTileBwdLPTSchedulerILb0ELi128ELb1EEEEEEEEEvNT_6ParamsE,"ax",@progbits
	.align	128
.text._ZN7cutlass13device_kernelIN5flash11enable_sm90INS1_16FlashAttnBwdSm90INS1_25CollectiveMainloopBwdSm90ILi2ELi2ELi2EN4cute5tupleIJNS5_1CILi1EEES8_S8_EEENS6_IJNS7_ILi96EEENS7_ILi128EEENS7_ILi64EEEEEENS_10bfloat16_tEfNS_4arch4Sm90ELb1ELb0ELb1ELb0ELb1ELb1ELb0ELb1ELi2ELi1ELi2ELi2ELb0EEENS1_21CollectiveEpilogueBwdISD_SE_SG_Li256ELb0ELb0ELi1EEENS1_25SingleTileBwdLPTSchedulerILb0ELi128ELb1EEEEEEEEEvNT_6ParamsE:
        .type           _ZN7cutlass13device_kernelIN5flash11enable_sm90INS1_16FlashAttnBwdSm90INS1_25CollectiveMainloopBwdSm90ILi2ELi2ELi2EN4cute5tupleIJNS5_1CILi1EEES8_S8_EEENS6_IJNS7_ILi96EEENS7_ILi128EEENS7_ILi64EEEEEENS_10bfloat16_tEfNS_4arch4Sm90ELb1ELb0ELb1ELb0ELb1ELb1ELb0ELb1ELi2ELi1ELi2ELi2ELb0EEENS1_21CollectiveEpilogueBwdISD_SE_SG_Li256ELb0ELb0ELi1EEENS1_25SingleTileBwdLPTSchedulerILb0ELi128ELb1EEEEEEEEEvNT_6ParamsE,@function
        .size           _ZN7cutlass13device_kernelIN5flash11enable_sm90INS1_16FlashAttnBwdSm90INS1_25CollectiveMainloopBwdSm90ILi2ELi2ELi2EN4cute5tupleIJNS5_1CILi1EEES8_S8_EEENS6_IJNS7_ILi96EEENS7_ILi128EEENS7_ILi64EEEEEENS_10bfloat16_tEfNS_4arch4Sm90ELb1ELb0ELb1ELb0ELb1ELb1ELb0ELb1ELi2ELi1ELi2ELi2ELb0EEENS1_21CollectiveEpilogueBwdISD_SE_SG_Li256ELb0ELb0ELi1EEENS1_25SingleTileBwdLPTSchedulerILb0ELi128ELb1EEEEEEEEEvNT_6ParamsE,(.L_x_136 - _ZN7cutlass13device_kernelIN5flash11enable_sm90INS1_16FlashAttnBwdSm90INS1_25CollectiveMainloopBwdSm90ILi2ELi2ELi2EN4cute5tupleIJNS5_1CILi1EEES8_S8_EEENS6_IJNS7_ILi96EEENS7_ILi128EEENS7_ILi64EEEEEENS_10bfloat16_tEfNS_4arch4Sm90ELb1ELb0ELb1ELb0ELb1ELb1ELb0ELb1ELi2ELi1ELi2ELi2ELb0EEENS1_21CollectiveEpilogueBwdISD_SE_SG_Li256ELb0ELb0ELi1EEENS1_25SingleTileBwdLPTSchedulerILb0ELi128ELb1EEEEEEEEEvNT_6ParamsE)
        .other          _ZN7cutlass13device_kernelIN5flash11enable_sm90INS1_16FlashAttnBwdSm90INS1_25CollectiveMainloopBwdSm90ILi2ELi2ELi2EN4cute5tupleIJNS5_1CILi1EEES8_S8_EEENS6_IJNS7_ILi96EEENS7_ILi128EEENS7_ILi64EEEEEENS_10bfloat16_tEfNS_4arch4Sm90ELb1ELb0ELb1ELb0ELb1ELb1ELb0ELb1ELi2ELi1ELi2ELi2ELb0EEENS1_21CollectiveEpilogueBwdISD_SE_SG_Li256ELb0ELb0ELi1EEENS1_25SingleTileBwdLPTSchedulerILb0ELi128ELb1EEEEEEEEEvNT_6ParamsE,@"STO_CUDA_ENTRY STV_DEFAULT"
_ZN7cutlass13device_kernelIN5flash11enable_sm90INS1_16FlashAttnBwdSm90INS1_25CollectiveMainloopBwdSm90ILi2ELi2ELi2EN4cute5tupleIJNS5_1CILi1EEES8_S8_EEENS6_IJNS7_ILi96EEENS7_ILi128EEENS7_ILi64EEEEEENS_10bfloat16_tEfNS_4arch4Sm90ELb1ELb0ELb1ELb0ELb1ELb1ELb0ELb1ELi2ELi1ELi2ELi2ELb0EEENS1_21CollectiveEpilogueBwdISD_SE_SG_Li256ELb0ELb0ELi1EEENS1_25SingleTileBwdLPTSchedulerILb0ELi128ELb1EEEEEEEEEvNT_6ParamsE:
[----:B------:R-:W-:Y:S01]  /*0000*/  LDC R1, c[0x0][0x37c] ;  /* 0x0000df00ff017b82 */ /* 0x000fe20000000800 */
[----:B------:R-:W-:Y:S05]  /*0010*/  EXIT ;  /* 0x000000000000794d */ /* 0x000fea0003800000 */
.L_x_17:
        /* <DEDUP_REMOVED lines=14> */
.L_x_136:


//--------------------- .text._ZN7cutlass13device_kernelIN5flash11enable_sm90INS1_16FlashAttnBwdSm90INS1_25CollectiveMainloopBwdSm90ILi2ELi2ELi2EN4cute5tupleIJNS5_1CILi1EEES8_S8_EEENS6_IJNS7_ILi96EEENS7_ILi128EEENS7_ILi64EEEEEENS_10bfloat16_tEfNS_4arch4Sm90ELb1ELb0ELb1ELb0ELb0ELb1ELb0ELb1ELi2ELi1ELi2ELi2ELb0EEENS1_24CollectiveEpilogueBwdGQAISD_fSG_Li256ELb0ELb0EEENS1_25SingleTileBwdLPTSchedulerILb0ELi128ELb0EEEEEEEEEvNT_6ParamsE --------------------------
	.section	.text._ZN7cutlass13device_kernelIN5flash11enable_sm90INS1_16FlashAttnBwdSm90INS1_25CollectiveMainloopBwdSm90ILi2ELi2ELi2EN4cute5tupleIJNS5_1CILi1EEES8_S8_EEENS6_IJNS7_ILi96EEENS7_ILi128EEENS7_ILi64EEEEEENS_10bfloat16_tEfNS_4arch4Sm90ELb1ELb0ELb1ELb0ELb0ELb1ELb0ELb1ELi2ELi1ELi2ELi2ELb0EEENS1_24CollectiveEpilogueBwdGQAISD_fSG_Li256ELb0ELb0EEENS1_25SingleTileBwdLPTSchedulerILb0ELi128ELb0EEEEEEEEEvNT_6ParamsE,"ax",@progbits
	.align	128
.text._ZN7cutlass13device_kernelIN5flash11enable_sm90INS1_16FlashAttnBwdSm90INS1_25CollectiveMainloopBwdSm90ILi2ELi2ELi2EN4cute5tupleIJNS5_1CILi1EEES8_S8_EEENS6_IJNS7_ILi96EEENS7_ILi128EEENS7_ILi64EEEEEENS_10bfloat16_tEfNS_4arch4Sm90ELb1ELb0ELb1ELb0ELb0ELb1ELb0ELb1ELi2ELi1ELi2ELi2ELb0EEENS1_24CollectiveEpilogueBwdGQAISD_fSG_Li256ELb0ELb0EEENS1_25SingleTileBwdLPTSchedulerILb0ELi128ELb0EEEEEEEEEvNT_6ParamsE:
        .type           _ZN7cutlass13device_kernelIN5flash11enable_sm90INS1_16FlashAttnBwdSm90INS1_25CollectiveMainloopBwdSm90ILi2ELi2ELi2EN4cute5tupleIJNS5_1CILi1EEES8_S8_EEENS6_IJNS7_ILi96EEENS7_ILi128EEENS7_ILi64EEEEEENS_10bfloat16_tEfNS_4arch4Sm90ELb1ELb0ELb1ELb0ELb0ELb1ELb0ELb1ELi2ELi1ELi2ELi2ELb0EEENS1_24CollectiveEpilogueBwdGQAISD_fSG_Li256ELb0ELb0EEENS1_25SingleTileBwdLPTSchedulerILb0ELi128ELb0EEEEEEEEEvNT_6ParamsE,@function
        .size           _ZN7cutlass13device_kernelIN5flash11enable_sm90INS1_16FlashAttnBwdSm90INS1_25CollectiveMainloopBwdSm90ILi2ELi2ELi2EN4cute5tupleIJNS5_1CILi1EEES8_S8_EEENS6_IJNS7_ILi96EEENS7_ILi128EEENS7_ILi64EEEEEENS_10bfloat16_tEfNS_4arch4Sm90ELb1ELb0ELb1ELb0ELb0ELb1ELb0ELb1ELi2ELi1ELi2ELi2ELb0EEENS1_24CollectiveEpilogueBwdGQAISD_fSG_Li256ELb0ELb0EEENS1_25SingleTileBwdLPTSchedulerILb0ELi128ELb0EEEEEEEEEvNT_6ParamsE,(.L_x_137 - _ZN7cutlass13device_kernelIN5flash11enable_sm90INS1_16FlashAttnBwdSm90INS1_25CollectiveMainloopBwdSm90ILi2ELi2ELi2EN4cute5tupleIJNS5_1CILi1EEES8_S8_EEENS6_IJNS7_ILi96EEENS7_ILi128EEENS7_ILi64EEEEEENS_10bfloat16_tEfNS_4arch4Sm90ELb1ELb0ELb1ELb0ELb0ELb1ELb0ELb1ELi2ELi1ELi2ELi2ELb0EEENS1_24CollectiveEpilogueBwdGQAISD_fSG_Li256ELb0ELb0EEENS1_25SingleTileBwdLPTSchedulerILb0ELi128ELb0EEEEEEEEEvNT_6ParamsE)
        .other          _ZN7cutlass13device_kernelIN5flash11enable_sm90INS1_16FlashAttnBwdSm90INS1_25CollectiveMainloopBwdSm90ILi2ELi2ELi2EN4cute5tupleIJNS5_1CILi1EEES8_S8_EEENS6_IJNS7_ILi96EEENS7_ILi128EEENS7_ILi64EEEEEENS_10bfloat16_tEfNS_4arch4Sm90ELb1ELb0ELb1ELb0ELb0ELb1ELb0ELb1ELi2ELi1ELi2ELi2ELb0EEENS1_24CollectiveEpilogueBwdGQAISD_fSG_Li256ELb0ELb0EEENS1_25SingleTileBwdLPTSchedulerILb0ELi128ELb0EEEEEEEEEvNT_6ParamsE,@"STO_CUDA_ENTRY STV_DEFAULT"
_ZN7cutlass13device_kernelIN5flash11enable_sm90INS1_16FlashAttnBwdSm90INS1_25CollectiveMainloopBwdSm90ILi2ELi2ELi2EN4cute5tupleIJNS5_1CILi1EEES8_S8_EEENS6_IJNS7_ILi96EEENS7_ILi128EEENS7_ILi64EEEEEENS_10bfloat16_tEfNS_4arch4Sm90ELb1ELb0ELb1ELb0ELb0ELb1ELb0ELb1ELi2ELi1ELi2ELi2ELb0EEENS1_24CollectiveEpilogueBwdGQAISD_fSG_Li256ELb0ELb0EEENS1_25SingleTileBwdLPTSchedulerILb0ELi128ELb0EEEEEEEEEvNT_6ParamsE:
[----:B------:R-:W-:Y:S01]  /*0000*/  LDC R1, c[0x0][0x37c] ;  /* 0x0000df00ff017b82 */ /* 0x000fe20000000800 */
[----:B------:R-:W-:Y:S05]  /*0010*/  EXIT ;  /* 0x000000000000794d */ /* 0x000fea0003800000 */
.L_x_18:
        /* <DEDUP_REMOVED lines=14> */
.L_x_137:


//--------------------- .text._ZN7cutlass13device_kernelIN5flash11enable_sm90INS1_16FlashAttnBwdSm90INS1_25CollectiveMainloopBwdSm90ILi2ELi2ELi2EN4cute5tupleIJNS5_1CILi1EEES8_S8_EEENS6_IJNS7_ILi96EEENS7_ILi128EEENS7_ILi64EEEEEENS_10bfloat16_tEfNS_4arch4Sm90ELb1ELb0ELb1ELb0ELb1ELb1ELb0ELb1ELi2ELi1ELi2ELi2ELb0EEENS1_24CollectiveEpilogueBwdGQAISD_fSG_Li256ELb0ELb1EEENS1_25SingleTileBwdLPTSchedulerILb0ELi128ELb1EEEEEEEEEvNT_6ParamsE --------------------------
	.section	.text._ZN7cutlass13device_kernelIN5flash11enable_sm90INS1_16FlashAttnBwdSm90INS1_25CollectiveMainloopBwdSm90ILi2ELi2ELi2EN4cute5tupleIJNS5_1CILi1EEES8_S8_EEENS6_IJNS7_ILi96EEENS7_ILi128EEENS7_ILi64EEEEEENS_10bfloat16_tEfNS_4arch4Sm90ELb1ELb0ELb1ELb0ELb1ELb1ELb0ELb1ELi2ELi1ELi2ELi2ELb0EEENS1_24CollectiveEpilogueBwdGQAISD_fSG_Li256ELb0ELb1EEENS1_25SingleTileBwdLPTSchedulerILb0ELi128ELb1EEEEEEEEEvNT_6ParamsE,"ax",@progbits
	.align	128
.text._ZN7cutlass13device_kernelIN5flash11enable_sm90INS1_16FlashAttnBwdSm90INS1_25CollectiveMainloopBwdSm90ILi2ELi2ELi2EN4cute5tupleIJNS5_1CILi1EEES8_S8_EEENS6_IJNS7_ILi96EEENS7_ILi128EEENS7_ILi64EEEEEENS_10bfloat16_tEfNS_4arch4Sm90ELb1ELb0ELb1ELb0ELb1ELb1ELb0ELb1ELi2ELi1ELi2ELi2ELb0EEENS1_24CollectiveEpilogueBwdGQAISD_fSG_Li256ELb0ELb1EEENS1_25SingleTileBwdLPTSchedulerILb0ELi128ELb1EEEEEEEEEvNT_6ParamsE:
        .type           _ZN7cutlass13device_kernelIN5flash11enable_sm90INS1_16FlashAttnBwdSm90INS1_25CollectiveMainloopBwdSm90ILi2ELi2ELi2EN4cute5tupleIJNS5_1CILi1EEES8_S8_EEENS6_IJNS7_ILi96EEENS7_ILi128EEENS7_ILi64EEEEEENS_10bfloat16_tEfNS_4arch4Sm90ELb1ELb0ELb1ELb0ELb1ELb1ELb0ELb1ELi2ELi1ELi2ELi2ELb0EEENS1_24CollectiveEpilogueBwdGQAISD_fSG_Li256ELb0ELb1EEENS1_25SingleTileBwdLPTSchedulerILb0ELi128ELb1EEEEEEEEEvNT_6ParamsE,@function
        .size           _ZN7cutlass13device_kernelIN5flash11enable_sm90INS1_16FlashAttnBwdSm90INS1_25CollectiveMainloopBwdSm90ILi2ELi2ELi2EN4cute5tupleIJNS5_1CILi1EEES8_S8_EEENS6_IJNS7_ILi96EEENS7_ILi128EEENS7_ILi64EEEEEENS_10bfloat16_tEfNS_4arch4Sm90ELb1ELb0ELb1ELb0ELb1ELb1ELb0ELb1ELi2ELi1ELi2ELi2ELb0EEENS1_24CollectiveEpilogueBwdGQAISD_fSG_Li256ELb0ELb1EEENS1_25SingleTileBwdLPTSchedulerILb0ELi128ELb1EEEEEEEEEvNT_6ParamsE,(.L_x_138 - _ZN7cutlass13device_kernelIN5flash11enable_sm90INS1_16FlashAttnBwdSm90INS1_25CollectiveMainloopBwdSm90ILi2ELi2ELi2EN4cute5tupleIJNS5_1CILi1EEES8_S8_EEENS6_IJNS7_ILi96EEENS7_ILi128EEENS7_ILi64EEEEEENS_10bfloat16_tEfNS_4arch4Sm90ELb1ELb0ELb1ELb0ELb1ELb1ELb0ELb1ELi2ELi1ELi2ELi2ELb0EEENS1_24CollectiveEpilogueBwdGQAISD_fSG_Li256ELb0ELb1EEENS1_25SingleTileBwdLPTSchedulerILb0ELi128ELb1EEEEEEEEEvNT_6ParamsE)
        .other          _ZN7cutlass13device_kernelIN5flash11enable_sm90INS1_16FlashAttnBwdSm90INS1_25CollectiveMainloopBwdSm90ILi2ELi2ELi2EN4cute5tupleIJNS5_1CILi1EEES8_S8_EEENS6_IJNS7_ILi96EEENS7_ILi128EEENS7_ILi64EEEEEENS_10bfloat16_tEfNS_4arch4Sm90ELb1ELb0ELb1ELb0ELb1ELb1ELb0ELb1ELi2ELi1ELi2ELi2ELb0EEENS1_24CollectiveEpilogueBwdGQAISD_fSG_Li256ELb0ELb1EEENS1_25SingleTileBwdLPTSchedulerILb0ELi128ELb1EEEEEEEEEvNT_6ParamsE,@"STO_CUDA_ENTRY STV_DEFAULT"
_ZN7cutlass13device_kernelIN5flash11enable_sm90INS1_16FlashAttnBwdSm90INS1_25CollectiveMainloopBwdSm90ILi2ELi2ELi2EN4cute5tupleIJNS5_1CILi1EEES8_S8_EEENS6_IJNS7_ILi96EEENS7_ILi128EEENS7_ILi64EEEEEENS_10bfloat16_tEfNS_4arch4Sm90ELb1ELb0ELb1ELb0ELb1ELb1ELb0ELb1ELi2ELi1ELi2ELi2ELb0EEENS1_24CollectiveEpilogueBwdGQAISD_fSG_Li256ELb0ELb1EEENS1_25SingleTileBwdLPTSchedulerILb0ELi128ELb1EEEEEEEEEvNT_6ParamsE:
[----:B------:R-:W-:Y:S01]  /*0000*/  LDC R1, c[0x0][0x37c] ;  /* 0x0000df00ff017b82 */ /* 0x000fe20000000800 */
[----:B------:R-:W-:Y:S05]  /*0010*/  EXIT ;  /* 0x000000000000794d */ /* 0x000fea0003800000 */
.L_x_19:
        /* <DEDUP_REMOVED lines=14> */
.L_x_138:


//--------------------- .text._ZN7cutlass13device_kernelIN5flash22FlashAttnBwdPreprocessIN4cute5tupleIJNS3_1CILi96EEENS5_ILi64EEEEEENS_10bfloat16_tEfNS_4arch4Sm90ELb1ELb0EEEEEvNT_6ParamsE --------------------------
	.section	.text._ZN7cutlass13device_kernelIN5flash22FlashAttnBwdPreprocessIN4cute5tupleIJNS3_1CILi96EEENS5_ILi64EEEEEENS_10bfloat16_tEfNS_4arch4Sm90ELb1ELb0EEEEEvNT_6ParamsE,"ax",@progbits
	.align	128
.text._ZN7cutlass13device_kernelIN5flash22FlashAttnBwdPreprocessIN4cute5tupleIJNS3_1CILi96EEENS5_ILi64EEEEEENS_10bfloat16_tEfNS_4arch4Sm90ELb1ELb0EEEEEvNT_6ParamsE:
        .type           _ZN7cutlass13device_kernelIN5flash22FlashAttnBwdPreprocessIN4cute5tupleIJNS3_1CILi96EEENS5_ILi64EEEEEENS_10bfloat16_tEfNS_4arch4Sm90ELb1ELb0EEEEEvNT_6ParamsE,@function
        .size           _ZN7cutlass13device_kernelIN5flash22FlashAttnBwdPreprocessIN4cute5tupleIJNS3_1CILi96EEENS5_ILi64EEEEEENS_10bfloat16_tEfNS_4arch4Sm90ELb1ELb0EEEEEvNT_6ParamsE,(.L_x_139 - _ZN7cutlass13device_kernelIN5flash22FlashAttnBwdPreprocessIN4cute5tupleIJNS3_1CILi96EEENS5_ILi64EEEEEENS_10bfloat16_tEfNS_4arch4Sm90ELb1ELb0EEEEEvNT_6ParamsE)
        .other          _ZN7cutlass13device_kernelIN5flash22FlashAttnBwdPreprocessIN4cute5tupleIJNS3_1CILi96EEENS5_ILi64EEEEEENS_10bfloat16_tEfNS_4arch4Sm90ELb1ELb0EEEEEvNT_6ParamsE,@"STO_CUDA_ENTRY STV_DEFAULT"
_ZN7cutlass13device_kernelIN5flash22FlashAttnBwdPreprocessIN4cute5tupleIJNS3_1CILi96EEENS5_ILi64EEEEEENS_10bfloat16_tEfNS_4arch4Sm90ELb1ELb0EEEEEvNT_6ParamsE:
[----:B------:R-:W-:Y:S01]  /*0000*/  LDC R1, c[0x0][0x37c] ;  /* 0x0000df00ff017b82 */ /* 0x000fe20000000800 */
[----:B------:R-:W0:Y:S07]  /*0010*/  S2R R0, SR_TID.X ;  /* 0x0000000000007919 */ /* 0x000e2e0000002100 */
[----:B------:R-:W1:Y:S01]  /*0020*/  LDC R40, c[0x0][0x388] ;  /* 0x0000e200ff287b82 */ /* 0x000e620000000800 */
[----:B------:R-:W2:Y:S01]  /*0030*/  LDCU UR4, c[0x0][0x38c] ;  /* 0x00007180ff0477ac */ /* 0x000ea20008000800 */
[----:B------:R-:W-:Y:S01]  /*0040*/  IMAD.MOV.U32 R33, RZ, RZ, RZ ;  /* 0x000000ffff217224 */ /* 0x000fe200078e00ff */
[----:B------:R-:W1:Y:S01]  /*0050*/  S2R R3, SR_CTAID.X ;  /* 0x0000000000037919 */ /* 0x000e620000002500 */
[----:B------:R-:W-:-:S04]  /*0060*/  IMAD.MOV.U32 R7, RZ, RZ, RZ ;  /* 0x000000ffff077224 */ /* 0x000fc800078e00ff */
[----:B------:R-:W3:Y:S08]  /*0070*/  S2UR UR6, SR_CTAID.Y ;  /* 0x00000000000679c3 */ /* 0x000ef00000002600 */
[----:B------:R-:W3:Y:S08]  /*0080*/  LDC.64 R36, c[0x0][0x3a0] ;  /* 0x0000e800ff247b82 */ /* 0x000ef00000000a00 */
[----:B------:R-:W4:Y:S01]  /*0090*/  LDC.64 R14, c[0x0][0x3c0] ;  /* 0x0000f000ff0e7b82 */ /* 0x000f220000000a00 */
[----:B0-----:R-:W-:Y:S01]  /*00a0*/  IMAD.SHL.U32 R32, R0, 0x8, RZ ;  /* 0x0000000800207824 */ /* 0x001fe200078e00ff */
[----:B------:R-:W-:-:S06]  /*00b0*/  SHF.R.U32.HI R6, RZ, 0x3, R0 ;  /* 0x00000003ff067819 */ /* 0x000fcc0000011600 */
[----:B------:R-:W0:Y:S01]  /*00c0*/  S2UR UR7, SR_CTAID.Z ;  /* 0x00000000000779c3 */ /* 0x000e220000002700 */
[----:B-1----:R-:W-:Y:S01]  /*00d0*/  IMAD R5, R3, -0x60, R40 ;  /* 0xffffffa003057824 */ /* 0x002fe200078e0228 */
[----:B------:R-:W-:Y:S01]  /*00e0*/  LOP3.LUT R32, R32, 0x38, RZ, 0xc0, !PT ;  /* 0x0000003820207812 */ /* 0x000fe200078ec0ff */
[C---:B------:R-:W-:Y:S01]  /*00f0*/  VIADD R2, R6.reuse, 0x20 ;  /* 0x0000002006027836 */ /* 0x040fe20000000000 */
[----:B------:R-:W-:Y:S02]  /*0100*/  IADD3 R4, PT, PT, R6, 0x40, RZ ;  /* 0x0000004006047810 */ /* 0x000fe40007ffe0ff */
[----:B--2---:R-:W-:Y:S02]  /*0110*/  ISETP.GE.AND P0, PT, R32, UR4, PT ;  /* 0x0000000420007c0c */ /* 0x004fe4000bf06270 */
[----:B------:R-:W0:Y:S01]  /*0120*/  LDC.64 R10, c[0x0][0x3a8] ;  /* 0x0000ea00ff0a7b82 */ /* 0x000e220000000a00 */
[----:B---3--:R-:W-:Y:S01]  /*0130*/  IMAD.WIDE.U32 R8, R36, UR6, R32 ;  /* 0x0000000624087c25 */ /* 0x008fe2000f8e0020 */
[----:B------:R-:W1:Y:S01]  /*0140*/  LDCU.64 UR4, c[0x0][0x358] ;  /* 0x00006b00ff0477ac */ /* 0x000e620008000a00 */
[----:B------:R-:W-:-:S02]  /*0150*/  ISETP.GE.OR P2, PT, R6, R5, P0 ;  /* 0x000000050600720c */ /* 0x000fc40000746670 */
[-C--:B------:R-:W-:Y:S01]  /*0160*/  ISETP.GE.OR P1, PT, R2, R5.reuse, P0 ;  /* 0x000000050200720c */ /* 0x080fe20000726670 */
[----:B------:R-:W-:Y:S01]  /*0170*/  IMAD R37, R37, UR6, R9 ;  /* 0x0000000625257c24 */ /* 0x000fe2000f8e0209 */
[----:B------:R-:W-:Y:S01]  /*0180*/  ISETP.GE.OR P0, PT, R4, R5, P0 ;  /* 0x000000050400720c */ /* 0x000fe20000706670 */
[----:B------:R-:W2:Y:S01]  /*0190*/  LDC.64 R16, c[0x0][0x3c8] ;  /* 0x0000f200ff107b82 */ /* 0x000ea20000000a00 */
[----:B----4-:R-:W-:Y:S01]  /*01a0*/  IMAD.WIDE.U32 R12, R14, UR6, R32 ;  /* 0x000000060e0c7c25 */ /* 0x010fe2000f8e0020 */
[----:B------:R-:W-:-:S03]  /*01b0*/  MOV R36, R8 ;  /* 0x0000000800247202 */ /* 0x000fc60000000f00 */
[----:B------:R-:W-:Y:S02]  /*01c0*/  IMAD R13, R15, UR6, R13 ;  /* 0x000000060f0d7c24 */ /* 0x000fe4000f8e020d */
[----:B------:R-:W-:Y:S01]  /*01d0*/  IMAD.WIDE.U32 R8, R3, 0x60, R6 ;  /* 0x0000006003087825 */ /* 0x000fe200078e0006 */
[----:B------:R-:W3:Y:S02]  /*01e0*/  @!P2 LDC.64 R28, c[0x0][0x398] ;  /* 0x0000e600ff1cab82 */ /* 0x000ee40000000a00 */
[C---:B------:R-:W-:Y:S02]  /*01f0*/  @!P1 IADD3 R15, P3, PT, R8.reuse, 0x20, RZ ;  /* 0x00000020080f9810 */ /* 0x040fe40007f7e0ff */
[----:B------:R-:W-:-:S04]  /*0200*/  @!P0 IADD3 R43, P4, PT, R8, 0x40, RZ ;  /* 0x00000040082b8810 */ /* 0x000fc80007f9e0ff */
[----:B------:R-:W4:Y:S01]  /*0210*/  LDC.64 R18, c[0x0][0x3b8] ;  /* 0x0000ee00ff127b82 */ /* 0x000f220000000a00 */
[----:B0-----:R-:W-:Y:S01]  /*0220*/  IMAD.WIDE.U32 R36, R10, UR7, R36 ;  /* 0x000000070a247c25 */ /* 0x001fe2000f8e0024 */
[-C--:B------:R-:W-:Y:S02]  /*0230*/  @!P0 IADD3.X R27, PT, PT, RZ, R9.reuse, RZ, P4, !PT ;  /* 0x00000009ff1b8210 */ /* 0x080fe400027fe4ff */
[----:B------:R-:W-:Y:S01]  /*0240*/  @!P0 IADD3 R38, P6, PT, R8, 0x40, RZ ;  /* 0x0000004008268810 */ /* 0x000fe20007fde0ff */
[----:B------:R-:W-:Y:S02]  /*0250*/  IMAD R37, R11, UR7, R37 ;  /* 0x000000070b257c24 */ /* 0x000fe4000f8e0225 */
[----:B------:R-:W-:Y:S01]  /*0260*/  @!P1 IMAD.X R21, RZ, RZ, R9, P3 ;  /* 0x000000ffff159224 */ /* 0x000fe200018e0609 */
[----:B------:R-:W0:Y:S01]  /*0270*/  LDC.64 R34, c[0x0][0x3b0] ;  /* 0x0000ec00ff227b82 */ /* 0x000e220000000a00 */
[----:B--2---:R-:W-:Y:S01]  /*0280*/  IMAD.WIDE.U32 R44, R16, UR7, R12 ;  /* 0x00000007102c7c25 */ /* 0x004fe2000f8e000c */
[----:B------:R-:W-:-:S03]  /*0290*/  @!P0 IADD3.X R33, PT, PT, RZ, R9, RZ, P6, !PT ;  /* 0x00000009ff218210 */ /* 0x000fc600037fe4ff */
[----:B------:R-:W-:Y:S01]  /*02a0*/  IMAD R17, R17, UR7, R45 ;  /* 0x0000000711117c24 */ /* 0x000fe2000f8e022d */
[----:B------:R-:W-:Y:S02]  /*02b0*/  @!P2 MOV R16, R44 ;  /* 0x0000002c0010a202 */ /* 0x000fe40000000f00 */
[----:B------:R-:W2:Y:S01]  /*02c0*/  @!P1 LDC.64 R22, c[0x0][0x398] ;  /* 0x0000e600ff169b82 */ /* 0x000ea20000000a00 */
[-C--:B---3--:R-:W-:Y:S02]  /*02d0*/  @!P2 IMAD R10, R9, R28.reuse, RZ ;  /* 0x0000001c090aa224 */ /* 0x088fe400078e02ff */
[----:B------:R-:W-:-:S04]  /*02e0*/  @!P2 IMAD.WIDE.U32 R12, R8, R28, R36 ;  /* 0x0000001c080ca225 */ /* 0x000fc800078e0024 */
[C---:B------:R-:W-:Y:S01]  /*02f0*/  @!P2 IMAD R29, R8.reuse, R29, R10 ;  /* 0x0000001d081da224 */ /* 0x040fe200078e020a */
[----:B------:R-:W3:Y:S01]  /*0300*/  @!P0 LDC.64 R24, c[0x0][0x398] ;  /* 0x0000e600ff188b82 */ /* 0x000ee20000000a00 */
[-C--:B----4-:R-:W-:Y:S02]  /*0310*/  @!P2 IMAD R10, R9, R18.reuse, RZ ;  /* 0x00000012090aa224 */ /* 0x090fe400078e02ff */
[----:B------:R-:W-:Y:S02]  /*0320*/  @!P2 IMAD.IADD R13, R13, 0x1, R29 ;  /* 0x000000010d0da824 */ /* 0x000fe400078e021d */
[C---:B------:R-:W-:Y:S02]  /*0330*/  @!P2 IMAD R19, R8.reuse, R19, R10 ;  /* 0x000000130813a224 */ /* 0x040fe400078e020a */
[C---:B------:R-:W-:Y:S01]  /*0340*/  @!P2 IMAD.WIDE.U32 R10, R8.reuse, R18, R16 ;  /* 0x00000012080aa225 */ /* 0x040fe200078e0010 */
[----:B------:R-:W4:Y:S01]  /*0350*/  @!P2 LDC.64 R46, c[0x0][0x380] ;  /* 0x0000e000ff2eab82 */ /* 0x000f220000000a00 */
[----:B------:R-:W-:-:S02]  /*0360*/  @!P1 IADD3 R16, P5, PT, R8, 0x20, RZ ;  /* 0x0000002008109810 */ /* 0x000fc40007fbe0ff */
[----:B------:R-:W-:Y:S01]  /*0370*/  @!P1 IMAD.MOV.U32 R8, RZ, RZ, R36 ;  /* 0x000000ffff089224 */ /* 0x000fe200078e0024 */
[----:B------:R-:W-:Y:S02]  /*0380*/  @!P2 IADD3 R11, PT, PT, R11, R19, RZ ;  /* 0x000000130b0ba210 */ /* 0x000fe40007ffe0ff */
[C---:B0-----:R-:W-:Y:S01]  /*0390*/  @!P2 LEA R34, P4, R10.reuse, R34, 0x1 ;  /* 0x000000220a22a211 */ /* 0x041fe200078808ff */
[----:B------:R-:W-:Y:S01]  /*03a0*/  @!P1 IMAD.X R39, RZ, RZ, R9, P5 ;  /* 0x000000ffff279224 */ /* 0x000fe200028e0609 */
[----:B------:R-:W0:Y:S01]  /*03b0*/  LDC.64 R18, c[0x0][0x3b8] ;  /* 0x0000ee00ff127b82 */ /* 0x000e220000000a00 */
[----:B------:R-:W-:Y:S02]  /*03c0*/  @!P1 MOV R9, R37 ;  /* 0x0000002500099202 */ /* 0x000fe40000000f00 */
[----:B------:R-:W-:Y:S01]  /*03d0*/  @!P2 LEA.HI.X R35, R10, R35, R11, 0x1, P4 ;  /* 0x000000230a23a211 */ /* 0x000fe200020f0c0b */
[----:B--2---:R-:W-:Y:S02]  /*03e0*/  @!P1 IMAD R10, R21, R22, RZ ;  /* 0x00000016150a9224 */ /* 0x004fe400078e02ff */
[----:B---3--:R-:W-:-:S02]  /*03f0*/  @!P0 IMAD R42, R27, R24, RZ ;  /* 0x000000181b2a8224 */ /* 0x008fc400078e02ff */
[----:B------:R-:W2:Y:S01]  /*0400*/  @!P1 LDC.64 R20, c[0x0][0x380] ;  /* 0x0000e000ff149b82 */ /* 0x000ea20000000a00 */
[C---:B------:R-:W-:Y:S01]  /*0410*/  @!P1 IMAD R41, R15.reuse, R23, R10 ;  /* 0x000000170f299224 */ /* 0x040fe200078e020a */
[----:B------:R-:W-:Y:S01]  /*0420*/  CS2R R10, SRZ ;  /* 0x00000000000a7805 */ /* 0x000fe2000001ff00 */
[----:B------:R-:W-:Y:S01]  /*0430*/  @!P1 IMAD.WIDE.U32 R22, R15, R22, R8 ;  /* 0x000000160f169225 */ /* 0x000fe200078e0008 */
[----:B------:R-:W-:Y:S02]  /*0440*/  CS2R R8, SRZ ;  /* 0x0000000000087805 */ /* 0x000fe4000001ff00 */
[----:B------:R-:W-:Y:S02]  /*0450*/  CS2R R14, SRZ ;  /* 0x00000000000e7805 */ /* 0x000fe4000001ff00 */
[----:B----4-:R-:W-:Y:S01]  /*0460*/  @!P2 LEA R46, P3, R12, R46, 0x1 ;  /* 0x0000002e0c2ea211 */ /* 0x010fe200078608ff */
[----:B------:R-:W3:Y:S01]  /*0470*/  LDC.64 R26, c[0x0][0x3b8] ;  /* 0x0000ee00ff1a7b82 */ /* 0x000ee20000000a00 */
[----:B------:R-:W-:-:S02]  /*0480*/  @!P0 IMAD R42, R43, R25, R42 ;  /* 0x000000192b2a8224 */ /* 0x000fc400078e022a */
[----:B------:R-:W-:Y:S02]  /*0490*/  @!P2 LEA.HI.X R47, R12, R47, R13, 0x1, P3 ;  /* 0x0000002f0c2fa211 */ /* 0x000fe400018f0c0d */
[----:B------:R-:W-:Y:S01]  /*04a0*/  CS2R R12, SRZ ;  /* 0x00000000000c7805 */ /* 0x000fe2000001ff00 */
[----:B------:R-:W-:Y:S02]  /*04b0*/  @!P0 IMAD.WIDE.U32 R36, R43, R24, R36 ;  /* 0x000000182b248225 */ /* 0x000fe400078e0024 */
[----:B------:R-:W4:Y:S01]  /*04c0*/  @!P0 LDC.64 R30, c[0x0][0x380] ;  /* 0x0000e000ff1e8b82 */ /* 0x000f220000000a00 */
[----:B-1----:R-:W4:Y:S04]  /*04d0*/  @!P2 LDG.E.128 R8, desc[UR4][R46.64] ;  /* 0x000000042e08a981 */ /* 0x002f28000c1e1d00 */
[----:B------:R1:W4:Y:S03]  /*04e0*/  @!P2 LDG.E.128 R12, desc[UR4][R34.64] ;  /* 0x00000004220ca981 */ /* 0x000326000c1e1d00 */
[----:B------:R-:W4:Y:S08]  /*04f0*/  LDC.64 R28, c[0x0][0x3b0] ;  /* 0x0000ec00ff1c7b82 */ /* 0x000f300000000a00 */
[----:B------:R-:W4:Y:S01]  /*0500*/  LDC.64 R24, c[0x0][0x3b0] ;  /* 0x0000ec00ff187b82 */ /* 0x000f220000000a00 */
[----:B0-----:R-:W-:Y:S01]  /*0510*/  @!P1 IMAD R39, R39, R18, RZ ;  /* 0x0000001227279224 */ /* 0x001fe200078e02ff */
[-C--:B-1----:R-:W-:Y:S01]  /*0520*/  @!P1 MOV R35, R17.reuse ;  /* 0x0000001100239202 */ /* 0x082fe20000000f00 */
[----:B------:R-:W-:Y:S01]  /*0530*/  @!P1 IMAD.MOV.U32 R34, RZ, RZ, R44 ;  /* 0x000000ffff229224 */ /* 0x000fe200078e002c */
[----:B--2---:R-:W-:Y:S01]  /*0540*/  @!P1 LEA R48, P2, R22, R20, 0x1 ;  /* 0x0000001416309211 */ /* 0x004fe200078408ff */
[----:B------:R-:W-:Y:S01]  /*0550*/  @!P1 IMAD.IADD R41, R23, 0x1, R41 ;  /* 0x0000000117299824 */ /* 0x000fe200078e0229 */
[----:B------:R-:W-:Y:S01]  /*0560*/  @!P0 MOV R45, R17 ;  /* 0x00000011002d8202 */ /* 0x000fe20000000f00 */
[----:B---3--:R-:W-:-:S02]  /*0570*/  @!P0 IMAD R33, R33, R26, RZ ;  /* 0x0000001a21218224 */ /* 0x008fc400078e02ff */
[C---:B------:R-:W-:Y:S02]  /*0580*/  @!P1 IMAD R19, R16.reuse, R19, R39 ;  /* 0x0000001310139224 */ /* 0x040fe400078e0227 */
[----:B------:R-:W-:Y:S01]  /*0590*/  @!P1 IMAD.WIDE.U32 R16, R16, R18, R34 ;  /* 0x0000001210109225 */ /* 0x000fe200078e0022 */
[----:B------:R-:W-:-:S03]  /*05a0*/  @!P1 LEA.HI.X R49, R22, R21, R41, 0x1, P2 ;  /* 0x0000001516319211 */ /* 0x000fc600010f0c29 */
[----:B------:R-:W-:Y:S01]  /*05b0*/  @!P0 IMAD.IADD R18, R37, 0x1, R42 ;  /* 0x0000000125128824 */ /* 0x000fe200078e022a */
[----:B----4-:R-:W-:Y:S01]  /*05c0*/  @!P0 LEA R42, P2, R36, R30, 0x1 ;  /* 0x0000001e242a8211 */ /* 0x010fe200078408ff */
[C---:B------:R-:W-:Y:S02]  /*05d0*/  @!P0 IMAD R33, R38.reuse, R27, R33 ;  /* 0x0000001b26218224 */ /* 0x040fe400078e0221 */
[----:B------:R-:W-:Y:S01]  /*05e0*/  @!P0 IMAD.WIDE.U32 R26, R38, R26, R44 ;  /* 0x0000001a261a8225 */ /* 0x000fe200078e002c */
[----:B------:R-:W-:Y:S02]  /*05f0*/  @!P1 IADD3 R19, PT, PT, R17, R19, RZ ;  /* 0x0000001311139210 */ /* 0x000fe40007ffe0ff */
[----:B------:R-:W-:Y:S01]  /*0600*/  @!P1 LEA R34, P3, R16, R28, 0x1 ;  /* 0x0000001c10229211 */ /* 0x000fe200078608ff */
[----:B------:R-:W-:Y:S01]  /*0610*/  @!P0 IMAD.IADD R27, R27, 0x1, R33 ;  /* 0x000000011b1b8824 */ /* 0x000fe200078e0221 */
[----:B------:R-:W-:Y:S02]  /*0620*/  @!P0 LEA.HI.X R43, R36, R31, R18, 0x1, P2 ;  /* 0x0000001f242b8211 */ /* 0x000fe400010f0c12 */
[----:B------:R-:W-:-:S02]  /*0630*/  @!P0 LEA R44, P2, R26, R24, 0x1 ;  /* 0x000000181a2c8211 */ /* 0x000fc400078408ff */
[----:B------:R-:W-:Y:S02]  /*0640*/  @!P1 LEA.HI.X R35, R16, R29, R19, 0x1, P3 ;  /* 0x0000001d10239211 */ /* 0x000fe400018f0c13 */
[----:B------:R-:W-:Y:S02]  /*0650*/  CS2R R16, SRZ ;  /* 0x0000000000107805 */ /* 0x000fe4000001ff00 */
[----:B------:R-:W-:Y:S02]  /*0660*/  CS2R R18, SRZ ;  /* 0x0000000000127805 */ /* 0x000fe4000001ff00 */
[----:B------:R-:W-:Y:S02]  /*0670*/  CS2R R20, SRZ ;  /* 0x0000000000147805 */ /* 0x000fe4000001ff00 */
[----:B------:R-:W-:Y:S02]  /*0680*/  CS2R R22, SRZ ;  /* 0x0000000000167805 */ /* 0x000fe4000001ff00 */
[----:B------:R-:W-:-:S02]  /*0690*/  @!P0 LEA.HI.X R45, R26, R25, R27, 0x1, P2 ;  /* 0x000000191a2d8211 */ /* 0x000fc400010f0c1b */
[----:B------:R-:W-:Y:S02]  /*06a0*/  CS2R R24, SRZ ;  /* 0x0000000000187805 */ /* 0x000fe4000001ff00 */
[----:B------:R-:W-:Y:S02]  /*06b0*/  CS2R R26, SRZ ;  /* 0x00000000001a7805 */ /* 0x000fe4000001ff00 */
[----:B------:R-:W-:Y:S02]  /*06c0*/  CS2R R28, SRZ ;  /* 0x00000000001c7805 */ /* 0x000fe4000001ff00 */
[----:B------:R-:W-:Y:S01]  /*06d0*/  CS2R R30, SRZ ;  /* 0x00000000001e7805 */ /* 0x000fe2000001ff00 */
[----:B------:R-:W2:Y:S01]  /*06e0*/  @!P1 LDG.E.128 R16, desc[UR4][R48.64] ;  /* 0x0000000430109981 */ /* 0x000ea2000c1e1d00 */
[----:B------:R-:W0:Y:S03]  /*06f0*/  LDC.64 R36, c[0x0][0x408] ;  /* 0x00010200ff247b82 */ /* 0x000e260000000a00 */
[----:B------:R1:W3:Y:S04]  /*0700*/  @!P1 LDG.E.128 R20, desc[UR4][R34.64] ;  /* 0x0000000422149981 */ /* 0x0002e8000c1e1d00 */
[----:B------:R-:W4:Y:S04]  /*0710*/  @!P0 LDG.E.128 R24, desc[UR4][R42.64] ;  /* 0x000000042a188981 */ /* 0x000f28000c1e1d00 */
[----:B------:R-:W4:Y:S01]  /*0720*/  @!P0 LDG.E.128 R28, desc[UR4][R44.64] ;  /* 0x000000042c1c8981 */ /* 0x000f22000c1e1d00 */
[C---:B------:R-:W-:Y:S01]  /*0730*/  ISETP.GE.AND P0, PT, R0.reuse, R5, PT ;  /* 0x000000050000720c */ /* 0x040fe20003f06270 */
[----:B-1----:R-:W1:Y:S03]  /*0740*/  LDC.64 R34, c[0x0][0x400] ;  /* 0x00010000ff227b82 */ /* 0x002e660000000a00 */
[----:B------:R-:W-:Y:S01]  /*0750*/  ISETP.GT.U32.OR P0, PT, R0, 0x5f, P0 ;  /* 0x0000005f0000780c */ /* 0x000fe20000704470 */
[----:B------:R-:W-:-:S12]  /*0760*/  IMAD R46, R3, 0x60, RZ ;  /* 0x00000060032e7824 */ /* 0x000fd800078e02ff */
[----:B------:R-:W0:Y:S01]  /*0770*/  @!P0 LDC.64 R38, c[0x0][0x3f8] ;  /* 0x0000fe00ff268b82 */ /* 0x000e220000000a00 */
[----:B------:R-:W-:Y:S01]  /*0780*/  @!P0 IADD3 R48, PT, PT, R46, R0, RZ ;  /* 0x000000002e308210 */ /* 0x000fe20007ffe0ff */
[----:B------:R-:W-:-:S04]  /*0790*/  @!P0 IMAD.MOV.U32 R49, RZ, RZ, RZ ;  /* 0x000000ffff318224 */ /* 0x000fc800078e00ff */
[----:B-1----:R-:W-:-:S04]  /*07a0*/  @!P0 IMAD.WIDE.U32 R48, R34, UR6, R48 ;  /* 0x0000000622308c25 */ /* 0x002fc8000f8e0030 */
[----:B------:R-:W-:Y:S02]  /*07b0*/  @!P0 IMAD R49, R35, UR6, R49 ;  /* 0x0000000623318c24 */ /* 0x000fe4000f8e0231 */
[----:B0-----:R-:W-:-:S04]  /*07c0*/  @!P0 IMAD.WIDE.U32 R34, R36, UR7, R48 ;  /* 0x0000000724228c25 */ /* 0x001fc8000f8e0030 */
[----:B------:R-:W-:Y:S01]  /*07d0*/  @!P0 IMAD R37, R37, UR7, R35 ;  /* 0x0000000725258c24 */ /* 0x000fe2000f8e0223 */
[----:B------:R-:W-:-:S04]  /*07e0*/  @!P0 LEA R38, P1, R34, R38, 0x2 ;  /* 0x0000002622268211 */ /* 0x000fc800078210ff */
[----:B------:R-:W-:Y:S02]  /*07f0*/  @!P0 LEA.HI.X R39, R34, R39, R37, 0x2, P1 ;  /* 0x0000002722278211 */ /* 0x000fe400008f1425 */
[----:B------:R-:W-:-:S06]  /*0800*/  MOV R33, 0x7f800000 ;  /* 0x7f80000000217802 */ /* 0x000fcc0000000f00 */
[----:B------:R4:W5:Y:S01]  /*0810*/  @!P0 LDG.E R33, desc[UR4][R38.64] ;  /* 0x0000000426218981 */ /* 0x000962000c1e1900 */
[----:B------:R-:W-:Y:S01]  /*0820*/  VIADD R40, R40, 0x5f ;  /* 0x0000005f28287836 */ /* 0x000fe20000000000 */
[----:B------:R-:W-:Y:S01]  /*0830*/  ISETP.NE.AND P1, PT, R32, RZ, PT ;  /* 0x000000ff2000720c */ /* 0x000fe20003f25270 */
[----:B------:R-:W-:Y:S01]  /*0840*/  BSSY.RECONVERGENT B0, `(.L_x_20) ;  /* 0x000007c000007945 */ /* 0x000fe20003800200 */
[----:B------:R-:W-:Y:S02]  /*0850*/  LOP3.LUT R34, R8, 0xffff0000, RZ, 0xc0, !PT ;  /* 0xffff000008227812 */ /* 0x000fe400078ec0ff */
[----:B------:R-:W-:Y:S01]  /*0860*/  LOP3.LUT R37, R12, 0xffff0000, RZ, 0xc0, !PT ;  /* 0xffff00000c257812 */ /* 0x000fe200078ec0ff */
[----:B------:R-:W-:Y:S01]  /*0870*/  IMAD.U32 R8, R8, 0x10000, RZ ;  /* 0x0001000008087824 */ /* 0x000fe200078e00ff */
[----:B------:R-:W-:-:S03]  /*0880*/  SHF.L.U32 R35, R12, 0x10, RZ ;  /* 0x000000100c237819 */ /* 0x000fc600000006ff */
[----:B------:R-:W-:Y:S01]  /*0890*/  FMUL.FTZ R41, R34, R37 ;  /* 0x0000002522297220 */ /* 0x000fe20000410000 */
[----:B------:R-:W-:Y:S01]  /*08a0*/  SHF.L.U32 R37, R13, 0x10, RZ ;  /* 0x000000100d257819 */ /* 0x000fe200000006ff */
[C---:B------:R-:W-:Y:S02]  /*08b0*/  IMAD.U32 R12, R9.reuse, 0x10000, RZ ;  /* 0x00010000090c7824 */ /* 0x040fe400078e00ff */
[----:B------:R-:W-:Y:S01]  /*08c0*/  FFMA.FTZ R35, R8, R35, R41 ;  /* 0x0000002308237223 */ /* 0x000fe20000010029 */
[----:B------:R-:W-:Y:S02]  /*08d0*/  LOP3.LUT R9, R9, 0xffff0000, RZ, 0xc0, !PT ;  /* 0xffff000009097812 */ /* 0x000fe400078ec0ff */
[----:B------:R-:W-:Y:S01]  /*08e0*/  LOP3.LUT R34, R13, 0xffff0000, RZ, 0xc0, !PT ;  /* 0xffff00000d227812 */ /* 0x000fe200078ec0ff */
[----:B------:R-:W-:Y:S01]  /*08f0*/  FFMA.FTZ R12, R12, R37, R35 ;  /* 0x000000250c0c7223 */ /* 0x000fe20000010023 */
[----:B------:R-:W-:Y:S01]  /*0900*/  SHF.L.U32 R13, R14, 0x10, RZ ;  /* 0x000000100e0d7819 */ /* 0x000fe200000006ff */
[----:B------:R-:W-:-:S02]  /*0910*/  IMAD.U32 R8, R10, 0x10000, RZ ;  /* 0x000100000a087824 */ /* 0x000fc400078e00ff */
[----:B------:R-:W-:Y:S01]  /*0920*/  FFMA.FTZ R35, R9, R34, R12 ;  /* 0x0000002209237223 */ /* 0x000fe2000001000c */
[----:B------:R-:W-:Y:S02]  /*0930*/  LOP3.LUT R10, R10, 0xffff0000, RZ, 0xc0, !PT ;  /* 0xffff00000a0a7812 */ /* 0x000fe400078ec0ff */
[----:B------:R-:W-:Y:S01]  /*0940*/  LOP3.LUT R9, R14, 0xffff0000, RZ, 0xc0, !PT ;  /* 0xffff00000e097812 */ /* 0x000fe200078ec0ff */
[----:B------:R-:W-:Y:S01]  /*0950*/  FFMA.FTZ R35, R8, R13, R35 ;  /* 0x0000000d08237223 */ /* 0x000fe20000010023 */
[----:B------:R-:W-:Y:S01]  /*0960*/  SHF.L.U32 R13, R15, 0x10, RZ ;  /* 0x000000100f0d7819 */ /* 0x000fe200000006ff */
[----:B------:R-:W-:Y:S02]  /*0970*/  IMAD.U32 R8, R11, 0x10000, RZ ;  /* 0x000100000b087824 */ /* 0x000fe400078e00ff */
[----:B------:R-:W-:-:S04]  /*0980*/  FFMA.FTZ R9, R10, R9, R35 ;  /* 0x000000090a097223 */ /* 0x000fc80000010023 */
[----:B------:R-:W-:Y:S01]  /*0990*/  FFMA.FTZ R8, R8, R13, R9 ;  /* 0x0000000d08087223 */ /* 0x000fe20000010009 */
[C---:B--2---:R-:W-:Y:S01]  /*09a0*/  IMAD.U32 R9, R16.reuse, 0x10000, RZ ;  /* 0x0001000010097824 */ /* 0x044fe200078e00ff */
[----:B------:R-:W-:Y:S02]  /*09b0*/  LOP3.LUT R16, R16, 0xffff0000, RZ, 0xc0, !PT ;  /* 0xffff000010107812 */ /* 0x000fe400078ec0ff */
[C---:B---3--:R-:W-:Y:S01]  /*09c0*/  LOP3.LUT R41, R20.reuse, 0xffff0000, RZ, 0xc0, !PT ;  /* 0xffff000014297812 */ /* 0x048fe200078ec0ff */
[----:B------:R-:W-:Y:S01]  /*09d0*/  IMAD.U32 R14, R20, 0x10000, RZ ;  /* 0x00010000140e7824 */ /* 0x000fe200078e00ff */
[C---:B------:R-:W-:Y:S02]  /*09e0*/  SHF.L.U32 R35, R21.reuse, 0x10, RZ ;  /* 0x0000001015237819 */ /* 0x040fe400000006ff */
[----:B----4-:R-:W-:Y:S02]  /*09f0*/  LOP3.LUT R39, R24, 0xffff0000, RZ, 0xc0, !PT ;  /* 0xffff000018277812 */ /* 0x010fe400078ec0ff */
[----:B------:R-:W-:-:S02]  /*0a00*/  LOP3.LUT R20, R21, 0xffff0000, RZ, 0xc0, !PT ;  /* 0xffff000015147812 */ /* 0x000fc400078ec0ff */
[----:B------:R-:W-:Y:S01]  /*0a10*/  LOP3.LUT R36, R28, 0xffff0000, RZ, 0xc0, !PT ;  /* 0xffff00001c247812 */ /* 0x000fe200078ec0ff */
[C---:B------:R-:W-:Y:S01]  /*0a20*/  IMAD.U32 R21, R22.reuse, 0x10000, RZ ;  /* 0x0001000016157824 */ /* 0x040fe200078e00ff */
[----:B------:R-:W-:Y:S01]  /*0a30*/  LOP3.LUT R37, R22, 0xffff0000, RZ, 0xc0, !PT ;  /* 0xffff000016257812 */ /* 0x000fe200078ec0ff */
[----:B------:R-:W-:Y:S01]  /*0a40*/  FMUL.FTZ R16, R16, R41 ;  /* 0x0000002910107220 */ /* 0x000fe20000410000 */
[C---:B------:R-:W-:Y:S02]  /*0a50*/  SHF.L.U32 R22, R23.reuse, 0x10, RZ ;  /* 0x0000001017167819 */ /* 0x040fe400000006ff */
[----:B------:R-:W-:Y:S01]  /*0a60*/  LOP3.LUT R34, R23, 0xffff0000, RZ, 0xc0, !PT ;  /* 0xffff000017227812 */ /* 0x000fe200078ec0ff */
[----:B------:R-:W-:Y:S01]  /*0a70*/  IMAD.U32 R24, R24, 0x10000, RZ ;  /* 0x0001000018187824 */ /* 0x000fe200078e00ff */
[----:B------:R-:W-:Y:S01]  /*0a80*/  SHF.L.U32 R23, R28, 0x10, RZ ;  /* 0x000000101c177819 */ /* 0x000fe200000006ff */
[----:B------:R-:W-:Y:S01]  /*0a90*/  FMUL.FTZ R41, R39, R36 ;  /* 0x0000002427297220 */ /* 0x000fe20000410000 */
[----:B------:R-:W-:Y:S01]  /*0aa0*/  SHF.L.U32 R10, R17, 0x10, RZ ;  /* 0x00000010110a7819 */ /* 0x000fe200000006ff */
[----:B------:R-:W-:Y:S01]  /*0ab0*/  FFMA.FTZ R39, R9, R14, R16 ;  /* 0x0000000e09277223 */ /* 0x000fe20000010010 */
[----:B------:R-:W-:Y:S01]  /*0ac0*/  SHF.L.U32 R14, R29, 0x10, RZ ;  /* 0x000000101d0e7819 */ /* 0x000fe200000006ff */
[----:B------:R-:W-:-:S02]  /*0ad0*/  IMAD.U32 R9, R25, 0x10000, RZ ;  /* 0x0001000019097824 */ /* 0x000fc400078e00ff */
[----:B------:R-:W-:Y:S01]  /*0ae0*/  FFMA.FTZ R24, R24, R23, R41 ;  /* 0x0000001718187223 */ /* 0x000fe20000010029 */
[----:B------:R-:W-:Y:S01]  /*0af0*/  LOP3.LUT R17, R17, 0xffff0000, RZ, 0xc0, !PT ;  /* 0xffff000011117812 */ /* 0x000fe200078ec0ff */
[----:B------:R-:W-:Y:S01]  /*0b00*/  FFMA.FTZ R16, R10, R35, R39 ;  /* 0x000000230a107223 */ /* 0x000fe20000010027 */
[----:B------:R-:W-:Y:S01]  /*0b10*/  LOP3.LUT R25, R25, 0xffff0000, RZ, 0xc0, !PT ;  /* 0xffff000019197812 */ /* 0x000fe200078ec0ff */
[----:B------:R-:W-:Y:S01]  /*0b20*/  FFMA.FTZ R24, R9, R14, R24 ;  /* 0x0000000e09187223 */ /* 0x000fe20000010018 */
[----:B------:R-:W-:Y:S01]  /*0b30*/  LOP3.LUT R10, R29, 0xffff0000, RZ, 0xc0, !PT ;  /* 0xffff00001d0a7812 */ /* 0x000fe200078ec0ff */
[----:B------:R-:W-:Y:S02]  /*0b40*/  IMAD.U32 R12, R18, 0x10000, RZ ;  /* 0x00010000120c7824 */ /* 0x000fe400078e00ff */
[----:B------:R-:W-:Y:S01]  /*0b50*/  FFMA.FTZ R17, R17, R20, R16 ;  /* 0x0000001411117223 */ /* 0x000fe20000010010 */
[----:B------:R-:W-:Y:S01]  /*0b60*/  SHF.L.U32 R14, R30, 0x10, RZ ;  /* 0x000000101e0e7819 */ /* 0x000fe200000006ff */
[----:B------:R-:W-:-:S02]  /*0b70*/  IMAD.U32 R9, R26, 0x10000, RZ ;  /* 0x000100001a097824 */ /* 0x000fc400078e00ff */
[----:B------:R-:W-:Y:S01]  /*0b80*/  FFMA.FTZ R10, R25, R10, R24 ;  /* 0x0000000a190a7223 */ /* 0x000fe20000010018 */
[----:B------:R-:W-:Y:S01]  /*0b90*/  FFMA.FTZ R21, R12, R21, R17 ;  /* 0x000000150c157223 */ /* 0x000fe20000010011 */
[----:B------:R-:W-:Y:S02]  /*0ba0*/  LOP3.LUT R18, R18, 0xffff0000, RZ, 0xc0, !PT ;  /* 0xffff000012127812 */ /* 0x000fe400078ec0ff */
[----:B------:R-:W-:Y:S01]  /*0bb0*/  LOP3.LUT R26, R26, 0xffff0000, RZ, 0xc0, !PT ;  /* 0xffff00001a1a7812 */ /* 0x000fe200078ec0ff */
[----:B------:R-:W-:Y:S01]  /*0bc0*/  FFMA.FTZ R23, R9, R14, R10 ;  /* 0x0000000e09177223 */ /* 0x000fe2000001000a */
[----:B------:R-:W-:Y:S01]  /*0bd0*/  LOP3.LUT R17, R30, 0xffff0000, RZ, 0xc0, !PT ;  /* 0xffff00001e117812 */ /* 0x000fe200078ec0ff */
[----:B------:R-:W-:Y:S01]  /*0be0*/  FFMA.FTZ R18, R18, R37, R21 ;  /* 0x0000002512127223 */ /* 0x000fe20000010015 */
[----:B------:R-:W-:Y:S01]  /*0bf0*/  SHF.L.U32 R13, R19, 0x10, RZ ;  /* 0x00000010130d7819 */ /* 0x000fe200000006ff */
[----:B------:R-:W-:Y:S01]  /*0c00*/  IMAD.U32 R9, R27, 0x10000, RZ ;  /* 0x000100001b097824 */ /* 0x000fe200078e00ff */
[----:B------:R-:W-:Y:S01]  /*0c10*/  SHF.L.U32 R10, R31, 0x10, RZ ;  /* 0x000000101f0a7819 */ /* 0x000fe200000006ff */
[----:B------:R-:W-:Y:S01]  /*0c20*/  FFMA.FTZ R26, R26, R17, R23 ;  /* 0x000000111a1a7223 */ /* 0x000fe20000010017 */
[----:B------:R-:W-:-:S02]  /*0c30*/  LOP3.LUT R11, R11, 0xffff0000, RZ, 0xc0, !PT ;  /* 0xffff00000b0b7812 */ /* 0x000fc400078ec0ff */
[----:B------:R-:W-:Y:S01]  /*0c40*/  LOP3.LUT R15, R15, 0xffff0000, RZ, 0xc0, !PT ;  /* 0xffff00000f0f7812 */ /* 0x000fe200078ec0ff */
[----:B------:R-:W-:Y:S01]  /*0c50*/  FFMA.FTZ R18, R13, R22, R18 ;  /* 0x000000160d127223 */ /* 0x000fe20000010012 */
[----:B------:R-:W-:Y:S01]  /*0c60*/  LOP3.LUT R19, R19, 0xffff0000, RZ, 0xc0, !PT ;  /* 0xffff000013137812 */ /* 0x000fe200078ec0ff */
[----:B------:R-:W-:Y:S01]  /*0c70*/  FFMA.FTZ R10, R9, R10, R26 ;  /* 0x0000000a090a7223 */ /* 0x000fe2000001001a */
[----:B------:R-:W-:Y:S02]  /*0c80*/  LOP3.LUT R27, R27, 0xffff0000, RZ, 0xc0, !PT ;  /* 0xffff00001b1b7812 */ /* 0x000fe400078ec0ff */
[----:B------:R-:W-:Y:S01]  /*0c90*/  LOP3.LUT R12, R31, 0xffff0000, RZ, 0xc0, !PT ;  /* 0xffff00001f0c7812 */ /* 0x000fe200078ec0ff */
[----:B------:R-:W-:Y:S01]  /*0ca0*/  FFMA.FTZ R8, R11, R15, R8 ;  /* 0x0000000f0b087223 */ /* 0x000fe20000010008 */
[----:B------:R-:W-:-:S03]  /*0cb0*/  FFMA.FTZ R18, R19, R34, R18 ;  /* 0x0000002213127223 */ /* 0x000fc60000010012 */
[----:B------:R-:W-:Y:S01]  /*0cc0*/  FFMA.FTZ R27, R27, R12, R10 ;  /* 0x0000000c1b1b7223 */ /* 0x000fe2000001000a */
[----:B------:R-:W0:Y:S04]  /*0cd0*/  SHFL.BFLY PT, R9, R8, 0x4, 0x1f ;  /* 0x0c801f0008097f89 */ /* 0x000e2800000e0000 */
[----:B------:R-:W1:Y:S04]  /*0ce0*/  SHFL.BFLY PT, R11, R18, 0x4, 0x1f ;  /* 0x0c801f00120b7f89 */ /* 0x000e6800000e0000 */
[----:B------:R-:W2:Y:S01]  /*0cf0*/  SHFL.BFLY PT, R10, R27, 0x4, 0x1f ;  /* 0x0c801f001b0a7f89 */ /* 0x000ea200000e0000 */
[----:B0-----:R-:W-:Y:S01]  /*0d00*/  FADD.FTZ R9, R8, R9 ;  /* 0x0000000908097221 */ /* 0x001fe20000010000 */
[----:B-1----:R-:W-:Y:S01]  /*0d10*/  FADD.FTZ R11, R18, R11 ;  /* 0x0000000b120b7221 */ /* 0x002fe20000010000 */
[----:B--2---:R-:W-:-:S04]  /*0d20*/  FADD.FTZ R16, R27, R10 ;  /* 0x0000000a1b107221 */ /* 0x004fc80000010000 */
[----:B------:R-:W0:Y:S04]  /*0d30*/  SHFL.BFLY PT, R14, R11, 0x2, 0x1f ;  /* 0x0c401f000b0e7f89 */ /* 0x000e2800000e0000 */
[----:B------:R-:W1:Y:S04]  /*0d40*/  SHFL.BFLY PT, R10, R9, 0x2, 0x1f ;  /* 0x0c401f00090a7f89 */ /* 0x000e6800000e0000 */
[----:B------:R-:W2:Y:S01]  /*0d50*/  SHFL.BFLY PT, R13, R16, 0x2, 0x1f ;  /* 0x0c401f00100d7f89 */ /* 0x000ea200000e0000 */
[----:B------:R-:W-:-:S05]  /*0d60*/  IMAD.HI R19, R40, 0x2aaaaaab, RZ ;  /* 0x2aaaaaab28137827 */ /* 0x000fca00078e02ff */
[----:B------:R-:W-:Y:S01]  /*0d70*/  SHF.R.U32.HI R8, RZ, 0x1f, R19 ;  /* 0x0000001fff087819 */ /* 0x000fe20000011613 */
[----:B0-----:R-:W-:Y:S01]  /*0d80*/  FADD.FTZ R14, R11, R14 ;  /* 0x0000000e0b0e7221 */ /* 0x001fe20000010000 */
[----:B-1----:R-:W-:Y:S01]  /*0d90*/  FADD.FTZ R12, R9, R10 ;  /* 0x0000000a090c7221 */ /* 0x002fe20000010000 */
[----:B--2---:R-:W-:-:S03]  /*0da0*/  FADD.FTZ R17, R16, R13 ;  /* 0x0000000d10117221 */ /* 0x004fc60000010000 */
[----:B------:R-:W0:Y:S01]  /*0db0*/  SHFL.BFLY PT, R15, R14, 0x1, 0x1f ;  /* 0x0c201f000e0f7f89 */ /* 0x000e2200000e0000 */
[----:B------:R-:W-:Y:S01]  /*0dc0*/  LEA.HI R19, R19, R8, RZ, 0x1c ;  /* 0x0000000813137211 */ /* 0x000fe200078fe0ff */
[----:B------:R-:W1:Y:S02]  /*0dd0*/  LDC.64 R10, c[0x0][0x440] ;  /* 0x00011000ff0a7b82 */ /* 0x000e640000000a00 */
[----:B------:R-:W2:Y:S04]  /*0de0*/  SHFL.BFLY PT, R13, R12, 0x1, 0x1f ;  /* 0x0c201f000c0d7f89 */ /* 0x000ea800000e0000 */
[----:B------:R-:W3:Y:S02]  /*0df0*/  SHFL.BFLY PT, R18, R17, 0x1, 0x1f ;  /* 0x0c201f0011127f89 */ /* 0x000ee400000e0000 */
[----:B------:R-:W4:Y:S01]  /*0e00*/  LDC.64 R8, c[0x0][0x448] ;  /* 0x00011200ff087b82 */ /* 0x000f220000000a00 */
[----:B------:R-:W-:-:S02]  /*0e10*/  IMAD R40, R19, 0x60, -R40 ;  /* 0x0000006013287824 */ /* 0x000fc400078e0a28 */
[----:B------:R-:W-:-:S03]  /*0e20*/  IMAD R16, R3, 0x600, R0 ;  /* 0x0000060003107824 */ /* 0x000fc600078e0200 */
[----:B------:R-:W-:-:S04]  /*0e30*/  IADD3 R19, PT, PT, R5, 0x5f, R40 ;  /* 0x0000005f05137810 */ /* 0x000fc80007ffe028 */
[----:B------:R-:W-:-:S04]  /*0e40*/  ISETP.GE.AND P0, PT, R0, R19, PT ;  /* 0x000000130000720c */ /* 0x000fc80003f06270 */
[----:B------:R-:W-:Y:S01]  /*0e50*/  ISETP.GT.U32.OR P0, PT, R0, 0x5f, P0 ;  /* 0x0000005f0000780c */ /* 0x000fe20000704470 */
[----:B0-----:R-:W-:Y:S01]  /*0e60*/  FADD.FTZ R20, R14, R15 ;  /* 0x0000000f0e147221 */ /* 0x001fe20000010000 */
[----:B--2---:R-:W-:Y:S01]  /*0e70*/  FADD.FTZ R13, R12, R13 ;  /* 0x0000000d0c0d7221 */ /* 0x004fe20000010000 */
[----:B------:R-:W-:Y:S01]  /*0e80*/  SHF.L.U32 R12, R16, 0x2, RZ ;  /* 0x00000002100c7819 */ /* 0x000fe200000006ff */
[----:B---3--:R-:W-:Y:S01]  /*0e90*/  FADD.FTZ R21, R17, R18 ;  /* 0x0000001211157221 */ /* 0x008fe20000010000 */
[----:B------:R-:W-:Y:S08]  /*0ea0*/  @P1 BRA `(.L_x_21) ;  /* 0x0000000000541947 */ /* 0x000ff00003800000 */
[----:B------:R-:W0:Y:S01]  /*0eb0*/  LDC.64 R16, c[0x0][0x3e8] ;  /* 0x0000fa00ff107b82 */ /* 0x000e220000000a00 */
[----:B------:R-:W-:Y:S01]  /*0ec0*/  IMAD.MOV.U32 R47, RZ, RZ, RZ ;  /* 0x000000ffff2f7224 */ /* 0x000fe200078e00ff */
[----:B------:R-:W2:Y:S01]  /*0ed0*/  LDCU.64 UR8, c[0x0][0x3d0] ;  /* 0x00007a00ff0877ac */ /* 0x000ea20008000a00 */
[-C--:B------:R-:W-:Y:S02]  /*0ee0*/  ISETP.GE.AND P3, PT, R6, R5.reuse, PT ;  /* 0x000000050600720c */ /* 0x080fe40003f66270 */
[----:B------:R-:W-:-:S03]  /*0ef0*/  ISETP.GE.AND P2, PT, R2, R5, PT ;  /* 0x000000050200720c */ /* 0x000fc60003f46270 */
[----:B------:R-:W3:Y:S01]  /*0f00*/  LDC.64 R18, c[0x0][0x3f0] ;  /* 0x0000fc00ff127b82 */ /* 0x000ee20000000a00 */
[----:B------:R-:W-:Y:S01]  /*0f10*/  FSEL R7, R20, RZ, !P2 ;  /* 0x000000ff14077208 */ /* 0x000fe20005000000 */
[----:B0-----:R-:W-:-:S04]  /*0f20*/  IMAD.WIDE.U32 R14, R16, UR6, R46 ;  /* 0x00000006100e7c25 */ /* 0x001fc8000f8e002e */
[----:B------:R-:W-:Y:S02]  /*0f30*/  IMAD R15, R17, UR6, R15 ;  /* 0x00000006110f7c24 */ /* 0x000fe4000f8e020f */
[----:B---3--:R-:W-:-:S04]  /*0f40*/  IMAD.WIDE.U32 R14, R18, UR7, R14 ;  /* 0x00000007120e7c25 */ /* 0x008fc8000f8e000e */
[----:B------:R-:W-:Y:S01]  /*0f50*/  IMAD R16, R19, UR7, R15 ;  /* 0x0000000713107c24 */ /* 0x000fe2000f8e020f */
[----:B------:R-:W-:-:S04]  /*0f60*/  IADD3 R15, P1, PT, R6, R14, RZ ;  /* 0x0000000e060f7210 */ /* 0x000fc80007f3e0ff */
[----:B------:R-:W-:Y:S02]  /*0f70*/  IADD3.X R16, PT, PT, RZ, R16, RZ, P1, !PT ;  /* 0x00000010ff107210 */ /* 0x000fe40000ffe4ff */
[C---:B--2---:R-:W-:Y:S02]  /*0f80*/  LEA R14, P4, R15.reuse, UR8, 0x2 ;  /* 0x000000080f0e7c11 */ /* 0x044fe4000f8810ff */
[----:B------:R-:W-:Y:S02]  /*0f90*/  ISETP.GE.AND P1, PT, R4, R5, PT ;  /* 0x000000050400720c */ /* 0x000fe40003f26270 */
[----:B------:R-:W-:Y:S02]  /*0fa0*/  LEA.HI.X R15, R15, UR9, R16, 0x2, P4 ;  /* 0x000000090f0f7c11 */ /* 0x000fe4000a0f1410 */
[----:B------:R-:W-:Y:S02]  /*0fb0*/  FSEL R5, R13, RZ, !P3 ;  /* 0x000000ff0d057208 */ /* 0x000fe40005800000 */
[----:B------:R-:W-:Y:S01]  /*0fc0*/  FSEL R17, R21, RZ, !P1 ;  /* 0x000000ff15117208 */ /* 0x000fe20004800000 */
[----:B------:R0:W-:Y:S04]  /*0fd0*/  STG.E desc[UR4][R14.64+0x80], R7 ;  /* 0x000080070e007986 */ /* 0x0001e8000c101904 */
[----:B------:R0:W-:Y:S04]  /*0fe0*/  STG.E desc[UR4][R14.64], R5 ;  /* 0x000000050e007986 */ /* 0x0001e8000c101904 */
[----:B------:R0:W-:Y:S02]  /*0ff0*/  STG.E desc[UR4][R14.64+0x100], R17 ;  /* 0x000100110e007986 */ /* 0x0001e4000c101904 */
.L_x_21:
[----:B------:R-:W-:Y:S05]  /*1000*/  BSYNC.RECONVERGENT B0 ;  /* 0x0000000000007941 */ /* 0x000fea0003800200 */
.L_x_20:
[----:B------:R-:W-:Y:S04]  /*1010*/  BSSY.RECONVERGENT B0, `(.L_x_22) ;  /* 0x0000011000007945 */ /* 0x000fe80003800200 */
[----:B------:R-:W-:Y:S05]  /*1020*/  @P0 BRA `(.L_x_23) ;  /* 0x00000000003c0947 */ /* 0x000fea0003800000 */
[----:B0-----:R-:W0:Y:S01]  /*1030*/  LDC.64 R6, c[0x0][0x418] ;  /* 0x00010600ff067b82 */ /* 0x001e220000000a00 */
[----:B------:R-:W-:Y:S02]  /*1040*/  HFMA2 R5, -RZ, RZ, 0, 0 ;  /* 0x00000000ff057431 */ /* 0x000fe400000001ff */
[----:B------:R-:W-:Y:S02]  /*1050*/  IMAD.IADD R4, R46, 0x1, R0 ;  /* 0x000000012e047824 */ /* 0x000fe400078e0200 */
[C---:B-----5:R-:W-:Y:S01]  /*1060*/  FMUL.FTZ R2, R33.reuse, 1.4426950216293334961 ;  /* 0x3fb8aa3b21027820 */ /* 0x060fe20000410000 */
[----:B------:R-:W-:Y:S02]  /*1070*/  FSETP.NEU.FTZ.AND P0, PT, R33, -INF , PT ;  /* 0xff8000002100780b */ /* 0x000fe40003f1d000 */
[----:B------:R-:W2:Y:S08]  /*1080*/  LDC.64 R14, c[0x0][0x420] ;  /* 0x00010800ff0e7b82 */ /* 0x000eb00000000a00 */
[----:B------:R-:W3:Y:S01]  /*1090*/  LDC.64 R16, c[0x0][0x410] ;  /* 0x00010400ff107b82 */ /* 0x000ee20000000a00 */
[----:B0-----:R-:W-:-:S04]  /*10a0*/  IMAD.WIDE.U32 R4, R6, UR6, R4 ;  /* 0x0000000606047c25 */ /* 0x001fc8000f8e0004 */
[----:B------:R-:W-:Y:S02]  /*10b0*/  IMAD R5, R7, UR6, R5 ;  /* 0x0000000607057c24 */ /* 0x000fe4000f8e0205 */
[----:B--2---:R-:W-:-:S04]  /*10c0*/  IMAD.WIDE.U32 R4, R14, UR7, R4 ;  /* 0x000000070e047c25 */ /* 0x004fc8000f8e0004 */
[----:B------:R-:W-:Y:S01]  /*10d0*/  IMAD R5, R15, UR7, R5 ;  /* 0x000000070f057c24 */ /* 0x000fe2000f8e0205 */
[----:B---3--:R-:W-:-:S04]  /*10e0*/  LEA R6, P1, R4, R16, 0x2 ;  /* 0x0000001004067211 */ /* 0x008fc800078210ff */
[----:B------:R-:W-:Y:S02]  /*10f0*/  LEA.HI.X R7, R4, R17, R5, 0x2, P1 ;  /* 0x0000001104077211 */ /* 0x000fe400008f1405 */
[----:B------:R-:W-:-:S05]  /*1100*/  FSEL R5, R2, RZ, P0 ;  /* 0x000000ff02057208 */ /* 0x000fca0000000000 */
[----:B------:R2:W-:Y:S02]  /*1110*/  STG.E desc[UR4][R6.64], R5 ;  /* 0x0000000506007986 */ /* 0x0005e4000c101904 */
.L_x_23:
[----:B------:R-:W-:Y:S05]  /*1120*/  BSYNC.RECONVERGENT B0 ;  /* 0x0000000000007941 */ /* 0x000fea0003800200 */
.L_x_22:
[----:B------:R-:W3:Y:S01]  /*1130*/  LDCU.64 UR10, c[0x0][0x458] ;  /* 0x00008b00ff0a77ac */ /* 0x000ee20008000a00 */
[----:B------:R-:W-:Y:S01]  /*1140*/  MOV R13, RZ ;  /* 0x000000ff000d7202 */ /* 0x000fe20000000f00 */
[----:B------:R-:W3:Y:S02]  /*1150*/  LDCU.64 UR8, c[0x0][0x428] ;  /* 0x00008500ff0877ac */ /* 0x000ee40008000a00 */
[----:B-1----:R-:W-:-:S04]  /*1160*/  IMAD.WIDE.U32 R12, R10, UR6, R12 ;  /* 0x000000060a0c7c25 */ /* 0x002fc8000f8e000c */
[----:B------:R-:W-:Y:S02]  /*1170*/  IMAD R13, R11, UR6, R13 ;  /* 0x000000060b0d7c24 */ /* 0x000fe4000f8e020d */
[----:B0-2-4-:R-:W-:Y:S01]  /*1180*/  IMAD.WIDE.U32 R4, R8, UR7, R12 ;  /* 0x0000000708047c25 */ /* 0x015fe2000f8e000c */
[----:B---3--:R-:W-:-:S03]  /*1190*/  ISETP.NE.U32.AND P0, PT, RZ, UR10, PT ;  /* 0x0000000aff007c0c */ /* 0x008fc6000bf05070 */
[----:B------:R-:W-:Y:S01]  /*11a0*/  IMAD R9, R9, UR7, R5 ;  /* 0x0000000709097c24 */ /* 0x000fe2000f8e0205 */
[----:B------:R-:W-:Y:S02]  /*11b0*/  ISETP.NE.AND.EX P0, PT, RZ, UR11, PT, P0 ;  /* 0x0000000bff007c0c */ /* 0x000fe4000bf05300 */
[----:B------:R-:W-:Y:S02]  /*11c0*/  LEA R6, P1, R4, UR8, 0x2 ;  /* 0x0000000804067c11 */ /* 0x000fe4000f8210ff */
[----:B------:R-:W-:Y:S02]  /*11d0*/  ISETP.NE.OR P0, PT, R0, RZ, !P0 ;  /* 0x000000ff0000720c */ /* 0x000fe40004705670 */
[----:B------:R-:W-:-:S05]  /*11e0*/  LEA.HI.X R7, R4, UR9, R9, 0x2, P1 ;  /* 0x0000000904077c11 */ /* 0x000fca00088f1409 */
[----:B------:R0:W-:Y:S04]  /*11f0*/  STG.E.128 desc[UR4][R6.64], RZ ;  /* 0x000000ff06007986 */ /* 0x0001e8000c101d04 */
[----:B------:R0:W-:Y:S04]  /*1200*/  STG.E.128 desc[UR4][R6.64+0x1000], RZ ;  /* 0x001000ff06007986 */ /* 0x0001e8000c101d04 */
[----:B------:R0:W-:Y:S04]  /*1210*/  STG.E.128 desc[UR4][R6.64+0x2000], RZ ;  /* 0x002000ff06007986 */ /* 0x0001e8000c101d04 */
[----:B------:R0:W-:Y:S04]  /*1220*/  STG.E.128 desc[UR4][R6.64+0x3000], RZ ;  /* 0x003000ff06007986 */ /* 0x0001e8000c101d04 */
[----:B------:R0:W-:Y:S04]  /*1230*/  STG.E.128 desc[UR4][R6.64+0x4000], RZ ;  /* 0x004000ff06007986 */ /* 0x0001e8000c101d04 */
[----:B------:R0:W-:Y:S01]  /*1240*/  STG.E.128 desc[UR4][R6.64+0x5000], RZ ;  /* 0x005000ff06007986 */ /* 0x0001e2000c101d04 */
[----:B------:R-:W-:Y:S05]  /*1250*/  @P0 EXIT ;  /* 0x000000000000094d */ /* 0x000fea0003800000 */
[----:B------:R-:W1:Y:S08]  /*1260*/  LDC R0, c[0x0][0x450] ;  /* 0x00011400ff007b82 */ /* 0x000e700000000800 */
[----:B------:R-:W2:Y:S08]  /*1270*/  LDC R2, c[0x0][0x390] ;  /* 0x0000e400ff027b82 */ /* 0x000eb00000000800 */
[----:B------:R-:W3:Y:S01]  /*1280*/  LDC.64 R4, c[0x0][0x458] ;  /* 0x00011600ff047b82 */ /* 0x000ee20000000a00 */
[----:B-1----:R-:W-:-:S04]  /*1290*/  IMAD R3, R3, R0, UR7 ;  /* 0x0000000703037e24 */ /* 0x002fc8000f8e0200 */
[----:B--2---:R-:W-:-:S04]  /*12a0*/  IMAD R3, R3, R2, UR6 ;  /* 0x0000000603037e24 */ /* 0x004fc8000f8e0202 */
[----:B---3--:R-:W-:-:S05]  /*12b0*/  IMAD.WIDE R2, R3, 0x4, R4 ;  /* 0x0000000403027825 */ /* 0x008fca00078e0204 */
[----:B------:R-:W-:Y:S01]  /*12c0*/  STG.E desc[UR4][R2.64], RZ ;  /* 0x000000ff02007986 */ /* 0x000fe2000c101904 */
[----:B------:R-:W-:Y:S05]  /*12d0*/  EXIT ;  /* 0x000000000000794d */ /* 0x000fea0003800000 */
.L_x_24:
        /* <DEDUP_REMOVED lines=10> */
.L_x_139:


//--------------------- .text._ZN7cutlass13device_kernelIN5flash11enable_sm90INS1_16FlashAttnBwdSm90INS1_25CollectiveMainloopBwdSm90ILi2ELi2ELi2EN4cute5tupleIJNS5_1CILi1EEES8_S8_EEENS6_IJNS7_ILi96EEENS7_ILi128EEENS7_ILi64EEEEEENS_10bfloat16_tEfNS_4arch4Sm90ELb1ELb0ELb1ELb1ELb0ELb1ELb0ELb1ELi2ELi1ELi2ELi2ELb0EEENS1_21CollectiveEpilogueBwdISD_SE_SG_Li256ELb1ELb0ELi1EEENS1_25SingleTileBwdLPTSchedulerILb1ELi128ELb0EEEEEEEEEvNT_6ParamsE --------------------------
	.section	.text._ZN7cutlass13device_kernelIN5flash11enable_sm90INS1_16FlashAttnBwdSm90INS1_25CollectiveMainloopBwdSm90ILi2ELi2ELi2EN4cute5tupleIJNS5_1CILi1EEES8_S8_EEENS6_IJNS7_ILi96EEENS7_ILi128EEENS7_ILi64EEEEEENS_10bfloat16_tEfNS_4arch4Sm90ELb1ELb0ELb1ELb1ELb0ELb1ELb0ELb1ELi2ELi1ELi2ELi2ELb0EEENS1_21CollectiveEpilogueBwdISD_SE_SG_Li256ELb1ELb0ELi1EEENS1_25SingleTileBwdLPTSchedulerILb1ELi128ELb0EEEEEEEEEvNT_6ParamsE,"ax",@progbits
	.align	128
.text._ZN7cutlass13device_kernelIN5flash11enable_sm90INS1_16FlashAttnBwdSm90INS1_25CollectiveMainloopBwdSm90ILi2ELi2ELi2EN4cute5tupleIJNS5_1CILi1EEES8_S8_EEENS6_IJNS7_ILi96EEENS7_ILi128EEENS7_ILi64EEEEEENS_10bfloat16_tEfNS_4arch4Sm90ELb1ELb0ELb1ELb1ELb0ELb1ELb0ELb1ELi2ELi1ELi2ELi2ELb0EEENS1_21CollectiveEpilogueBwdISD_SE_SG_Li256ELb1ELb0ELi1EEENS1_25SingleTileBwdLPTSchedulerILb1ELi128ELb0EEEEEEEEEvNT_6ParamsE:
        .type           _ZN7cutlass13device_kernelIN5flash11enable_sm90INS1_16FlashAttnBwdSm90INS1_25CollectiveMainloopBwdSm90ILi2ELi2ELi2EN4cute5tupleIJNS5_1CILi1EEES8_S8_EEENS6_IJNS7_ILi96EEENS7_ILi128EEENS7_ILi64EEEEEENS_10bfloat16_tEfNS_4arch4Sm90ELb1ELb0ELb1ELb1ELb0ELb1ELb0ELb1ELi2ELi1ELi2ELi2ELb0EEENS1_21CollectiveEpilogueBwdISD_SE_SG_Li256ELb1ELb0ELi1EEENS1_25SingleTileBwdLPTSchedulerILb1ELi128ELb0EEEEEEEEEvNT_6ParamsE,@function
        .size           _ZN7cutlass13device_kernelIN5flash11enable_sm90INS1_16FlashAttnBwdSm90INS1_25CollectiveMainloopBwdSm90ILi2ELi2ELi2EN4cute5tupleIJNS5_1CILi1EEES8_S8_EEENS6_IJNS7_ILi96EEENS7_ILi128EEENS7_ILi64EEEEEENS_10bfloat16_tEfNS_4arch4Sm90ELb1ELb0ELb1ELb1ELb0ELb1ELb0ELb1ELi2ELi1ELi2ELi2ELb0EEENS1_21CollectiveEpilogueBwdISD_SE_SG_Li256ELb1ELb0ELi1EEENS1_25SingleTileBwdLPTSchedulerILb1ELi128ELb0EEEEEEEEEvNT_6ParamsE,(.L_x_140 - _ZN7cutlass13device_kernelIN5flash11enable_sm90INS1_16FlashAttnBwdSm90INS1_25CollectiveMainloopBwdSm90ILi2ELi2ELi2EN4cute5tupleIJNS5_1CILi1EEES8_S8_EEENS6_IJNS7_ILi96EEENS7_ILi128EEENS7_ILi64EEEEEENS_10bfloat16_tEfNS_4arch4Sm90ELb1ELb0ELb1ELb1ELb0ELb1ELb0ELb1ELi2ELi1ELi2ELi2ELb0EEENS1_21CollectiveEpilogueBwdISD_SE_SG_Li256ELb1ELb0ELi1EEENS1_25SingleTileBwdLPTSchedulerILb1ELi128ELb0EEEEEEEEEvNT_6ParamsE)
        .other          _ZN7cutlass13device_kernelIN5flash11enable_sm90INS1_16FlashAttnBwdSm90INS1_25CollectiveMainloopBwdSm90ILi2ELi2ELi2EN4cute5tupleIJNS5_1CILi1EEES8_S8_EEENS6_IJNS7_ILi96EEENS7_ILi128EEENS7_ILi64EEEEEENS_10bfloat16_tEfNS_4arch4Sm90ELb1ELb0ELb1ELb1ELb0ELb1ELb0ELb1ELi2ELi1ELi2ELi2ELb0EEENS1_21CollectiveEpilogueBwdISD_SE_SG_Li256ELb1ELb0ELi1EEENS1_25SingleTileBwdLPTSchedulerILb1ELi128ELb0EEEEEEEEEvNT_6ParamsE,@"STO_CUDA_ENTRY STV_DEFAULT"
_ZN7cutlass13device_kernelIN5flash11enable_sm90INS1_16FlashAttnBwdSm90INS1_25CollectiveMainloopBwdSm90ILi2ELi2ELi2EN4cute5tupleIJNS5_1CILi1EEES8_S8_EEENS6_IJNS7_ILi96EEENS7_ILi128EEENS7_ILi64EEEEEENS_10bfloat16_tEfNS_4arch4Sm90ELb1ELb0ELb1ELb1ELb0ELb1ELb0ELb1ELi2ELi1ELi2ELi2ELb0EEENS1_21CollectiveEpilogueBwdISD_SE_SG_Li256ELb1ELb0ELi1EEENS1_25SingleTileBwdLPTSchedulerILb1ELi128ELb0EEEEEEEEEvNT_6ParamsE:
[----:B------:R-:W-:Y:S01]  /*0000*/  LDC R1, c[0x0][0x37c] ;  /* 0x0000df00ff017b82 */ /* 0x000fe20000000800 */
[----:B------:R-:W-:Y:S05]  /*0010*/  EXIT ;  /* 0x000000000000794d */ /* 0x000fea0003800000 */
.L_x_25:
        /* <DEDUP_REMOVED lines=14> */
.L_x_140:


//--------------------- .text._ZN7cutlass13device_kernelIN5flash11enable_sm90INS1_16FlashAttnBwdSm90INS1_25CollectiveMainloopBwdSm90ILi2ELi2ELi2EN4cute5tupleIJNS5_1CILi1EEES8_S8_EEENS6_IJNS7_ILi96EEENS7_ILi128EEENS7_ILi64EEEEEENS_10bfloat16_tEfNS_4arch4Sm90ELb1ELb0ELb1ELb1ELb1ELb1ELb0ELb1ELi2ELi1ELi2ELi2ELb0EEENS1_21CollectiveEpilogueBwdISD_SE_SG_Li256ELb1ELb0ELi1EEENS1_25SingleTileBwdLPTSchedulerILb1ELi128ELb1EEEEEEEEEvNT_6ParamsE --------------------------
	.section	.text._ZN7cutlass13device_kernelIN5flash11enable_sm90INS1_16FlashAttnBwdSm90INS1_25CollectiveMainloopBwdSm90ILi2ELi2ELi2EN4cute5tupleIJNS5_1CILi1EEES8_S8_EEENS6_IJNS7_ILi96EEENS7_ILi128EEENS7_ILi64EEEEEENS_10bfloat16_tEfNS_4arch4Sm90ELb1ELb0ELb1ELb1ELb1ELb1ELb0ELb1ELi2ELi1ELi2ELi2ELb0EEENS1_21CollectiveEpilogueBwdISD_SE_SG_Li256ELb1ELb0ELi1EEENS1_25SingleTileBwdLPTSchedulerILb1ELi128ELb1EEEEEEEEEvNT_6ParamsE,"ax",@progbits
	.align	128
.text._ZN7cutlass13device_kernelIN5flash11enable_sm90INS1_16FlashAttnBwdSm90INS1_25CollectiveMainloopBwdSm90ILi2ELi2ELi2EN4cute5tupleIJNS5_1CILi1EEES8_S8_EEENS6_IJNS7_ILi96EEENS7_ILi128EEENS7_ILi64EEEEEENS_10bfloat16_tEfNS_4arch4Sm90ELb1ELb0ELb1ELb1ELb1ELb1ELb0ELb1ELi2ELi1ELi2ELi2ELb0EEENS1_21CollectiveEpilogueBwdISD_SE_SG_Li256ELb1ELb0ELi1EEENS1_25SingleTileBwdLPTSchedulerILb1ELi128ELb1EEEEEEEEEvNT_6ParamsE:
        .type           _ZN7cutlass13device_kernelIN5flash11enable_sm90INS1_16FlashAttnBwdSm90INS1_25CollectiveMainloopBwdSm90ILi2ELi2ELi2EN4cute5tupleIJNS5_1CILi1EEES8_S8_EEENS6_IJNS7_ILi96EEENS7_ILi128EEENS7_ILi64EEEEEENS_10bfloat16_tEfNS_4arch4Sm90ELb1ELb0ELb1ELb1ELb1ELb1ELb0ELb1ELi2ELi1ELi2ELi2ELb0EEENS1_21CollectiveEpilogueBwdISD_SE_SG_Li256ELb1ELb0ELi1EEENS1_25SingleTileBwdLPTSchedulerILb1ELi128ELb1EEEEEEEEEvNT_6ParamsE,@function
        .size           _ZN7cutlass13device_kernelIN5flash11enable_sm90INS1_16FlashAttnBwdSm90INS1_25CollectiveMainloopBwdSm90ILi2ELi2ELi2EN4cute5tupleIJNS5_1CILi1EEES8_S8_EEENS6_IJNS7_ILi96EEENS7_ILi128EEENS7_ILi64EEEEEENS_10bfloat16_tEfNS_4arch4Sm90ELb1ELb0ELb1ELb1ELb1ELb1ELb0ELb1ELi2ELi1ELi2ELi2ELb0EEENS1_21CollectiveEpilogueBwdISD_SE_SG_Li256ELb1ELb0ELi1EEENS1_25SingleTileBwdLPTSchedulerILb1ELi128ELb1EEEEEEEEEvNT_6ParamsE,(.L_x_141 - _ZN7cutlass13device_kernelIN5flash11enable_sm90INS1_16FlashAttnBwdSm90INS1_25CollectiveMainloopBwdSm90ILi2ELi2ELi2EN4cute5tupleIJNS5_1CILi1EEES8_S8_EEENS6_IJNS7_ILi96EEENS7_ILi128EEENS7_ILi64EEEEEENS_10bfloat16_tEfNS_4arch4Sm90ELb1ELb0ELb1ELb1ELb1ELb1ELb0ELb1ELi2ELi1ELi2ELi2ELb0EEENS1_21CollectiveEpilogueBwdISD_SE_SG_Li256ELb1ELb0ELi1EEENS1_25SingleTileBwdLPTSchedulerILb1ELi128ELb1EEEEEEEEEvNT_6ParamsE)
        .other          _ZN7cutlass13device_kernelIN5flash11enable_sm90INS1_16FlashAttnBwdSm90INS1_25CollectiveMainloopBwdSm90ILi2ELi2ELi2EN4cute5tupleIJNS5_1CILi1EEES8_S8_EEENS6_IJNS7_ILi96EEENS7_ILi128EEENS7_ILi64EEEEEENS_10bfloat16_tEfNS_4arch4Sm90ELb1ELb0ELb1ELb1ELb1ELb1ELb0ELb1ELi2ELi1ELi2ELi2ELb0EEENS1_21CollectiveEpilogueBwdISD_SE_SG_Li256ELb1ELb0ELi1EEENS1_25SingleTileBwdLPTSchedulerILb1ELi128ELb1EEEEEEEEEvNT_6ParamsE,@"STO_CUDA_ENTRY STV_DEFAULT"
_ZN7cutlass13device_kernelIN5flash11enable_sm90INS1_16FlashAttnBwdSm90INS1_25CollectiveMainloopBwdSm90ILi2ELi2ELi2EN4cute5tupleIJNS5_1CILi1EEES8_S8_EEENS6_IJNS7_ILi96EEENS7_ILi128EEENS7_ILi64EEEEEENS_10bfloat16_tEfNS_4arch4Sm90ELb1ELb0ELb1ELb1ELb1ELb1ELb0ELb1ELi2ELi1ELi2ELi2ELb0EEENS1_21CollectiveEpilogueBwdISD_SE_SG_Li256ELb1ELb0ELi1EEENS1_25SingleTileBwdLPTSchedulerILb1ELi128ELb1EEEEEEEEEvNT_6ParamsE:
[----:B------:R-:W-:Y:S01]  /*0000*/  LDC R1, c[0x0][0x37c] ;  /* 0x0000df00ff017b82 */ /* 0x000fe20000000800 */
[----:B------:R-:W-:Y:S05]  /*0010*/  EXIT ;  /* 0x000000000000794d */ /* 0x000fea0003800000 */
.L_x_26:
        /* <DEDUP_REMOVED lines=14> */
.L_x_141:


//--------------------- .text._ZN7cutlass13device_kernelIN5flash11enable_sm90INS1_16FlashAttnBwdSm90INS1_25CollectiveMainloopBwdSm90ILi2ELi2ELi2EN4cute5tupleIJNS5_1CILi1EEES8_S8_EEENS6_IJNS7_ILi96EEENS7_ILi128EEENS7_ILi64EEEEEENS_10bfloat16_tEfNS_4arch4Sm90ELb1ELb0ELb1ELb1ELb0ELb1ELb0ELb1ELi2ELi1ELi2ELi2ELb0EEENS1_24CollectiveEpilogueBwdGQAISD_fSG_Li256ELb1ELb0EEENS1_25SingleTileBwdLPTSchedulerILb1ELi128ELb0EEEEEEEEEvNT_6ParamsE --------------------------
	.section	.text._ZN7cutlass13device_kernelIN5flash11enable_sm90INS1_16FlashAttnBwdSm90INS1_25CollectiveMainloopBwdSm90ILi2ELi2ELi2EN4cute5tupleIJNS5_1CILi1EEES8_S8_EEENS6_IJNS7_ILi96EEENS7_ILi128EEENS7_ILi64EEEEEENS_10bfloat16_tEfNS_4arch4Sm90ELb1ELb0ELb1ELb1ELb0ELb1ELb0ELb1ELi2ELi1ELi2ELi2ELb0EEENS1_24CollectiveEpilogueBwdGQAISD_fSG_Li256ELb1ELb0EEENS1_25SingleTileBwdLPTSchedulerILb1ELi128ELb0EEEEEEEEEvNT_6ParamsE,"ax",@progbits
	.align	128
.text._ZN7cutlass13device_kernelIN5flash11enable_sm90INS1_16FlashAttnBwdSm90INS1_25CollectiveMainloopBwdSm90ILi2ELi2ELi2EN4cute5tupleIJNS5_1CILi1EEES8_S8_EEENS6_IJNS7_ILi96EEENS7_ILi128EEENS7_ILi64EEEEEENS_10bfloat16_tEfNS_4arch4Sm90ELb1ELb0ELb1ELb1ELb0ELb1ELb0ELb1ELi2ELi1ELi2ELi2ELb0EEENS1_24CollectiveEpilogueBwdGQAISD_fSG_Li256ELb1ELb0EEENS1_25SingleTileBwdLPTSchedulerILb1ELi128ELb0EEEEEEEEEvNT_6ParamsE:
        .type           _ZN7cutlass13device_kernelIN5flash11enable_sm90INS1_16FlashAttnBwdSm90INS1_25CollectiveMainloopBwdSm90ILi2ELi2ELi2EN4cute5tupleIJNS5_1CILi1EEES8_S8_EEENS6_IJNS7_ILi96EEENS7_ILi128EEENS7_ILi64EEEEEENS_10bfloat16_tEfNS_4arch4Sm90ELb1ELb0ELb1ELb1ELb0ELb1ELb0ELb1ELi2ELi1ELi2ELi2ELb0EEENS1_24CollectiveEpilogueBwdGQAISD_fSG_Li256ELb1ELb0EEENS1_25SingleTileBwdLPTSchedulerILb1ELi128ELb0EEEEEEEEEvNT_6ParamsE,@function
        .size           _ZN7cutlass13device_kernelIN5flash11enable_sm90INS1_16FlashAttnBwdSm90INS1_25CollectiveMainloopBwdSm90ILi2ELi2ELi2EN4cute5tupleIJNS5_1CILi1EEES8_S8_EEENS6_IJNS7_ILi96EEENS7_ILi128EEENS7_ILi64EEEEEENS_10bfloat16_tEfNS_4arch4Sm90ELb1ELb0ELb1ELb1ELb0ELb1ELb0ELb1ELi2ELi1ELi2ELi2ELb0EEENS1_24CollectiveEpilogueBwdGQAISD_fSG_Li256ELb1ELb0EEENS1_25SingleTileBwdLPTSchedulerILb1ELi128ELb0EEEEEEEEEvNT_6ParamsE,(.L_x_142 - _ZN7cutlass13device_kernelIN5flash11enable_sm90INS1_16FlashAttnBwdSm90INS1_25CollectiveMainloopBwdSm90ILi2ELi2ELi2EN4cute5tupleIJNS5_1CILi1EEES8_S8_EEENS6_IJNS7_ILi96EEENS7_ILi128EEENS7_ILi64EEEEEENS_10bfloat16_tEfNS_4arch4Sm90ELb1ELb0ELb1ELb1ELb0ELb1ELb0ELb1ELi2ELi1ELi2ELi2ELb0EEENS1_24CollectiveEpilogueBwdGQAISD_fSG_Li256ELb1ELb0EEENS1_25SingleTileBwdLPTSchedulerILb1ELi128ELb0EEEEEEEEEvNT_6ParamsE)
        .other          _ZN7cutlass13device_kernelIN5flash11enable_sm90INS1_16FlashAttnBwdSm90INS1_25CollectiveMainloopBwdSm90ILi2ELi2ELi2EN4cute5tupleIJNS5_1CILi1EEES8_S8_EEENS6_IJNS7_ILi96EEENS7_ILi128EEENS7_ILi64EEEEEENS_10bfloat16_tEfNS_4arch4Sm90ELb1ELb0ELb1ELb1ELb0ELb1ELb0ELb1ELi2ELi1ELi2ELi2ELb0EEENS1_24CollectiveEpilogueBwdGQAISD_fSG_Li256ELb1ELb0EEENS1_25SingleTileBwdLPTSchedulerILb1ELi128ELb0EEEEEEEEEvNT_6ParamsE,@"STO_CUDA_ENTRY STV_DEFAULT"
_ZN7cutlass13device_kernelIN5flash11enable_sm90INS1_16FlashAttnBwdSm90INS1_25CollectiveMainloopBwdSm90ILi2ELi2ELi2EN4cute5tupleIJNS5_1CILi1EEES8_S8_EEENS6_IJNS7_ILi96EEENS7_ILi128EEENS7_ILi64EEEEEENS_10bfloat16_tEfNS_4arch4Sm90ELb1ELb0ELb1ELb1ELb0ELb1ELb0ELb1ELi2ELi1ELi2ELi2ELb0EEENS1_24CollectiveEpilogueBwdGQAISD_fSG_Li256ELb1ELb0EEENS1_25SingleTileBwdLPTSchedulerILb1ELi128ELb0EEEEEEEEEvNT_6ParamsE:
[----:B------:R-:W-:Y:S01]  /*0000*/  LDC R1, c[0x0][0x37c] ;  /* 0x0000df00ff017b82 */ /* 0x000fe20000000800 */
[----:B------:R-:W-:Y:S05]  /*0010*/  EXIT ;  /* 0x000000000000794d */ /* 0x000fea0003800000 */
.L_x_27:
        /* <DEDUP_REMOVED lines=14> */
.L_x_142:


//--------------------- .text._ZN7cutlass13device_kernelIN5flash32FlashAttnBwdPostprocessConvertdQIN4cute5tupleIJNS3_1CILi96EEENS5_ILi64EEEEEENS_10bfloat16_tEfNS_4arch4Sm90ELi256ENS3_8TiledMMAINS3_8MMA_AtomIJNS3_4SM904GMMA27MMA_64x16x16_F32BF16BF16_SSILNSF_5MajorE1ELSH_0ELNSF_7ScaleInE1ELSI_1EEEEEENS3_6LayoutINS4_IJNS5_ILi1EEENS5_ILi2EEESM_EEENS4_IJNS5_ILi0EEESM_SP_EEEEENS4_IJNS3_10UnderscoreESS_SS_EEEEELb1EEEEEvNT_6ParamsE --------------------------
	.section	.text._ZN7cutlass13device_kernelIN5flash32FlashAttnBwdPostprocessConvertdQIN4cute5tupleIJNS3_1CILi96EEENS5_ILi64EEEEEENS_10bfloat16_tEfNS_4arch4Sm90ELi256ENS3_8TiledMMAINS3_8MMA_AtomIJNS3_4SM904GMMA27MMA_64x16x16_F32BF16BF16_SSILNSF_5MajorE1ELSH_0ELNSF_7ScaleInE1ELSI_1EEEEEENS3_6LayoutINS4_IJNS5_ILi1EEENS5_ILi2EEESM_EEENS4_IJNS5_ILi0EEESM_SP_EEEEENS4_IJNS3_10UnderscoreESS_SS_EEEEELb1EEEEEvNT_6ParamsE,"ax",@progbits
	.align	128
.text._ZN7cutlass13device_kernelIN5flash32FlashAttnBwdPostprocessConvertdQIN4cute5tupleIJNS3_1CILi96EEENS5_ILi64EEEEEENS_10bfloat16_tEfNS_4arch4Sm90ELi256ENS3_8TiledMMAINS3_8MMA_AtomIJNS3_4SM904GMMA27MMA_64x16x16_F32BF16BF16_SSILNSF_5MajorE1ELSH_0ELNSF_7ScaleInE1ELSI_1EEEEEENS3_6LayoutINS4_IJNS5_ILi1EEENS5_ILi2EEESM_EEENS4_IJNS5_ILi0EEESM_SP_EEEEENS4_IJNS3_10UnderscoreESS_SS_EEEEELb1EEEEEvNT_6ParamsE:
        .type           _ZN7cutlass13device_kernelIN5flash32FlashAttnBwdPostprocessConvertdQIN4cute5tupleIJNS3_1CILi96EEENS5_ILi64EEEEEENS_10bfloat16_tEfNS_4arch4Sm90ELi256ENS3_8TiledMMAINS3_8MMA_AtomIJNS3_4SM904GMMA27MMA_64x16x16_F32BF16BF16_SSILNSF_5MajorE1ELSH_0ELNSF_7ScaleInE1ELSI_1EEEEEENS3_6LayoutINS4_IJNS5_ILi1EEENS5_ILi2EEESM_EEENS4_IJNS5_ILi0EEESM_SP_EEEEENS4_IJNS3_10UnderscoreESS_SS_EEEEELb1EEEEEvNT_6ParamsE,@function
        .size           _ZN7cutlass13device_kernelIN5flash32FlashAttnBwdPostprocessConvertdQIN4cute5tupleIJNS3_1CILi96EEENS5_ILi64EEEEEENS_10bfloat16_tEfNS_4arch4Sm90ELi256ENS3_8TiledMMAINS3_8MMA_AtomIJNS3_4SM904GMMA27MMA_64x16x16_F32BF16BF16_SSILNSF_5MajorE1ELSH_0ELNSF_7ScaleInE1ELSI_1EEEEEENS3_6LayoutINS4_IJNS5_ILi1EEENS5_ILi2EEESM_EEENS4_IJNS5_ILi0EEESM_SP_EEEEENS4_IJNS3_10UnderscoreESS_SS_EEEEELb1EEEEEvNT_6ParamsE,(.L_x_143 - _ZN7cutlass13device_kernelIN5flash32FlashAttnBwdPostprocessConvertdQIN4cute5tupleIJNS3_1CILi96EEENS5_ILi64EEEEEENS_10bfloat16_tEfNS_4arch4Sm90ELi256ENS3_8TiledMMAINS3_8MMA_AtomIJNS3_4SM904GMMA27MMA_64x16x16_F32BF16BF16_SSILNSF_5MajorE1ELSH_0ELNSF_7ScaleInE1ELSI_1EEEEEENS3_6LayoutINS4_IJNS5_ILi1EEENS5_ILi2EEESM_EEENS4_IJNS5_ILi0EEESM_SP_EEEEENS4_IJNS3_10UnderscoreESS_SS_EEEEELb1EEEEEvNT_6ParamsE)
        .other          _ZN7cutlass13device_kernelIN5flash32FlashAttnBwdPostprocessConvertdQIN4cute5tupleIJNS3_1CILi96EEENS5_ILi64EEEEEENS_10bfloat16_tEfNS_4arch4Sm90ELi256ENS3_8TiledMMAINS3_8MMA_AtomIJNS3_4SM904GMMA27MMA_64x16x16_F32BF16BF16_SSILNSF_5MajorE1ELSH_0ELNSF_7ScaleInE1ELSI_1EEEEEENS3_6LayoutINS4_IJNS5_ILi1EEENS5_ILi2EEESM_EEENS4_IJNS5_ILi0EEESM_SP_EEEEENS4_IJNS3_10UnderscoreESS_SS_EEEEELb1EEEEEvNT_6ParamsE,@"STO_CUDA_ENTRY STV_DEFAULT"
_ZN7cutlass13device_kernelIN5flash32FlashAttnBwdPostprocessConvertdQIN4cute5tupleIJNS3_1CILi96EEENS5_ILi64EEEEEENS_10bfloat16_tEfNS_4arch4Sm90ELi256ENS3_8TiledMMAINS3_8MMA_AtomIJNS3_4SM904GMMA27MMA_64x16x16_F32BF16BF16_SSILNSF_5MajorE1ELSH_0ELNSF_7ScaleInE1ELSI_1EEEEEENS3_6LayoutINS4_IJNS5_ILi1EEENS5_ILi2EEESM_EEENS4_IJNS5_ILi0EEESM_SP_EEEEENS4_IJNS3_10UnderscoreESS_SS_EEEEELb1EEEEEvNT_6ParamsE:
[----:B------:R-:W-:Y:S08]  /*0000*/  LDC R1, c[0x0][0x37c] ;  /* 0x0000df00ff017b82 */ /* 0x000ff00000000800 */
[----:B------:R-:W0:Y:S01]  /*0010*/  LDC.64 R10, c[0x0][0x3e0] ;  /* 0x0000f800ff0a7b82 */ /* 0x000e220000000a00 */
[----:B------:R-:W1:Y:S01]  /*0020*/  S2R R3, SR_CTAID.X ;  /* 0x0000000000037919 */ /* 0x000e620000002500 */
[----:B------:R-:W2:Y:S01]  /*0030*/  LDCU.64 UR8, c[0x0][0x358] ;  /* 0x00006b00ff0877ac */ /* 0x000ea20008000a00 */
[----:B------:R-:W3:Y:S01]  /*0040*/  S2R R9, SR_CTAID.Z ;  /* 0x0000000000097919 */ /* 0x000ee20000002700 */
[----:B0-----:R-:W-:-:S04]  /*0050*/  ISETP.NE.U32.AND P0, PT, R10, RZ, PT ;  /* 0x000000ff0a00720c */ /* 0x001fc80003f05070 */
[----:B------:R-:W-:-:S13]  /*0060*/  ISETP.NE.AND.EX P1, PT, R11, RZ, PT, P0 ;  /* 0x000000ff0b00720c */ /* 0x000fda0003f25300 */
[----:B-123--:R-:W-:Y:S05]  /*0070*/  @P1 BRA `(.L_x_28) ;  /* 0x0000000000201947 */ /* 0x00efea0003800000 */
[----:B------:R-:W0:Y:S01]  /*0080*/  LDCU.64 UR4, c[0x0][0x3e8] ;  /* 0x00007d00ff0477ac */ /* 0x000e220008000a00 */
[----:B------:R-:W1:Y:S01]  /*0090*/  LDC R0, c[0x0][0x3b0] ;  /* 0x0000ec00ff007b82 */ /* 0x000e620000000800 */
[----:B------:R-:W-:Y:S02]  /*00a0*/  CS2R R6, SRZ ;  /* 0x0000000000067805 */ /* 0x000fe4000001ff00 */
[----:B------:R-:W-:Y:S01]  /*00b0*/  CS2R R34, SRZ ;  /* 0x0000000000227805 */ /* 0x000fe2000001ff00 */
[----:B0-----:R-:W-:-:S04]  /*00c0*/  UISETP.NE.U32.AND UP0, UPT, UR4, URZ, UPT ;  /* 0x000000ff0400728c */ /* 0x001fc8000bf05070 */
[----:B------:R-:W-:-:S09]  /*00d0*/  UISETP.NE.AND.EX UP0, UPT, UR5, URZ, UPT, UP0 ;  /* 0x000000ff0500728c */ /* 0x000fd2000bf05300 */
[----:B------:R-:W-:Y:S05]  /*00e0*/  BRA.U !UP0, `(.L_x_29) ;  /* 0x0000000108547547 */ /* 0x000fea000b800000 */
[----:B------:R-:W-:Y:S05]  /*00f0*/  BRA `(.L_x_30) ;  /* 0x0000000000387947 */ /* 0x000fea0003800000 */
.L_x_28:
[----:B------:R-:W0:Y:S01]  /*0100*/  LDC.64 R4, c[0x0][0x3e0] ;  /* 0x0000f800ff047b82 */ /* 0x000e220000000a00 */
[----:B------:R-:W1:Y:S01]  /*0110*/  LDCU.64 UR4, c[0x0][0x3e8] ;  /* 0x00007d00ff0477ac */ /* 0x000e620008000a00 */
[----:B0-----:R-:W-:-:S05]  /*0120*/  IMAD.WIDE.U32 R4, R9, 0x4, R4 ;  /* 0x0000000409047825 */ /* 0x001fca00078e0004 */
[----:B------:R-:W2:Y:S01]  /*0130*/  LDG.E R34, desc[UR8][R4.64] ;  /* 0x0000000804227981 */ /* 0x000ea2000c1e1900 */
[----:B-1----:R-:W-:-:S04]  /*0140*/  UISETP.NE.U32.AND UP0, UPT, UR4, URZ, UPT ;  /* 0x000000ff0400728c */ /* 0x002fc8000bf05070 */
[----:B------:R-:W-:Y:S01]  /*0150*/  UISETP.NE.AND.EX UP0, UPT, UR5, URZ, UPT, UP0 ;  /* 0x000000ff0500728c */ /* 0x000fe2000bf05300 */
[--C-:B--2---:R-:W-:Y:S01]  /*0160*/  IMAD R0, R9, 0x60, R34.reuse ;  /* 0x0000006009007824 */ /* 0x104fe200078e0222 */
[----:B------:R-:W-:-:S03]  /*0170*/  SHF.R.S32.HI R35, RZ, 0x1f, R34 ;  /* 0x0000001fff237819 */ /* 0x000fc60000011422 */
[----:B------:R-:W-:-:S05]  /*0180*/  IMAD.HI R0, R0, 0x2aaaaaab, RZ ;  /* 0x2aaaaaab00007827 */ /* 0x000fca00078e02ff */
[----:B------:R-:W-:-:S04]  /*0190*/  SHF.R.U32.HI R7, RZ, 0x1f, R0 ;  /* 0x0000001fff077819 */ /* 0x000fc80000011600 */
[----:B------:R-:W-:-:S05]  /*01a0*/  LEA.HI R7, R0, R7, RZ, 0x1c ;  /* 0x0000000700077211 */ /* 0x000fca00078fe0ff */
[----:B------:R-:W-:-:S05]  /*01b0*/  IMAD R6, R7, 0x1800, RZ ;  /* 0x0000180007067824 */ /* 0x000fca00078e02ff */
[----:B------:R-:W-:Y:S01]  /*01c0*/  SHF.R.S32.HI R7, RZ, 0x1f, R6 ;  /* 0x0000001fff077819 */ /* 0x000fe20000011406 */
[----:B------:R-:W-:Y:S06]  /*01d0*/  BRA.U !UP0, `(.L_x_31) ;  /* 0x0000000108107547 */ /* 0x000fec000b800000 */
.L_x_30:
[----:B------:R-:W0:Y:S02]  /*01e0*/  LDC.64 R4, c[0x0][0x3e8] ;  /* 0x0000fa00ff047b82 */ /* 0x000e240000000a00 */
[----:B0-----:R-:W-:-:S05]  /*01f0*/  IMAD.WIDE.U32 R4, R9, 0x4, R4 ;  /* 0x0000000409047825 */ /* 0x001fca00078e0004 */
[----:B-1----:R0:W5:Y:S01]  /*0200*/  LDG.E R0, desc[UR8][R4.64] ;  /* 0x0000000804007981 */ /* 0x002162000c1e1900 */
[----:B------:R-:W-:Y:S05]  /*0210*/  BRA `(.L_x_29) ;  /* 0x0000000000087947 */ /* 0x000fea0003800000 */
.L_x_31:
[----:B------:R-:W2:Y:S02]  /*0220*/  LDG.E R5, desc[UR8][R4.64+0x4] ;  /* 0x0000040804057981 */ /* 0x000ea4000c1e1900 */
[----:B--2---:R-:W-:-:S07]  /*0230*/  IMAD.IADD R0, R5, 0x1, -R34 ;  /* 0x0000000105007824 */ /* 0x004fce00078e0a22 */
.L_x_29:
[----:B0-----:R-:W-:Y:S01]  /*0240*/  IMAD R5, R3, 0x60, RZ ;  /* 0x0000006003057824 */ /* 0x001fe200078e02ff */
[----:B------:R-:W-:-:S04]  /*0250*/  ISETP.NE.AND.EX P0, PT, R11, RZ, PT, P0 ;  /* 0x000000ff0b00720c */ /* 0x000fc80003f05300 */
[----:B-1---5:R-:W-:-:S13]  /*0260*/  ISETP.GE.AND P2, PT, R5, R0, PT ;  /* 0x000000000500720c */ /* 0x022fda0003f46270 */
[----:B------:R-:W-:Y:S05]  /*0270*/  @P2 EXIT P0 ;  /* 0x000000000000294d */ /* 0x000fea0000000000 */
[----:B------:R-:W0:Y:S01]  /*0280*/  S2R R2, SR_CTAID.Y ;  /* 0x0000000000027919 */ /* 0x000e220000002600 */
[----:B------:R-:W0:Y:S01]  /*0290*/  LDC.64 R10, c[0x0][0x398] ;  /* 0x0000e600ff0a7b82 */ /* 0x000e220000000a00 */
[----:B------:R-:W-:Y:S01]  /*02a0*/  IMAD R5, R3, 0x1800, RZ ;  /* 0x0000180003057824 */ /* 0x000fe200078e02ff */
[----:B------:R-:W-:Y:S01]  /*02b0*/  BSSY.RECONVERGENT B0, `(.L_x_32) ;  /* 0x0000025000007945 */ /* 0x000fe20003800200 */
[----:B------:R-:W1:Y:S03]  /*02c0*/  S2R R4, SR_TID.X ;  /* 0x0000000000047919 */ /* 0x000e660000002100 */
[----:B------:R-:W-:Y:S01]  /*02d0*/  IADD3 R6, P0, PT, R5, R6, RZ ;  /* 0x0000000605067210 */ /* 0x000fe20007f1e0ff */
[----:B------:R-:W2:Y:S01]  /*02e0*/  S2R R17, SR_CgaCtaId ;  /* 0x0000000000117919 */ /* 0x000ea20000008800 */
[----:B------:R-:W3:Y:S01]  /*02f0*/  LDC.64 R12, c[0x0][0x3a0] ;  /* 0x0000e800ff0c7b82 */ /* 0x000ee20000000a00 */
[----:B------:R-:W-:-:S02]  /*0300*/  SEL R5, R9, RZ, !P1 ;  /* 0x000000ff09057207 */ /* 0x000fc40004800000 */
[----:B------:R-:W-:-:S05]  /*0310*/  IMAD.X R7, RZ, RZ, R7, P0 ;  /* 0x000000ffff077224 */ /* 0x000fca00000e0607 */
[----:B------:R-:W4:Y:S01]  /*0320*/  LDC.64 R14, c[0x0][0x380] ;  /* 0x0000e000ff0e7b82 */ /* 0x000f220000000a00 */
[----:B0-----:R-:W-:Y:S01]  /*0330*/  IMAD.WIDE.U32 R6, R2, R10, R6 ;  /* 0x0000000a02067225 */ /* 0x001fe200078e0006 */
[----:B-1----:R-:W-:-:S03]  /*0340*/  ISETP.NE.AND P0, PT, R4, RZ, PT ;  /* 0x000000ff0400720c */ /* 0x002fc60003f05270 */
[----:B------:R-:W-:Y:S02]  /*0350*/  IMAD R7, R2, R11, R7 ;  /* 0x0000000b02077224 */ /* 0x000fe400078e0207 */
[----:B---3--:R-:W-:-:S04]  /*0360*/  IMAD.WIDE.U32 R6, R5, R12, R6 ;  /* 0x0000000c05067225 */ /* 0x008fc800078e0006 */
[----:B------:R-:W-:Y:S01]  /*0370*/  IMAD R7, R5, R13, R7 ;  /* 0x0000000d05077224 */ /* 0x000fe200078e0207 */
[----:B----4-:R-:W-:-:S04]  /*0380*/  LEA R14, P1, R6, R14, 0x2 ;  /* 0x0000000e060e7211 */ /* 0x010fc800078210ff */
[----:B------:R-:W-:Y:S01]  /*0390*/  LEA.HI.X R7, R6, R15, R7, 0x2, P1 ;  /* 0x0000000f06077211 */ /* 0x000fe200008f1407 */
[----:B--2---:R-:W-:Y:S08]  /*03a0*/  @P0 BRA `(.L_x_33) ;  /* 0x0000000000540947 */ /* 0x004ff00003800000 */
[----:B------:R-:W0:Y:S01]  /*03b0*/  S2UR UR7, SR_CgaCtaId ;  /* 0x00000000000779c3 */ /* 0x000e220000008800 */
[----:B------:R-:W-:Y:S01]  /*03c0*/  UMOV UR6, 0x400 ;  /* 0x0000040000067882 */ /* 0x000fe20000000000 */
[----:B------:R-:W-:Y:S01]  /*03d0*/  UMOV UR4, 0x1 ;  /* 0x0000000100047882 */ /* 0x000fe20000000000 */
[----:B------:R-:W-:Y:S01]  /*03e0*/  IMAD.MOV.U32 R6, RZ, RZ, 0x6000 ;  /* 0x00006000ff067424 */ /* 0x000fe200078e00ff */
[----:B------:R-:W-:-:S04]  /*03f0*/  UIADD3 UR4, UPT, UPT, -UR4, 0x100000, URZ ;  /* 0x0010000004047890 */ /* 0x000fc8000fffe1ff */
[----:B------:R-:W-:Y:S02]  /*0400*/  USHF.L.U32 UR5, UR4, 0xb, URZ ;  /* 0x0000000b04057899 */ /* 0x000fe400080006ff */
[----:B------:R-:W-:Y:S01]  /*0410*/  USHF.L.U32 UR4, UR4, 0x1, URZ ;  /* 0x0000000104047899 */ /* 0x000fe200080006ff */
[----:B------:R-:W-:Y:S01]  /*0420*/  PLOP3.LUT P0, PT, PT, PT, PT, 0x80, 0x8 ;  /* 0x000000000008781c */ /* 0x000fe20003f0f070 */
[----:B------:R-:W-:Y:S01]  /*0430*/  UMOV UR10, 0x600 ;  /* 0x00000600000a7882 */ /* 0x000fe20000000000 */
[----:B0-----:R-:W-:-:S04]  /*0440*/  ULEA UR6, UR7, UR6, 0x18 ;  /* 0x0000000607067291 */ /* 0x001fc8000f8ec0ff */
[----:B------:R-:W-:Y:S01]  /*0450*/  UIADD3 UR7, UPT, UPT, UR6, 0x9000, URZ ;  /* 0x0000900006077890 */ /* 0x000fe2000fffe0ff */
[----:B------:R-:W0:Y:S07]  /*0460*/  FENCE.VIEW.ASYNC.S ;  /* 0x00000000000073c6 */ /* 0x000e2e0000000000 */
[----:B0-----:R0:W1:Y:S02]  /*0470*/  SYNCS.EXCH.64 URZ, [UR6+0x9000], UR4 ;  /* 0x0090000406ff75b2 */ /* 0x0010640008000100 */
[----:B0-----:R-:W-:-:S02]  /*0480*/  R2UR UR4, R14 ;  /* 0x000000000e0472ca */ /* 0x001fc400000e0000 */
[----:B------:R-:W-:Y:S01]  /*0490*/  R2UR UR5, R7 ;  /* 0x00000000070572ca */ /* 0x000fe200000e0000 */
[----:B-1----:R0:W-:-:S14]  /*04a0*/  SYNCS.ARRIVE.TRANS64 RZ, [UR6+0x9000], R6 ;  /* 0x00900006ffff79a7 */ /* 0x0021dc0008000006 */
.L_x_34:
[----:B------:R-:W-:Y:S01]  /*04b0*/  @P0 ELECT P1, URZ, PT ;  /* 0x0000000000ff082f */ /* 0x000fe20003820000 */
[----:B------:R1:W-:-:S12]  /*04c0*/  UBLKCP.S.G [UR6], [UR4], UR10 ;  /* 0x00000006040073ba */ /* 0x0003d8000800020a */
[----:B------:R-:W-:Y:S02]  /*04d0*/  @P1 PLOP3.LUT P0, PT, P1, PT, PT, 0x8, 0x80 ;  /* 0x000000000080181c */ /* 0x000fe40000f0e170 */
[----:B------:R-:W-:-:S11]  /*04e0*/  PLOP3.LUT P1, PT, PT, PT, PT, 0x8, 0x80 ;  /* 0x000000000080781c */ /* 0x000fd60003f2e170 */
[----:B-1----:R-:W-:Y:S05]  /*04f0*/  @P0 BRA.U.ANY `(.L_x_34) ;  /* 0xfffffffd00ec0947 */ /* 0x002fea000393ffff */
.L_x_33:
[----:B------:R-:W-:Y:S05]  /*0500*/  BSYNC.RECONVERGENT B0 ;  /* 0x0000000000007941 */ /* 0x000fea0003800200 */
.L_x_32:
[----:B------:R-:W-:Y:S01]  /*0510*/  BAR.SYNC.DEFER_BLOCKING 0x0 ;  /* 0x0000000000007b1d */ /* 0x000fe20000010000 */
[----:B0-----:R-:W-:Y:S02]  /*0520*/  MOV R6, 0x400 ;  /* 0x0000040000067802 */ /* 0x001fe40000000f00 */
[----:B------:R-:W-:Y:S02]  /*0530*/  SHF.L.U32 R7, RZ, 0x1f, RZ ;  /* 0x0000001fff077819 */ /* 0x000fe400000006ff */
[----:B------:R-:W-:-:S07]  /*0540*/  LEA R6, R17, R6, 0x18 ;  /* 0x0000000611067211 */ /* 0x000fce00078ec0ff */
.L_x_35:
[----:B0-----:R0:W1:Y:S02]  /*0550*/  SYNCS.PHASECHK.TRANS64.TRYWAIT P0, [R6+URZ+0x9000], R7 ;  /* 0x00900007060075a7 */ /* 0x00106400080011ff */
[----:B-1----:R-:W-:Y:S05]  /*0560*/  @!P0 NANOSLEEP.SYNCS 0x989680 ;  /* 0x009896800000895d */ /* 0x002fea0003900000 */
[----:B------:R-:W1:Y:S02]  /*0570*/  @!P0 SYNCS.PHASECHK.TRANS64 P0, [R6+URZ+0x9000], R7 ;  /* 0x00900007060085a7 */ /* 0x000e6400080010ff */
[----:B-1----:R-:W-:Y:S05]  /*0580*/  @!P0 BRA `(.L_x_35) ;  /* 0xfffffffc00f08947 */ /* 0x002fea000383ffff */
[C---:B------:R-:W-:Y:S01]  /*0590*/  IMAD.SHL.U32 R33, R4.reuse, 0x10, RZ ;  /* 0x0000001004217824 */ /* 0x040fe200078e00ff */
[--C-:B0-----:R-:W-:Y:S01]  /*05a0*/  SHF.R.U32.HI R7, RZ, 0x7, R4.reuse ;  /* 0x00000007ff077819 */ /* 0x101fe20000011604 */
[----:B------:R-:W0:Y:S01]  /*05b0*/  LDCU UR4, c[0x0][0x3d8] ;  /* 0x00007b00ff0477ac */ /* 0x000e220008000800 */
[--C-:B------:R-:W-:Y:S01]  /*05c0*/  SHF.R.U32.HI R37, RZ, 0x1, R4.reuse ;  /* 0x00000001ff257819 */ /* 0x100fe20000011604 */
[----:B------:R-:W-:Y:S01]  /*05d0*/  IMAD.SHL.U32 R32, R4, 0x2, RZ ;  /* 0x0000000204207824 */ /* 0x000fe200078e00ff */
[----:B------:R-:W-:Y:S01]  /*05e0*/  LOP3.LUT R8, R33, 0x7f0, RZ, 0xc0, !PT ;  /* 0x000007f021087812 */ /* 0x000fe200078ec0ff */
[----:B------:R-:W1:Y:S01]  /*05f0*/  LDCU.64 UR6, c[0x0][0x3c8] ;  /* 0x00007900ff0677ac */ /* 0x000e620008000a00 */
[----:B------:R-:W-:Y:S01]  /*0600*/  SHF.R.U32.HI R38, RZ, 0x5, R4 ;  /* 0x00000005ff267819 */ /* 0x000fe20000011604 */
[----:B------:R-:W-:Y:S01]  /*0610*/  IMAD R0, R3, -0x60, R0 ;  /* 0xffffffa003007824 */ /* 0x000fe200078e0200 */
[----:B------:R-:W-:Y:S01]  /*0620*/  LOP3.LUT R40, R37, 0x3, RZ, 0xc0, !PT ;  /* 0x0000000325287812 */ /* 0x000fe200078ec0ff */
[----:B------:R-:W-:Y:S01]  /*0630*/  IMAD R7, R7, 0x3000, R8 ;  /* 0x0000300007077824 */ /* 0x000fe200078e0208 */
[C---:B------:R-:W-:Y:S01]  /*0640*/  LOP3.LUT R39, R33.reuse, 0x30, RZ, 0xc0, !PT ;  /* 0x0000003021277812 */ /* 0x040fe200078ec0ff */
[----:B------:R-:W2:Y:S01]  /*0650*/  LDCU.64 UR10, c[0x0][0x3d0] ;  /* 0x00007a00ff0a77ac */ /* 0x000ea20008000a00 */
[----:B------:R-:W-:Y:S01]  /*0660*/  LOP3.LUT R37, R33, 0x40, RZ, 0xc0, !PT ;  /* 0x0000004021257812 */ /* 0x000fe200078ec0ff */
[----:B------:R-:W-:Y:S01]  /*0670*/  BSSY.RECONVERGENT B0, `(.L_x_36) ;  /* 0x0000062000007945 */ /* 0x000fe20003800200 */
[----:B------:R-:W-:Y:S01]  /*0680*/  IADD3 R36, PT, PT, R6, R7, RZ ;  /* 0x0000000706247210 */ /* 0x000fe20007ffe0ff */
[----:B------:R-:W-:Y:S01]  /*0690*/  IMAD.SHL.U32 R7, R4, 0x8, RZ ;  /* 0x0000000804077824 */ /* 0x000fe200078e00ff */
[----:B------:R-:W-:-:S02]  /*06a0*/  LOP3.LUT R38, R38, 0x3, RZ, 0xc0, !PT ;  /* 0x0000000326267812 */ /* 0x000fc400078ec0ff */
[----:B------:R-:W-:Y:S01]  /*06b0*/  LOP3.LUT R39, R39, 0x700, R32, 0xf8, !PT ;  /* 0x0000070027277812 */ /* 0x000fe200078ef820 */
[----:B------:R-:W0:Y:S01]  /*06c0*/  LDS.128 R8, [R36] ;  /* 0x0000000024087984 */ /* 0x000e220000000c00 */
[----:B------:R-:W-:Y:S02]  /*06d0*/  LOP3.LUT R41, R7, 0x8, RZ, 0xc0, !PT ;  /* 0x0000000807297812 */ /* 0x000fe400078ec0ff */
[----:B------:R-:W-:Y:S01]  /*06e0*/  LOP3.LUT R37, R37, 0x8, R4, 0xf8, !PT ;  /* 0x0000000825257812 */ /* 0x000fe200078ef804 */
[----:B------:R-:W3:Y:S01]  /*06f0*/  LDS.128 R12, [R36+0x800] ;  /* 0x00080000240c7984 */ /* 0x000ee20000000c00 */
[----:B------:R-:W-:Y:S01]  /*0700*/  LOP3.LUT R43, R32, 0x7b0, RZ, 0xc0, !PT ;  /* 0x000007b0202b7812 */ /* 0x000fe200078ec0ff */
[----:B------:R-:W-:Y:S01]  /*0710*/  IMAD R38, R38, 0x600, R39 ;  /* 0x0000060026267824 */ /* 0x000fe200078e0227 */
[--C-:B------:R-:W-:Y:S01]  /*0720*/  LOP3.LUT R41, R41, 0x40, R32.reuse, 0xf8, !PT ;  /* 0x0000004029297812 */ /* 0x100fe200078ef820 */
[----:B------:R-:W4:Y:S01]  /*0730*/  LDS.128 R16, [R36+0x1000] ;  /* 0x0010000024107984 */ /* 0x000f220000000c00 */
[----:B------:R-:W-:Y:S01]  /*0740*/  LOP3.LUT R32, R37, 0x8, R32, 0x78, !PT ;  /* 0x0000000825207812 */ /* 0x000fe200078e7820 */
[----:B------:R-:W-:Y:S01]  /*0750*/  IMAD R33, R40, 0x600, R43 ;  /* 0x0000060028217824 */ /* 0x000fe200078e022b */
[----:B------:R-:W-:Y:S01]  /*0760*/  LOP3.LUT R37, R7, 0x80, RZ, 0xc0, !PT ;  /* 0x0000008007257812 */ /* 0x000fe200078ec0ff */
[----:B------:R-:W5:Y:S01]  /*0770*/  LDS.128 R20, [R36+0x1800] ;  /* 0x0018000024147984 */ /* 0x000f620000000c00 */
[----:B------:R-:W-:-:S02]  /*0780*/  SHF.R.U32.HI R40, RZ, 0x2, R4 ;  /* 0x00000002ff287819 */ /* 0x000fc40000011604 */
[----:B------:R-:W-:Y:S01]  /*0790*/  IADD3 R37, PT, PT, R32, R38, R37 ;  /* 0x0000002620257210 */ /* 0x000fe20007ffe025 */
[----:B------:R-:W1:Y:S01]  /*07a0*/  LDS.128 R24, [R36+0x2000] ;  /* 0x0020000024187984 */ /* 0x000e620000000c00 */
[----:B------:R-:W-:Y:S02]  /*07b0*/  LOP3.LUT R40, R41, 0x8, R40, 0x78, !PT ;  /* 0x0000000829287812 */ /* 0x000fe400078e7828 */
[----:B------:R-:W-:Y:S01]  /*07c0*/  LEA R37, R37, R6, 0x1 ;  /* 0x0000000625257211 */ /* 0x000fe200078e08ff */
[----:B------:R-:W2:Y:S02]  /*07d0*/  LDS.128 R28, [R36+0x2800] ;  /* 0x00280000241c7984 */ /* 0x000ea40000000c00 */
[----:B------:R-:W-:Y:S02]  /*07e0*/  IMAD.IADD R33, R33, 0x1, R40 ;  /* 0x0000000121217824 */ /* 0x000fe400078e0228 */
[----:B0-----:R-:W-:Y:S01]  /*07f0*/  FMUL.FTZ R8, R8, UR4 ;  /* 0x0000000408087c20 */ /* 0x001fe20008410000 */
[----:B------:R-:W-:Y:S01]  /*0800*/  FMUL.FTZ R9, R9, UR4 ;  /* 0x0000000409097c20 */ /* 0x000fe20008410000 */
[----:B------:R-:W-:Y:S01]  /*0810*/  FMUL.FTZ R10, R10, UR4 ;  /* 0x000000040a0a7c20 */ /* 0x000fe20008410000 */
[----:B------:R-:W-:Y:S01]  /*0820*/  FMUL.FTZ R11, R11, UR4 ;  /* 0x000000040b0b7c20 */ /* 0x000fe20008410000 */
[----:B---3--:R-:W-:Y:S01]  /*0830*/  FMUL.FTZ R12, R12, UR4 ;  /* 0x000000040c0c7c20 */ /* 0x008fe20008410000 */
[----:B------:R-:W-:Y:S01]  /*0840*/  FMUL.FTZ R13, R13, UR4 ;  /* 0x000000040d0d7c20 */ /* 0x000fe20008410000 */
[----:B------:R-:W-:Y:S01]  /*0850*/  FMUL.FTZ R14, R14, UR4 ;  /* 0x000000040e0e7c20 */ /* 0x000fe20008410000 */
[----:B------:R-:W-:Y:S01]  /*0860*/  FMUL.FTZ R15, R15, UR4 ;  /* 0x000000040f0f7c20 */ /* 0x000fe20008410000 */
[----:B----4-:R-:W-:Y:S01]  /*0870*/  FMUL.FTZ R16, R16, UR4 ;  /* 0x0000000410107c20 */ /* 0x010fe20008410000 */
[----:B------:R-:W-:Y:S01]  /*0880*/  FMUL.FTZ R17, R17, UR4 ;  /* 0x0000000411117c20 */ /* 0x000fe20008410000 */
[----:B------:R-:W-:Y:S01]  /*0890*/  FMUL.FTZ R18, R18, UR4 ;  /* 0x0000000412127c20 */ /* 0x000fe20008410000 */
[----:B------:R-:W-:Y:S01]  /*08a0*/  FMUL.FTZ R19, R19, UR4 ;  /* 0x0000000413137c20 */ /* 0x000fe20008410000 */
[----:B-----5:R-:W-:Y:S01]  /*08b0*/  FMUL.FTZ R20, R20, UR4 ;  /* 0x0000000414147c20 */ /* 0x020fe20008410000 */
[----:B------:R-:W-:Y:S01]  /*08c0*/  FMUL.FTZ R21, R21, UR4 ;  /* 0x0000000415157c20 */ /* 0x000fe20008410000 */
[----:B------:R-:W-:Y:S01]  /*08d0*/  FMUL.FTZ R22, R22, UR4 ;  /* 0x0000000416167c20 */ /* 0x000fe20008410000 */
[----:B------:R-:W-:Y:S01]  /*08e0*/  FMUL.FTZ R23, R23, UR4 ;  /* 0x0000000417177c20 */ /* 0x000fe20008410000 */
[----:B-1----:R-:W-:Y:S01]  /*08f0*/  FMUL.FTZ R24, R24, UR4 ;  /* 0x0000000418187c20 */ /* 0x002fe20008410000 */
[----:B------:R-:W-:Y:S01]  /*0900*/  FMUL.FTZ R25, R25, UR4 ;  /* 0x0000000419197c20 */ /* 0x000fe20008410000 */
[----:B------:R-:W-:Y:S01]  /*0910*/  FMUL.FTZ R26, R26, UR4 ;  /* 0x000000041a1a7c20 */ /* 0x000fe20008410000 */
[----:B------:R-:W-:Y:S01]  /*0920*/  FMUL.FTZ R27, R27, UR4 ;  /* 0x000000041b1b7c20 */ /* 0x000fe20008410000 */
[----:B--2---:R-:W-:Y:S01]  /*0930*/  FMUL.FTZ R28, R28, UR4 ;  /* 0x000000041c1c7c20 */ /* 0x004fe20008410000 */
[----:B------:R-:W-:Y:S01]  /*0940*/  FMUL.FTZ R29, R29, UR4 ;  /* 0x000000041d1d7c20 */ /* 0x000fe20008410000 */
[----:B------:R-:W-:Y:S01]  /*0950*/  FMUL.FTZ R30, R30, UR4 ;  /* 0x000000041e1e7c20 */ /* 0x000fe20008410000 */
[----:B------:R-:W-:Y:S01]  /*0960*/  FMUL.FTZ R31, R31, UR4 ;  /* 0x000000041f1f7c20 */ /* 0x000fe20008410000 */
[----:B------:R-:W-:Y:S01]  /*0970*/  F2FP.BF16.F32.PACK_AB R8, R9, R8 ;  /* 0x000000080908723e */ /* 0x000fe200000010ff */
[----:B------:R-:W0:Y:S01]  /*0980*/  LDCU UR4, c[0x0][0x3b4] ;  /* 0x00007680ff0477ac */ /* 0x000e220008000800 */
[----:B------:R-:W-:-:S02]  /*0990*/  F2FP.BF16.F32.PACK_AB R9, R11, R10 ;  /* 0x0000000a0b09723e */ /* 0x000fc400000010ff */
[----:B------:R-:W-:Y:S02]  /*09a0*/  F2FP.BF16.F32.PACK_AB R10, R13, R12 ;  /* 0x0000000c0d0a723e */ /* 0x000fe400000010ff */
[----:B------:R-:W-:Y:S02]  /*09b0*/  F2FP.BF16.F32.PACK_AB R11, R15, R14 ;  /* 0x0000000e0f0b723e */ /* 0x000fe400000010ff */
[----:B------:R-:W-:Y:S02]  /*09c0*/  F2FP.BF16.F32.PACK_AB R12, R17, R16 ;  /* 0x00000010110c723e */ /* 0x000fe400000010ff */
[----:B------:R-:W-:Y:S01]  /*09d0*/  F2FP.BF16.F32.PACK_AB R13, R19, R18 ;  /* 0x00000012130d723e */ /* 0x000fe200000010ff */
[----:B------:R1:W-:Y:S01]  /*09e0*/  STSM.16.MT88.4 [R37+0x6000], R8 ;  /* 0x0060000825007844 */ /* 0x0003e20000004200 */
[----:B------:R-:W-:Y:S02]  /*09f0*/  F2FP.BF16.F32.PACK_AB R14, R21, R20 ;  /* 0x00000014150e723e */ /* 0x000fe400000010ff */
[----:B------:R-:W-:-:S02]  /*0a00*/  F2FP.BF16.F32.PACK_AB R15, R23, R22 ;  /* 0x00000016170f723e */ /* 0x000fc400000010ff */
[----:B------:R-:W-:Y:S01]  /*0a10*/  F2FP.BF16.F32.PACK_AB R16, R25, R24 ;  /* 0x000000181910723e */ /* 0x000fe200000010ff */
[----:B------:R-:W-:Y:S01]  /*0a20*/  IMAD R24, R33, 0x2, R6 ;  /* 0x0000000221187824 */ /* 0x000fe200078e0206 */
[----:B------:R-:W-:Y:S01]  /*0a30*/  F2FP.BF16.F32.PACK_AB R17, R27, R26 ;  /* 0x0000001a1b11723e */ /* 0x000fe200000010ff */
[----:B------:R2:W-:Y:S01]  /*0a40*/  STSM.16.MT88.4 [R37+0x6400], R12 ;  /* 0x0064000c25007844 */ /* 0x0005e20000004200 */
[----:B------:R-:W-:Y:S01]  /*0a50*/  F2FP.BF16.F32.PACK_AB R18, R29, R28 ;  /* 0x0000001c1d12723e */ /* 0x000fe200000010ff */
[----:B------:R-:W-:Y:S01]  /*0a60*/  IMAD.MOV.U32 R27, RZ, RZ, RZ ;  /* 0x000000ffff1b7224 */ /* 0x000fe200078e00ff */
[----:B------:R-:W-:Y:S02]  /*0a70*/  F2FP.BF16.F32.PACK_AB R19, R31, R30 ;  /* 0x0000001e1f13723e */ /* 0x000fe400000010ff */
[----:B------:R-:W-:Y:S02]  /*0a80*/  LOP3.LUT R26, R7, 0x38, RZ, 0xc0, !PT ;  /* 0x00000038071a7812 */ /* 0x000fe400078ec0ff */
[----:B------:R-:W-:Y:S01]  /*0a90*/  SHF.R.U32.HI R7, RZ, 0x3, R4 ;  /* 0x00000003ff077819 */ /* 0x000fe20000011604 */
[----:B------:R3:W-:Y:S01]  /*0aa0*/  STSM.16.MT88.4 [R37+0x6800], R16 ;  /* 0x0068001025007844 */ /* 0x0007e20000004200 */
[----:B------:R-:W-:Y:S01]  /*0ab0*/  BAR.SYNC.DEFER_BLOCKING 0x0 ;  /* 0x0000000000007b1d */ /* 0x000fe20000010000 */
[----:B0-----:R-:W-:Y:S01]  /*0ac0*/  ISETP.GE.AND P0, PT, R26, UR4, PT ;  /* 0x000000041a007c0c */ /* 0x001fe2000bf06270 */
[----:B-1----:R-:W-:Y:S01]  /*0ad0*/  IMAD.WIDE.U32 R10, R2, UR6, R26 ;  /* 0x00000006020a7c25 */ /* 0x002fe2000f8e001a */
[----:B------:R-:W-:-:S02]  /*0ae0*/  IADD3 R8, P1, PT, R7, R34, RZ ;  /* 0x0000002207087210 */ /* 0x000fc40007f3e0ff */
[----:B--2---:R-:W-:Y:S01]  /*0af0*/  VIMNMX R13, PT, PT, R0, 0x60, PT ;  /* 0x00000060000d7848 */ /* 0x004fe20003fe0100 */
[C---:B------:R-:W-:Y:S02]  /*0b00*/  VIADD R0, R7.reuse, 0x20 ;  /* 0x0000002007007836 */ /* 0x040fe40000000000 */
[----:B------:R-:W-:Y:S01]  /*0b10*/  IMAD R11, R2, UR7, R11 ;  /* 0x00000007020b7c24 */ /* 0x000fe2000f8e020b */
[CC--:B------:R-:W-:Y:S01]  /*0b20*/  ISETP.GE.OR P2, PT, R7.reuse, R13.reuse, P0 ;  /* 0x0000000d0700720c */ /* 0x0c0fe20000746670 */
[----:B------:R-:W-:Y:S01]  /*0b30*/  IMAD.X R9, RZ, RZ, R35, P1 ;  /* 0x000000ffff097224 */ /* 0x000fe200008e0623 */
[----:B------:R-:W-:Y:S01]  /*0b40*/  ISETP.GE.OR P1, PT, R0, R13, P0 ;  /* 0x0000000d0000720c */ /* 0x000fe20000726670 */
[----:B------:R-:W-:Y:S01]  /*0b50*/  VIADD R0, R6, 0x6000 ;  /* 0x0000600006007836 */ /* 0x000fe20000000000 */
[----:B------:R-:W-:Y:S01]  /*0b60*/  IADD3 R2, PT, PT, R7, 0x40, RZ ;  /* 0x0000004007027810 */ /* 0x000fe20007ffe0ff */
[----:B------:R-:W-:-:S03]  /*0b70*/  IMAD.WIDE.U32 R6, R5, UR10, R10 ;  /* 0x0000000a05067c25 */ /* 0x000fc6000f8e000a */
[----:B------:R-:W-:Y:S01]  /*0b80*/  ISETP.GE.OR P0, PT, R2, R13, P0 ;  /* 0x0000000d0200720c */ /* 0x000fe20000706670 */
[----:B------:R-:W-:Y:S02]  /*0b90*/  IMAD R5, R5, UR11, R7 ;  /* 0x0000000b05057c24 */ /* 0x000fe4000f8e0207 */
[----:B------:R-:W-:Y:S01]  /*0ba0*/  IMAD.WIDE.U32 R2, R3, 0x60, R8 ;  /* 0x0000006003027825 */ /* 0x000fe200078e0008 */
[----:B------:R3:W0:Y:S03]  /*0bb0*/  LDS.128 R20, [R24+0x6800] ;  /* 0x0068000018147984 */ /* 0x0006260000000c00 */
[----:B------:R-:W-:Y:S01]  /*0bc0*/  IMAD R0, R33, 0x2, R0 ;  /* 0x0000000221007824 */ /* 0x000fe200078e0200 */
[----:B------:R-:W-:Y:S06]  /*0bd0*/  @P2 BRA `(.L_x_37) ;  /* 0x00000000002c2947 */ /* 0x000fec0003800000 */
[----:B------:R-:W1:Y:S01]  /*0be0*/  LDS.128 R8, [R0] ;  /* 0x0000000000087984 */ /* 0x000e620000000c00 */
[----:B------:R-:W2:Y:S01]  /*0bf0*/  LDCU.64 UR4, c[0x0][0x3c0] ;  /* 0x00007800ff0477ac */ /* 0x000ea20008000a00 */
[----:B------:R-:W-:Y:S01]  /*0c00*/  MOV R4, R6 ;  /* 0x0000000600047202 */ /* 0x000fe20000000f00 */
[----:B------:R-:W4:Y:S01]  /*0c10*/  LDCU.64 UR6, c[0x0][0x3a8] ;  /* 0x00007500ff0677ac */ /* 0x000f220008000a00 */
[----:B--2---:R-:W-:-:S03]  /*0c20*/  IMAD R15, R3, UR4, RZ ;  /* 0x00000004030f7c24 */ /* 0x004fc6000f8e02ff */
[----:B------:R-:W-:-:S04]  /*0c30*/  IMAD.WIDE.U32 R12, R2, UR4, R4 ;  /* 0x00000004020c7c25 */ /* 0x000fc8000f8e0004 */
[----:B------:R-:W-:Y:S01]  /*0c40*/  IMAD R15, R2, UR5, R15 ;  /* 0x00000005020f7c24 */ /* 0x000fe2000f8e020f */
[----:B----4-:R-:W-:-:S03]  /*0c50*/  LEA R14, P2, R12, UR6, 0x1 ;  /* 0x000000060c0e7c11 */ /* 0x010fc6000f8408ff */
[----:B------:R-:W-:-:S05]  /*0c60*/  IMAD.IADD R13, R13, 0x1, R15 ;  /* 0x000000010d0d7824 */ /* 0x000fca00078e020f */
[----:B------:R-:W-:-:S05]  /*0c70*/  LEA.HI.X R15, R12, UR7, R13, 0x1, P2 ;  /* 0x000000070c0f7c11 */ /* 0x000fca00090f0c0d */
[----:B-1----:R1:W-:Y:S02]  /*0c80*/  STG.E.128 desc[UR8][R14.64], R8 ;  /* 0x000000080e007986 */ /* 0x0023e4000c101d08 */
.L_x_37:
[----:B------:R-:W-:Y:S05]  /*0c90*/  BSYNC.RECONVERGENT B0 ;  /* 0x0000000000007941 */ /* 0x000fea0003800200 */
.L_x_36:
[----:B---3--:R-:W2:Y:S01]  /*0ca0*/  LDS.128 R24, [R24+0x6400] ;  /* 0x0064000018187984 */ /* 0x008ea20000000c00 */
[----:B------:R-:W-:Y:S04]  /*0cb0*/  BSSY.RECONVERGENT B0, `(.L_x_38) ;  /* 0x000000f000007945 */ /* 0x000fe80003800200 */
[----:B------:R-:W-:Y:S05]  /*0cc0*/  @P1 BRA `(.L_x_39) ;  /* 0x0000000000341947 */ /* 0x000fea0003800000 */
[----:B------:R-:W3:Y:S01]  /*0cd0*/  LDCU.64 UR4, c[0x0][0x3c0] ;  /* 0x00007800ff0477ac */ /* 0x000ee20008000a00 */
[----:B-1----:R-:W-:Y:S01]  /*0ce0*/  IADD3 R11, P1, PT, R2, 0x20, RZ ;  /* 0x00000020020b7810 */ /* 0x002fe20007f3e0ff */
[----:B------:R-:W-:Y:S01]  /*0cf0*/  IMAD.MOV.U32 R8, RZ, RZ, R6 ;  /* 0x000000ffff087224 */ /* 0x000fe200078e0006 */
[----:B------:R-:W-:Y:S01]  /*0d00*/  MOV R9, R5 ;  /* 0x0000000500097202 */ /* 0x000fe20000000f00 */
[----:B------:R-:W1:Y:S02]  /*0d10*/  LDCU.64 UR6, c[0x0][0x3a8] ;  /* 0x00007500ff0677ac */ /* 0x000e640008000a00 */
[----:B------:R-:W-:-:S04]  /*0d20*/  IMAD.X R0, RZ, RZ, R3, P1 ;  /* 0x000000ffff007224 */ /* 0x000fc800008e0603 */
[----:B---3--:R-:W-:Y:S02]  /*0d30*/  IMAD R0, R0, UR4, RZ ;  /* 0x0000000400007c24 */ /* 0x008fe4000f8e02ff */
[----:B------:R-:W-:-:S04]  /*0d40*/  IMAD.WIDE.U32 R8, R11, UR4, R8 ;  /* 0x000000040b087c25 */ /* 0x000fc8000f8e0008 */
[----:B------:R-:W-:Y:S01]  /*0d50*/  IMAD R11, R11, UR5, R0 ;  /* 0x000000050b0b7c24 */ /* 0x000fe2000f8e0200 */
[----:B-1----:R-:W-:-:S03]  /*0d60*/  LEA R10, P1, R8, UR6, 0x1 ;  /* 0x00000006080a7c11 */ /* 0x002fc6000f8208ff */
[----:B------:R-:W-:-:S05]  /*0d70*/  IMAD.IADD R9, R9, 0x1, R11 ;  /* 0x0000000109097824 */ /* 0x000fca00078e020b */
[----:B------:R-:W-:-:S05]  /*0d80*/  LEA.HI.X R11, R8, UR7, R9, 0x1, P1 ;  /* 0x00000007080b7c11 */ /* 0x000fca00088f0c09 */
[----:B--2---:R3:W-:Y:S02]  /*0d90*/  STG.E.128 desc[UR8][R10.64], R24 ;  /* 0x000000180a007986 */ /* 0x0047e4000c101d08 */
.L_x_39:
[----:B------:R-:W-:Y:S05]  /*0da0*/  BSYNC.RECONVERGENT B0 ;  /* 0x0000000000007941 */ /* 0x000fea0003800200 */
.L_x_38:
[----:B------:R-:W-:Y:S05]  /*0db0*/  @P0 EXIT ;  /* 0x000000000000094d */ /* 0x000fea0003800000 */
[----:B------:R-:W4:Y:S01]  /*0dc0*/  LDCU.64 UR4, c[0x0][0x3c0] ;  /* 0x00007800ff0477ac */ /* 0x000f220008000a00 */
[----:B------:R-:W-:Y:S01]  /*0dd0*/  IADD3 R7, P0, PT, R2, 0x40, RZ ;  /* 0x0000004002077810 */ /* 0x000fe20007f1e0ff */
[----:B------:R-:W5:Y:S04]  /*0de0*/  LDCU.64 UR6, c[0x0][0x3a8] ;  /* 0x00007500ff0677ac */ /* 0x000f680008000a00 */
[----:B------:R-:W-:Y:S01]  /*0df0*/  IMAD.X R2, RZ, RZ, R3, P0 ;  /* 0x000000ffff027224 */ /* 0x000fe200000e0603 */
[----:B------:R-:W-:-:S03]  /*0e00*/  MOV R3, R5 ;  /* 0x0000000500037202 */ /* 0x000fc60000000f00 */
[----:B----4-:R-:W-:Y:S02]  /*0e10*/  IMAD R0, R2, UR4, RZ ;  /* 0x0000000402007c24 */ /* 0x010fe4000f8e02ff */
[----:B------:R-:W-:-:S04]  /*0e20*/  IMAD.MOV.U32 R2, RZ, RZ, R6 ;  /* 0x000000ffff027224 */ /* 0x000fc800078e0006 */
[----:B------:R-:W-:-:S04]  /*0e30*/  IMAD.WIDE.U32 R2, R7, UR4, R2 ;  /* 0x0000000407027c25 */ /* 0x000fc8000f8e0002 */
[----:B------:R-:W-:Y:S01]  /*0e40*/  IMAD R7, R7, UR5, R0 ;  /* 0x0000000507077c24 */ /* 0x000fe2000f8e0200 */
[----:B-----5:R-:W-:-:S03]  /*0e50*/  LEA R4, P0, R2, UR6, 0x1 ;  /* 0x0000000602047c11 */ /* 0x020fc6000f8008ff */
[----:B------:R-:W-:-:S05]  /*0e60*/  IMAD.IADD R3, R3, 0x1, R7 ;  /* 0x0000000103037824 */ /* 0x000fca00078e0207 */
[----:B------:R-:W-:-:S05]  /*0e70*/  LEA.HI.X R5, R2, UR7, R3, 0x1, P0 ;  /* 0x0000000702057c11 */ /* 0x000fca00080f0c03 */
[----:B0-----:R-:W-:Y:S01]  /*0e80*/  STG.E.128 desc[UR8][R4.64], R20 ;  /* 0x0000001404007986 */ /* 0x001fe2000c101d08 */
[----:B------:R-:W-:Y:S05]  /*0e90*/  EXIT ;  /* 0x000000000000794d */ /* 0x000fea0003800000 */
.L_x_40:
        /* <DEDUP_REMOVED lines=14> */
.L_x_143:


//--------------------- .text._ZN7cutlass13device_kernelIN5flash11enable_sm90INS1_16FlashAttnBwdSm90INS1_25CollectiveMainloopBwdSm90ILi2ELi2ELi2EN4cute5tupleIJNS5_1CILi1EEES8_S8_EEENS6_IJNS7_ILi96EEENS7_ILi128EEENS7_ILi64EEEEEENS_10bfloat16_tEfNS_4arch4Sm90ELb1ELb0ELb1ELb1ELb1ELb1ELb0ELb1ELi2ELi1ELi2ELi2ELb0EEENS1_24CollectiveEpilogueBwdGQAISD_fSG_Li256ELb1ELb1EEENS1_25SingleTileBwdLPTSchedulerILb1ELi128ELb1EEEEEEEEEvNT_6ParamsE --------------------------
	.section	.text._ZN7cutlass13device_kernelIN5flash11enable_sm90INS1_16FlashAttnBwdSm90INS1_25CollectiveMainloopBwdSm90ILi2ELi2ELi2EN4cute5tupleIJNS5_1CILi1EEES8_S8_EEENS6_IJNS7_ILi96EEENS7_ILi128EEENS7_ILi64EEEEEENS_10bfloat16_tEfNS_4arch4Sm90ELb1ELb0ELb1ELb1ELb1ELb1ELb0ELb1ELi2ELi1ELi2ELi2ELb0EEENS1_24CollectiveEpilogueBwdGQAISD_fSG_Li256ELb1ELb1EEENS1_25SingleTileBwdLPTSchedulerILb1ELi128ELb1EEEEEEEEEvNT_6ParamsE,"ax",@progbits
	.align	128
.text._ZN7cutlass13device_kernelIN5flash11enable_sm90INS1_16FlashAttnBwdSm90INS1_25CollectiveMainloopBwdSm90ILi2ELi2ELi2EN4cute5tupleIJNS5_1CILi1EEES8_S8_EEENS6_IJNS7_ILi96EEENS7_ILi128EEENS7_ILi64EEEEEENS_10bfloat16_tEfNS_4arch4Sm90ELb1ELb0ELb1ELb1ELb1ELb1ELb0ELb1ELi2ELi1ELi2ELi2ELb0EEENS1_24CollectiveEpilogueBwdGQAISD_fSG_Li256ELb1ELb1EEENS1_25SingleTileBwdLPTSchedulerILb1ELi128ELb1EEEEEEEEEvNT_6ParamsE:
        .type           _ZN7cutlass13device_kernelIN5flash11enable_sm90INS1_16FlashAttnBwdSm90INS1_25CollectiveMainloopBwdSm90ILi2ELi2ELi2EN4cute5tupleIJNS5_1CILi1EEES8_S8_EEENS6_IJNS7_ILi96EEENS7_ILi128EEENS7_ILi64EEEEEENS_10bfloat16_tEfNS_4arch4Sm90ELb1ELb0ELb1ELb1ELb1ELb1ELb0ELb1ELi2ELi1ELi2ELi2ELb0EEENS1_24CollectiveEpilogueBwdGQAISD_fSG_Li256ELb1ELb1EEENS1_25SingleTileBwdLPTSchedulerILb1ELi128ELb1EEEEEEEEEvNT_6ParamsE,@function
        .size           _ZN7cutlass13device_kernelIN5flash11enable_sm90INS1_16FlashAttnBwdSm90INS1_25CollectiveMainloopBwdSm90ILi2ELi2ELi2EN4cute5tupleIJNS5_1CILi1EEES8_S8_EEENS6_IJNS7_ILi96EEENS7_ILi128EEENS7_ILi64EEEEEENS_10bfloat16_tEfNS_4arch4Sm90ELb1ELb0ELb1ELb1ELb1ELb1ELb0ELb1ELi2ELi1ELi2ELi2ELb0EEENS1_24CollectiveEpilogueBwdGQAISD_fSG_Li256ELb1ELb1EEENS1_25SingleTileBwdLPTSchedulerILb1ELi128ELb1EEEEEEEEEvNT_6ParamsE,(.L_x_144 - _ZN7cutlass13device_kernelIN5flash11enable_sm90INS1_16FlashAttnBwdSm90INS1_25CollectiveMainloopBwdSm90ILi2ELi2ELi2EN4cute5tupleIJNS5_1CILi1EEES8_S8_EEENS6_IJNS7_ILi96EEENS7_ILi128EEENS7_ILi64EEEEEENS_10bfloat16_tEfNS_4arch4Sm90ELb1ELb0ELb1ELb1ELb1ELb1ELb0ELb1ELi2ELi1ELi2ELi2ELb0EEENS1_24CollectiveEpilogueBwdGQAISD_fSG_Li256ELb1ELb1EEENS1_25SingleTileBwdLPTSchedulerILb1ELi128ELb1EEEEEEEEEvNT_6ParamsE)
        .other          _ZN7cutlass13device_kernelIN5flash11enable_sm90INS1_16FlashAttnBwdSm90INS1_25CollectiveMainloopBwdSm90ILi2ELi2ELi2EN4cute5tupleIJNS5_1CILi1EEES8_S8_EEENS6_IJNS7_ILi96EEENS7_ILi128EEENS7_ILi64EEEEEENS_10bfloat16_tEfNS_4arch4Sm90ELb1ELb0ELb1ELb1ELb1ELb1ELb0ELb1ELi2ELi1ELi2ELi2ELb0EEENS1_24CollectiveEpilogueBwdGQAISD_fSG_Li256ELb1ELb1EEENS1_25SingleTileBwdLPTSchedulerILb1ELi128ELb1EEEEEEEEEvNT_6ParamsE,@"STO_CUDA_ENTRY STV_DEFAULT"
_ZN7cutlass13device_kernelIN5flash11enable_sm90INS1_16FlashAttnBwdSm90INS1_25CollectiveMainloopBwdSm90ILi2ELi2ELi2EN4cute5tupleIJNS5_1CILi1EEES8_S8_EEENS6_IJNS7_ILi96EEENS7_ILi128EEENS7_ILi64EEEEEENS_10bfloat16_tEfNS_4arch4Sm90ELb1ELb0ELb1ELb1ELb1ELb1ELb0ELb1ELi2ELi1ELi2ELi2ELb0EEENS1_24CollectiveEpilogueBwdGQAISD_fSG_Li256ELb1ELb1EEENS1_25SingleTileBwdLPTSchedulerILb1ELi128ELb1EEEEEEEEEvNT_6ParamsE:
[----:B------:R-:W-:Y:S01]  /*0000*/  LDC R1, c[0x0][0x37c] ;  /* 0x0000df00ff017b82 */ /* 0x000fe20000000800 */
[----:B------:R-:W-:Y:S05]  /*0010*/  EXIT ;  /* 0x000000000000794d */ /* 0x000fea0003800000 */
.L_x_41:
        /* <DEDUP_REMOVED lines=14> */
.L_x_144:


//--------------------- .text._ZN7cutlass13device_kernelIN5flash22FlashAttnBwdPreprocessIN4cute5tupleIJNS3_1CILi96EEENS5_ILi64EEEEEENS_10bfloat16_tEfNS_4arch4Sm90ELb1ELb1EEEEEvNT_6ParamsE --------------------------
	.section	.text._ZN7cutlass13device_kernelIN5flash22FlashAttnBwdPreprocessIN4cute5tupleIJNS3_1CILi96EEENS5_ILi64EEEEEENS_10bfloat16_tEfNS_4arch4Sm90ELb1ELb1EEEEEvNT_6ParamsE,"ax",@progbits
	.align	128
.text._ZN7cutlass13device_kernelIN5flash22FlashAttnBwdPreprocessIN4cute5tupleIJNS3_1CILi96EEENS5_ILi64EEEEEENS_10bfloat16_tEfNS_4arch4Sm90ELb1ELb1EEEEEvNT_6ParamsE:
        .type           _ZN7cutlass13device_kernelIN5flash22FlashAttnBwdPreprocessIN4cute5tupleIJNS3_1CILi96EEENS5_ILi64EEEEEENS_10bfloat16_tEfNS_4arch4Sm90ELb1ELb1EEEEEvNT_6ParamsE,@function
        .size           _ZN7cutlass13device_kernelIN5flash22FlashAttnBwdPreprocessIN4cute5tupleIJNS3_1CILi96EEENS5_ILi64EEEEEENS_10bfloat16_tEfNS_4arch4Sm90ELb1ELb1EEEEEvNT_6ParamsE,(.L_x_145 - _ZN7cutlass13device_kernelIN5flash22FlashAttnBwdPreprocessIN4cute5tupleIJNS3_1CILi96EEENS5_ILi64EEEEEENS_10bfloat16_tEfNS_4arch4Sm90ELb1ELb1EEEEEvNT_6ParamsE)
        .other          _ZN7cutlass13device_kernelIN5flash22FlashAttnBwdPreprocessIN4cute5tupleIJNS3_1CILi96EEENS5_ILi64EEEEEENS_10bfloat16_tEfNS_4arch4Sm90ELb1ELb1EEEEEvNT_6ParamsE,@"STO_CUDA_ENTRY STV_DEFAULT"
_ZN7cutlass13device_kernelIN5flash22FlashAttnBwdPreprocessIN4cute5tupleIJNS3_1CILi96EEENS5_ILi64EEEEEENS_10bfloat16_tEfNS_4arch4Sm90ELb1ELb1EEEEEvNT_6ParamsE:
[----:B------:R-:W-:Y:S08]  /*0000*/  LDC R1, c[0x0][0x37c] ;  /* 0x0000df00ff017b82 */ /* 0x000ff00000000800 */
[----:B------:R-:W0:Y:S01]  /*0010*/  LDC.64 R8, c[0x0][0x460] ;  /* 0x00011800ff087b82 */ /* 0x000e220000000a00 */
[----:B------:R-:W1:Y:S01]  /*0020*/  S2R R0, SR_CTAID.X ;  /* 0x0000000000007919 */ /* 0x000e620000002500 */
[----:B------:R-:W2:Y:S01]  /*0030*/  LDCU.64 UR4, c[0x0][0x358] ;  /* 0x00006b00ff0477ac */ /* 0x000ea20008000a00 */
[----:B------:R-:W3:Y:S05]  /*0040*/  S2R R3, SR_CTAID.Z ;  /* 0x0000000000037919 */ /* 0x000eea0000002700 */
[----:B------:R-:W4:Y:S01]  /*0050*/  S2UR UR6, SR_CTAID.Y ;  /* 0x00000000000679c3 */ /* 0x000f220000002600 */
[----:B0-----:R-:W-:-:S04]  /*0060*/  ISETP.NE.U32.AND P0, PT, R8, RZ, PT ;  /* 0x000000ff0800720c */ /* 0x001fc80003f05070 */
[----:B------:R-:W-:-:S13]  /*0070*/  ISETP.NE.AND.EX P1, PT, R9, RZ, PT, P0 ;  /* 0x000000ff0900720c */ /* 0x000fda0003f25300 */
[----:B-1234-:R-:W-:Y:S05]  /*0080*/  @P1 BRA `(.L_x_42) ;  /* 0x0000000000201947 */ /* 0x01efea0003800000 */
[----:B------:R-:W0:Y:S01]  /*0090*/  LDCU.64 UR8, c[0x0][0x468] ;  /* 0x00008d00ff0877ac */ /* 0x000e220008000a00 */
[----:B------:R-:W1:Y:S01]  /*00a0*/  LDC R45, c[0x0][0x388] ;  /* 0x0000e200ff2d7b82 */ /* 0x000e620000000800 */
[----:B------:R-:W-:Y:S01]  /*00b0*/  IMAD.MOV.U32 R2, RZ, RZ, RZ ;  /* 0x000000ffff027224 */ /* 0x000fe200078e00ff */
[----:B------:R-:W-:Y:S01]  /*00c0*/  CS2R R36, SRZ ;  /* 0x0000000000247805 */ /* 0x000fe2000001ff00 */
[----:B0-----:R-:W-:-:S04]  /*00d0*/  UISETP.NE.U32.AND UP0, UPT, UR8, URZ, UPT ;  /* 0x000000ff0800728c */ /* 0x001fc8000bf05070 */
[----:B------:R-:W-:-:S09]  /*00e0*/  UISETP.NE.AND.EX UP0, UPT, UR9, URZ, UPT, UP0 ;  /* 0x000000ff0900728c */ /* 0x000fd2000bf05300 */
[----:B------:R-:W-:Y:S05]  /*00f0*/  BRA.U !UP0, `(.L_x_43) ;  /* 0x0000000108507547 */ /* 0x000fea000b800000 */
[----:B------:R-:W-:Y:S05]  /*0100*/  BRA `(.L_x_44) ;  /* 0x0000000000347947 */ /* 0x000fea0003800000 */
.L_x_42:
        /* <DEDUP_REMOVED lines=11> */
[----:B------:R-:W-:Y:S01]  /*01c0*/  IMAD R2, R2, 0x60, RZ ;  /* 0x0000006002027824 */ /* 0x000fe200078e02ff */
[----:B------:R-:W-:Y:S06]  /*01d0*/  BRA.U !UP0, `(.L_x_45) ;  /* 0x0000000108107547 */ /* 0x000fec000b800000 */
.L_x_44:
[----:B------:R-:W0:Y:S02]  /*01e0*/  LDC.64 R4, c[0x0][0x468] ;  /* 0x00011a00ff047b82 */ /* 0x000e240000000a00 */
[----:B0-----:R-:W-:-:S05]  /*01f0*/  IMAD.WIDE.U32 R4, R3, 0x4, R4 ;  /* 0x0000000403047825 */ /* 0x001fca00078e0004 */
[----:B-1----:R0:W5:Y:S01]  /*0200*/  LDG.E R45, desc[UR4][R4.64] ;  /* 0x00000004042d7981 */ /* 0x002162000c1e1900 */
[----:B------:R-:W-:Y:S05]  /*0210*/  BRA `(.L_x_43) ;  /* 0x0000000000087947 */ /* 0x000fea0003800000 */
.L_x_45:
[----:B------:R-:W2:Y:S02]  /*0220*/  LDG.E R5, desc[UR4][R4.64+0x4] ;  /* 0x0000040404057981 */ /* 0x000ea4000c1e1900 */
[----:B--2---:R-:W-:-:S07]  /*0230*/  IMAD.IADD R45, R5, 0x1, -R36 ;  /* 0x00000001052d7824 */ /* 0x004fce00078e0a24 */
.L_x_43:
[----:B0-----:R-:W0:Y:S01]  /*0240*/  S2R R5, SR_TID.X ;  /* 0x0000000000057919 */ /* 0x001e220000002100 */
[----:B------:R-:W-:Y:S01]  /*0250*/  IMAD R4, R0, 0x60, RZ ;  /* 0x0000006000047824 */ /* 0x000fe200078e02ff */
[----:B------:R-:W-:-:S04]  /*0260*/  ISETP.NE.AND.EX P0, PT, R9, RZ, PT, P0 ;  /* 0x000000ff0900720c */ /* 0x000fc80003f05300 */
[----:B-1---5:R-:W-:-:S13]  /*0270*/  ISETP.GE.AND P2, PT, R4, R45, PT ;  /* 0x0000002d0400720c */ /* 0x022fda0003f46270 */
[----:B------:R-:W-:Y:S05]  /*0280*/  @P2 EXIT P0 ;  /* 0x000000000000294d */ /* 0x000fea0000000000 */
[----:B------:R-:W1:Y:S01]  /*0290*/  LDCU UR7, c[0x0][0x38c] ;  /* 0x00007180ff0777ac */ /* 0x000e620008000800 */
[----:B------:R-:W2:Y:S01]  /*02a0*/  LDC.64 R16, c[0x0][0x3a0] ;  /* 0x0000e800ff107b82 */ /* 0x000ea20000000a00 */
[----:B0-----:R-:W-:Y:S01]  /*02b0*/  SHF.L.U32 R32, R5, 0x3, RZ ;  /* 0x0000000305207819 */ /* 0x001fe200000006ff */
[----:B------:R-:W-:Y:S01]  /*02c0*/  IMAD R6, R0, -0x60, R45 ;  /* 0xffffffa000067824 */ /* 0x000fe200078e022d */
[----:B------:R-:W-:Y:S01]  /*02d0*/  SHF.R.U32.HI R7, RZ, 0x3, R5 ;  /* 0x00000003ff077819 */ /* 0x000fe20000011605 */
[----:B------:R-:W-:Y:S01]  /*02e0*/  IMAD.MOV.U32 R33, RZ, RZ, RZ ;  /* 0x000000ffff217224 */ /* 0x000fe200078e00ff */
[----:B------:R-:W-:Y:S02]  /*02f0*/  LOP3.LUT R32, R32, 0x38, RZ, 0xc0, !PT ;  /* 0x0000003820207812 */ /* 0x000fe400078ec0ff */
[----:B------:R-:W-:Y:S01]  /*0300*/  IADD3 R18, P3, PT, R7, R36, RZ ;  /* 0x0000002407127210 */ /* 0x000fe20007f7e0ff */
[----:B------:R-:W0:Y:S01]  /*0310*/  LDC.64 R22, c[0x0][0x3c0] ;  /* 0x0000f000ff167b82 */ /* 0x000e220000000a00 */
[----:B------:R-:W-:Y:S01]  /*0320*/  SEL R34, R3, RZ, !P1 ;  /* 0x000000ff03227207 */ /* 0x000fe20004800000 */
[----:B------:R-:W-:-:S02]  /*0330*/  VIADD R35, R7, 0x40 ;  /* 0x0000004007237836 */ /* 0x000fc40000000000 */
[----:B------:R-:W-:-:S04]  /*0340*/  IMAD.X R19, RZ, RZ, R37, P3 ;  /* 0x000000ffff137224 */ /* 0x000fc800018e0625 */
[----:B------:R-:W3:Y:S01]  /*0350*/  LDC.64 R8, c[0x0][0x3a8] ;  /* 0x0000ea00ff087b82 */ /* 0x000ee20000000a00 */
[----:B-1----:R-:W-:Y:S01]  /*0360*/  ISETP.GE.AND P0, PT, R32, UR7, PT ;  /* 0x0000000720007c0c */ /* 0x002fe2000bf06270 */
[----:B------:R-:W-:-:S03]  /*0370*/  IMAD.WIDE.U32 R18, R0, 0x60, R18 ;  /* 0x0000006000127825 */ /* 0x000fc600078e0012 */
[----:B------:R-:W-:Y:S01]  /*0380*/  ISETP.GE.OR P2, PT, R7, R6, P0 ;  /* 0x000000060700720c */ /* 0x000fe20000746670 */
[----:B--2---:R-:W-:Y:S02]  /*0390*/  IMAD.WIDE.U32 R10, R16, UR6, R32 ;  /* 0x00000006100a7c25 */ /* 0x004fe4000f8e0020 */
[----:B------:R-:W1:Y:S02]  /*03a0*/  LDC.64 R20, c[0x0][0x3c8] ;  /* 0x0000f200ff147b82 */ /* 0x000e640000000a00 */
[----:B------:R-:W-:Y:S02]  /*03b0*/  IMAD R11, R17, UR6, R11 ;  /* 0x00000006110b7c24 */ /* 0x000fe4000f8e020b */
[----:B0-----:R-:W-:Y:S01]  /*03c0*/  IMAD.WIDE.U32 R14, R22, UR6, R32 ;  /* 0x00000006160e7c25 */ /* 0x001fe2000f8e0020 */
[----:B------:R-:W-:-:S05]  /*03d0*/  IADD3 R33, PT, PT, R7, 0x20, RZ ;  /* 0x0000002007217810 */ /* 0x000fca0007ffe0ff */
[----:B------:R-:W0:Y:S01]  /*03e0*/  @!P2 LDC.64 R50, c[0x0][0x398] ;  /* 0x0000e600ff32ab82 */ /* 0x000e220000000a00 */
[----:B------:R-:W-:Y:S01]  /*03f0*/  IMAD R15, R23, UR6, R15 ;  /* 0x00000006170f7c24 */ /* 0x000fe2000f8e020f */
[-C--:B------:R-:W-:Y:S02]  /*0400*/  ISETP.GE.OR P3, PT, R33, R6.reuse, P0 ;  /* 0x000000062100720c */ /* 0x080fe40000766670 */
[----:B------:R-:W-:Y:S01]  /*0410*/  ISETP.GE.OR P0, PT, R35, R6, P0 ;  /* 0x000000062300720c */ /* 0x000fe20000706670 */
[----:B---3--:R-:W-:-:S03]  /*0420*/  IMAD.WIDE.U32 R30, R34, R8, R10 ;  /* 0x00000008221e7225 */ /* 0x008fc600078e000a */
[----:B------:R-:W2:Y:S01]  /*0430*/  LDC.64 R12, c[0x0][0x3b8] ;  /* 0x0000ee00ff0c7b82 */ /* 0x000ea20000000a00 */
[----:B------:R-:W-:-:S07]  /*0440*/  IMAD R31, R34, R9, R31 ;  /* 0x00000009221f7224 */ /* 0x000fce00078e021f */
[----:B------:R-:W3:Y:S01]  /*0450*/  @!P3 LDC.64 R8, c[0x0][0x398] ;  /* 0x0000e600ff08bb82 */ /* 0x000ee20000000a00 */
[C---:B------:R-:W-:Y:S01]  /*0460*/  @!P3 IADD3 R23, P1, PT, R18.reuse, 0x20, RZ ;  /* 0x000000201217b810 */ /* 0x040fe20007f3e0ff */
[----:B------:R-:W-:Y:S01]  /*0470*/  @!P3 IMAD.MOV.U32 R53, RZ, RZ, R31 ;  /* 0x000000ffff35b224 */ /* 0x000fe200078e001f */
[C---:B------:R-:W-:Y:S02]  /*0480*/  @!P3 IADD3 R40, P5, PT, R18.reuse, 0x20, RZ ;  /* 0x000000201228b810 */ /* 0x040fe40007fbe0ff */
[C---:B------:R-:W-:Y:S02]  /*0490*/  @!P0 IADD3 R41, P6, PT, R18.reuse, 0x40, RZ ;  /* 0x0000004012298810 */ /* 0x040fe40007fde0ff */
[C---:B------:R-:W-:Y:S01]  /*04a0*/  @!P0 IADD3 R49, P4, PT, R18.reuse, 0x40, RZ ;  /* 0x0000004012318810 */ /* 0x040fe20007f9e0ff */
[----:B------:R-:W4:Y:S01]  /*04b0*/  LDC.64 R38, c[0x0][0x3b0] ;  /* 0x0000ec00ff267b82 */ /* 0x000f220000000a00 */
[----:B0-----:R-:W-:Y:S01]  /*04c0*/  @!P2 IMAD R16, R19, R50, RZ ;  /* 0x000000321310a224 */ /* 0x001fe200078e02ff */
[----:B------:R-:W-:Y:S01]  /*04d0*/  @!P3 MOV R52, R30 ;  /* 0x0000001e0034b202 */ /* 0x000fe20000000f00 */
[----:B------:R-:W-:Y:S01]  /*04e0*/  @!P3 IMAD.X R43, RZ, RZ, R19, P5 ;  /* 0x000000ffff2bb224 */ /* 0x000fe200028e0613 */
[----:B------:R-:W-:Y:S01]  /*04f0*/  @!P0 IADD3.X R27, PT, PT, RZ, R19, RZ, P4, !PT ;  /* 0x00000013ff1b8210 */ /* 0x000fe200027fe4ff */
[----:B------:R-:W-:-:S02]  /*0500*/  @!P2 IMAD R51, R18, R51, R16 ;  /* 0x000000331233a224 */ /* 0x000fc400078e0210 */
[C---:B-1----:R-:W-:Y:S01]  /*0510*/  IMAD.WIDE.U32 R16, R34.reuse, R20, R14 ;  /* 0x0000001422107225 */ /* 0x042fe200078e000e */
[----:B------:R-:W0:Y:S03]  /*0520*/  @!P0 LDC.64 R24, c[0x0][0x398] ;  /* 0x0000e600ff188b82 */ /* 0x000e260000000a00 */
[----:B--2---:R-:W-:Y:S02]  /*0530*/  @!P2 IMAD R29, R19, R12, RZ ;  /* 0x0000000c131da224 */ /* 0x004fe400078e02ff */
[----:B------:R-:W-:Y:S02]  /*0540*/  IMAD R17, R34, R21, R17 ;  /* 0x0000001522117224 */ /* 0x000fe400078e0211 */
[----:B------:R-:W-:Y:S01]  /*0550*/  @!P3 IMAD.X R21, RZ, RZ, R19, P1 ;  /* 0x000000ffff15b224 */ /* 0x000fe200008e0613 */
[----:B------:R-:W1:Y:S01]  /*0560*/  @!P2 LDC.64 R10, c[0x0][0x380] ;  /* 0x0000e000ff0aab82 */ /* 0x000e620000000a00 */
[----:B------:R-:W-:-:S02]  /*0570*/  @!P2 IMAD R29, R18, R13, R29 ;  /* 0x0000000d121da224 */ /* 0x000fc400078e021d */
[----:B------:R-:W-:-:S04]  /*0580*/  @!P2 IMAD.WIDE.U32 R12, R18, R12, R16 ;  /* 0x0000000c120ca225 */ /* 0x000fc800078e0010 */
[----:B---3--:R-:W-:Y:S01]  /*0590*/  @!P3 IMAD R42, R21, R8, RZ ;  /* 0x00000008152ab224 */ /* 0x008fe200078e02ff */
[----:B------:R-:W-:Y:S01]  /*05a0*/  @!P2 IADD3 R29, PT, PT, R13, R29, RZ ;  /* 0x0000001d0d1da210 */ /* 0x000fe20007ffe0ff */
[----:B------:R-:W-:Y:S01]  /*05b0*/  @!P2 IMAD.WIDE.U32 R14, R18, R50, R30 ;  /* 0x00000032120ea225 */ /* 0x000fe200078e001e */
[C---:B----4-:R-:W-:Y:S01]  /*05c0*/  @!P2 LEA R38, P4, R12.reuse, R38, 0x1 ;  /* 0x000000260c26a211 */ /* 0x050fe200078808ff */
[----:B------:R-:W2:Y:S02]  /*05d0*/  @!P3 LDC.64 R20, c[0x0][0x380] ;  /* 0x0000e000ff14bb82 */ /* 0x000ea40000000a00 */
[----:B------:R-:W-:Y:S01]  /*05e0*/  @!P0 IMAD.X R47, RZ, RZ, R19, P6 ;  /* 0x000000ffff2f8224 */ /* 0x000fe200030e0613 */
[----:B------:R-:W-:Y:S01]  /*05f0*/  @!P2 LEA.HI.X R39, R12, R39, R29, 0x1, P4 ;  /* 0x000000270c27a211 */ /* 0x000fe200020f0c1d */
[C---:B------:R-:W-:Y:S01]  /*0600*/  @!P3 IMAD R42, R23.reuse, R9, R42 ;  /* 0x00000009172ab224 */ /* 0x040fe200078e022a */
[----:B------:R-:W-:Y:S01]  /*0610*/  CS2R R12, SRZ ;  /* 0x00000000000c7805 */ /* 0x000fe2000001ff00 */
[----:B------:R-:W-:Y:S01]  /*0620*/  @!P3 IMAD.WIDE.U32 R52, R23, R8, R52 ;  /* 0x000000081734b225 */ /* 0x000fe200078e0034 */
[----:B------:R-:W-:Y:S01]  /*0630*/  CS2R R8, SRZ ;  /* 0x0000000000087805 */ /* 0x000fe2000001ff00 */
[----:B------:R-:W3:Y:S02]  /*0640*/  LDC.64 R18, c[0x0][0x3b8] ;  /* 0x0000ee00ff127b82 */ /* 0x000ee40000000a00 */
[----:B0-----:R-:W-:-:S02]  /*0650*/  @!P0 IMAD R44, R27, R24, RZ ;  /* 0x000000181b2c8224 */ /* 0x001fc400078e02ff */
[----:B------:R-:W-:Y:S01]  /*0660*/  @!P2 IMAD.IADD R51, R15, 0x1, R51 ;  /* 0x000000010f33a824 */ /* 0x000fe200078e0233 */
[C---:B-1----:R-:W-:Y:S01]  /*0670*/  @!P2 LEA R50, P1, R14.reuse, R10, 0x1 ;  /* 0x0000000a0e32a211 */ /* 0x042fe200078208ff */
[C---:B------:R-:W-:Y:S02]  /*0680*/  @!P0 IMAD R44, R49.reuse, R25, R44 ;  /* 0x00000019312c8224 */ /* 0x040fe400078e022c */
[----:B------:R-:W0:Y:S01]  /*0690*/  LDC.64 R22, c[0x0][0x3b8] ;  /* 0x0000ee00ff167b82 */ /* 0x000e220000000a00 */
[----:B------:R-:W-:Y:S01]  /*06a0*/  @!P0 IMAD.WIDE.U32 R30, R49, R24, R30 ;  /* 0x00000018311e8225 */ /* 0x000fe200078e001e */
[----:B------:R-:W-:Y:S02]  /*06b0*/  @!P2 LEA.HI.X R51, R14, R11, R51, 0x1, P1 ;  /* 0x0000000b0e33a211 */ /* 0x000fe400008f0c33 */
[----:B------:R-:W-:Y:S02]  /*06c0*/  CS2R R10, SRZ ;  /* 0x00000000000a7805 */ /* 0x000fe4000001ff00 */
[----:B------:R-:W-:-:S02]  /*06d0*/  CS2R R14, SRZ ;  /* 0x00000000000e7805 */ /* 0x000fc4000001ff00 */
[----:B------:R-:W1:Y:S02]  /*06e0*/  @!P0 LDC.64 R28, c[0x0][0x380] ;  /* 0x0000e000ff1c8b82 */ /* 0x000e640000000a00 */
[----:B------:R-:W4:Y:S01]  /*06f0*/  @!P2 LDG.E.128 R8, desc[UR4][R50.64] ;  /* 0x000000043208a981 */ /* 0x000f22000c1e1d00 */
[----:B------:R-:W-:-:S03]  /*0700*/  @!P3 IMAD.IADD R46, R53, 0x1, R42 ;  /* 0x00000001352eb824 */ /* 0x000fc600078e022a */
[----:B------:R2:W4:Y:S02]  /*0710*/  @!P2 LDG.E.128 R12, desc[UR4][R38.64] ;  /* 0x00000004260ca981 */ /* 0x000524000c1e1d00 */
[----:B------:R-:W1:Y:S08]  /*0720*/  LDC.64 R26, c[0x0][0x3b0] ;  /* 0x0000ec00ff1a7b82 */ /* 0x000e700000000a00 */
[----:B------:R-:W1:Y:S01]  /*0730*/  LDC.64 R24, c[0x0][0x3b0] ;  /* 0x0000ec00ff187b82 */ /* 0x000e620000000a00 */
[----:B---3--:R-:W-:Y:S01]  /*0740*/  @!P3 IMAD R43, R43, R18, RZ ;  /* 0x000000122b2bb224 */ /* 0x008fe200078e02ff */
[----:B--2---:R-:W-:Y:S01]  /*0750*/  @!P0 MOV R39, R17 ;  /* 0x0000001100278202 */ /* 0x004fe20000000f00 */
[--C-:B------:R-:W-:Y:S01]  /*0760*/  @!P0 IMAD.MOV.U32 R38, RZ, RZ, R16.reuse ;  /* 0x000000ffff268224 */ /* 0x100fe200078e0010 */
[----:B------:R-:W-:Y:S01]  /*0770*/  @!P3 LEA R42, P1, R52, R20, 0x1 ;  /* 0x00000014342ab211 */ /* 0x000fe200078208ff */
[----:B------:R-:W-:-:S04]  /*0780*/  @!P3 IMAD.WIDE.U32 R16, R40, R18, R16 ;  /* 0x000000122810b225 */ /* 0x000fc800078e0010 */
[----:B0-----:R-:W-:Y:S02]  /*0790*/  @!P0 IMAD R18, R47, R22, RZ ;  /* 0x000000162f128224 */ /* 0x001fe400078e02ff */
[----:B------:R-:W-:Y:S01]  /*07a0*/  @!P3 IMAD R19, R40, R19, R43 ;  /* 0x000000132813b224 */ /* 0x000fe200078e022b */
[----:B------:R-:W-:Y:S01]  /*07b0*/  @!P3 LEA.HI.X R43, R52, R21, R46, 0x1, P1 ;  /* 0x00000015342bb211 */ /* 0x000fe200008f0c2e */
[----:B------:R-:W-:Y:S01]  /*07c0*/  @!P0 IMAD.IADD R44, R31, 0x1, R44 ;  /* 0x000000011f2c8824 */ /* 0x000fe200078e022c */
[----:B-1----:R-:W-:Y:S01]  /*07d0*/  @!P0 LEA R46, P1, R30, R28, 0x1 ;  /* 0x0000001c1e2e8211 */ /* 0x002fe200078208ff */
[C---:B------:R-:W-:Y:S02]  /*07e0*/  @!P0 IMAD R23, R41.reuse, R23, R18 ;  /* 0x0000001729178224 */ /* 0x040fe400078e0212 */
[----:B------:R-:W-:Y:S01]  /*07f0*/  @!P0 IMAD.WIDE.U32 R38, R41, R22, R38 ;  /* 0x0000001629268225 */ /* 0x000fe200078e0026 */
[----:B------:R-:W-:-:S03]  /*0800*/  @!P3 LEA R40, P2, R16, R26, 0x1 ;  /* 0x0000001a1028b211 */ /* 0x000fc600078408ff */
[----:B------:R-:W-:Y:S01]  /*0810*/  @!P3 IMAD.IADD R19, R17, 0x1, R19 ;  /* 0x000000011113b824 */ /* 0x000fe200078e0213 */
[----:B------:R-:W-:Y:S02]  /*0820*/  @!P0 LEA.HI.X R47, R30, R29, R44, 0x1, P1 ;  /* 0x0000001d1e2f8211 */ /* 0x000fe400008f0c2c */
[----:B------:R-:W-:Y:S02]  /*0830*/  @!P0 IADD3 R26, PT, PT, R39, R23, RZ ;  /* 0x00000017271a8210 */ /* 0x000fe40007ffe0ff */
[----:B------:R-:W-:Y:S02]  /*0840*/  @!P0 LEA R48, P1, R38, R24, 0x1 ;  /* 0x0000001826308211 */ /* 0x000fe400078208ff */
[----:B------:R-:W-:Y:S02]  /*0850*/  CS2R R20, SRZ ;  /* 0x0000000000147805 */ /* 0x000fe4000001ff00 */
[----:B------:R-:W-:Y:S02]  /*0860*/  @!P3 LEA.HI.X R41, R16, R27, R19, 0x1, P2 ;  /* 0x0000001b1029b211 */ /* 0x000fe400010f0c13 */
[----:B------:R-:W-:-:S02]  /*0870*/  CS2R R22, SRZ ;  /* 0x0000000000167805 */ /* 0x000fc4000001ff00 */
[----:B------:R-:W-:Y:S02]  /*0880*/  CS2R R16, SRZ ;  /* 0x0000000000107805 */ /* 0x000fe4000001ff00 */
[----:B------:R-:W-:Y:S02]  /*0890*/  CS2R R18, SRZ ;  /* 0x0000000000127805 */ /* 0x000fe4000001ff00 */
[----:B------:R-:W-:Y:S02]  /*08a0*/  @!P0 LEA.HI.X R49, R38, R25, R26, 0x1, P1 ;  /* 0x0000001926318211 */ /* 0x000fe400008f0c1a */
[----:B------:R-:W-:Y:S02]  /*08b0*/  CS2R R24, SRZ ;  /* 0x0000000000187805 */ /* 0x000fe4000001ff00 */
[----:B------:R-:W-:Y:S02]  /*08c0*/  CS2R R26, SRZ ;  /* 0x00000000001a7805 */ /* 0x000fe4000001ff00 */
[----:B------:R-:W-:-:S02]  /*08d0*/  CS2R R28, SRZ ;  /* 0x00000000001c7805 */ /* 0x000fc4000001ff00 */
[----:B------:R-:W-:Y:S01]  /*08e0*/  CS2R R30, SRZ ;  /* 0x00000000001e7805 */ /* 0x000fe2000001ff00 */
[----:B------:R0:W2:Y:S01]  /*08f0*/  @!P3 LDG.E.128 R20, desc[UR4][R40.64] ;  /* 0x000000042814b981 */ /* 0x0000a2000c1e1d00 */
[----:B------:R-:W1:Y:S03]  /*0900*/  LDC.64 R38, c[0x0][0x400] ;  /* 0x00010000ff267b82 */ /* 0x000e660000000a00 */
[----:B------:R3:W2:Y:S04]  /*0910*/  @!P3 LDG.E.128 R16, desc[UR4][R42.64] ;  /* 0x000000042a10b981 */ /* 0x0006a8000c1e1d00 */
[----:B------:R-:W2:Y:S01]  /*0920*/  @!P0 LDG.E.128 R24, desc[UR4][R46.64] ;  /* 0x000000042e188981 */ /* 0x000ea2000c1e1d00 */
[----:B0-----:R-:W0:Y:S03]  /*0930*/  LDC.64 R40, c[0x0][0x408] ;  /* 0x00010200ff287b82 */ /* 0x001e260000000a00 */
[----:B------:R-:W2:Y:S01]  /*0940*/  @!P0 LDG.E.128 R28, desc[UR4][R48.64] ;  /* 0x00000004301c8981 */ /* 0x000ea2000c1e1d00 */
[----:B------:R-:W-:-:S04]  /*0950*/  ISETP.GE.AND P0, PT, R5, R6, PT ;  /* 0x000000060500720c */ /* 0x000fc80003f06270 */
[----:B------:R-:W-:-:S13]  /*0960*/  ISETP.GT.U32.OR P0, PT, R5, 0x5f, P0 ;  /* 0x0000005f0500780c */ /* 0x000fda0000704470 */
[----:B---3--:R-:W-:-:S05]  /*0970*/  @!P0 IMAD.IADD R43, R4, 0x1, R5 ;  /* 0x00000001042b8824 */ /* 0x008fca00078e0205 */
[----:B------:R-:W-:Y:S02]  /*0980*/  @!P0 IADD3 R36, P1, PT, R43, R36, RZ ;  /* 0x000000242b248210 */ /* 0x000fe40007f3e0ff */
[----:B------:R-:W3:Y:S03]  /*0990*/  @!P0 LDC.64 R42, c[0x0][0x3f8] ;  /* 0x0000fe00ff2a8b82 */ /* 0x000ee60000000a00 */
[----:B------:R-:W-:Y:S02]  /*09a0*/  @!P0 IMAD.X R37, RZ, RZ, R37, P1 ;  /* 0x000000ffff258224 */ /* 0x000fe400008e0625 */
[----:B-1----:R-:W-:-:S04]  /*09b0*/  @!P0 IMAD.WIDE.U32 R36, R38, UR6, R36 ;  /* 0x0000000626248c25 */ /* 0x002fc8000f8e0024 */
[----:B------:R-:W-:Y:S02]  /*09c0*/  @!P0 IMAD R37, R39, UR6, R37 ;  /* 0x0000000627258c24 */ /* 0x000fe4000f8e0225 */
[----:B0-----:R-:W-:-:S04]  /*09d0*/  @!P0 IMAD.WIDE.U32 R36, R34, R40, R36 ;  /* 0x0000002822248225 */ /* 0x001fc800078e0024 */
[----:B------:R-:W-:Y:S01]  /*09e0*/  @!P0 IMAD R41, R34, R41, R37 ;  /* 0x0000002922298224 */ /* 0x000fe200078e0225 */
[----:B---3--:R-:W-:-:S04]  /*09f0*/  @!P0 LEA R42, P1, R36, R42, 0x2 ;  /* 0x0000002a242a8211 */ /* 0x008fc800078210ff */
[----:B------:R-:W-:Y:S02]  /*0a00*/  @!P0 LEA.HI.X R43, R36, R43, R41, 0x2, P1 ;  /* 0x0000002b242b8211 */ /* 0x000fe400008f1429 */
[----:B------:R-:W-:-:S06]  /*0a10*/  MOV R36, 0x7f800000 ;  /* 0x7f80000000247802 */ /* 0x000fcc0000000f00 */
[----:B------:R0:W5:Y:S01]  /*0a20*/  @!P0 LDG.E R36, desc[UR4][R42.64] ;  /* 0x000000042a248981 */ /* 0x000162000c1e1900 */
[----:B------:R-:W-:Y:S01]  /*0a30*/  VIADD R45, R45, 0x5f ;  /* 0x0000005f2d2d7836 */ /* 0x000fe20000000000 */
[----:B------:R-:W-:Y:S01]  /*0a40*/  ISETP.NE.AND P1, PT, R32, RZ, PT ;  /* 0x000000ff2000720c */ /* 0x000fe20003f25270 */
[----:B------:R-:W-:Y:S01]  /*0a50*/  BSSY.RECONVERGENT B0, `(.L_x_46) ;  /* 0x0000080000007945 */ /* 0x000fe20003800200 */
[----:B----4-:R-:W-:Y:S02]  /*0a60*/  LOP3.LUT R37, R8, 0xffff0000, RZ, 0xc0, !PT ;  /* 0xffff000008257812 */ /* 0x010fe400078ec0ff */
[----:B------:R-:W-:Y:S01]  /*0a70*/  LOP3.LUT R38, R12, 0xffff0000, RZ, 0xc0, !PT ;  /* 0xffff00000c267812 */ /* 0x000fe200078ec0ff */
[----:B------:R-:W-:Y:S02]  /*0a80*/  IMAD.U32 R8, R8, 0x10000, RZ ;  /* 0x0001000008087824 */ /* 0x000fe400078e00ff */
[----:B------:R-:W-:Y:S02]  /*0a90*/  IMAD.U32 R39, R12, 0x10000, RZ ;  /* 0x000100000c277824 */ /* 0x000fe400078e00ff */
[----:B------:R-:W-:Y:S01]  /*0aa0*/  FMUL.FTZ R41, R37, R38 ;  /* 0x0000002625297220 */ /* 0x000fe20000410000 */
[----:B------:R-:W-:Y:S01]  /*0ab0*/  SHF.L.U32 R12, R9, 0x10, RZ ;  /* 0x00000010090c7819 */ /* 0x000fe200000006ff */
[----:B------:R-:W-:-:S02]  /*0ac0*/  IMAD.U32 R37, R13, 0x10000, RZ ;  /* 0x000100000d257824 */ /* 0x000fc400078e00ff */
[----:B------:R-:W-:Y:S01]  /*0ad0*/  FFMA.FTZ R39, R8, R39, R41 ;  /* 0x0000002708277223 */ /* 0x000fe20000010029 */
[----:B------:R-:W-:Y:S02]  /*0ae0*/  LOP3.LUT R9, R9, 0xffff0000, RZ, 0xc0, !PT ;  /* 0xffff000009097812 */ /* 0x000fe400078ec0ff */
[----:B------:R-:W-:Y:S01]  /*0af0*/  LOP3.LUT R38, R13, 0xffff0000, RZ, 0xc0, !PT ;  /* 0xffff00000d267812 */ /* 0x000fe200078ec0ff */
[----:B------:R-:W-:Y:S01]  /*0b00*/  FFMA.FTZ R12, R12, R37, R39 ;  /* 0x000000250c0c7223 */ /* 0x000fe20000010027 */
[----:B------:R-:W-:Y:S01]  /*0b10*/  SHF.L.U32 R13, R14, 0x10, RZ ;  /* 0x000000100e0d7819 */ /* 0x000fe200000006ff */
[C---:B------:R-:W-:Y:S02]  /*0b20*/  IMAD.U32 R8, R10.reuse, 0x10000, RZ ;  /* 0x000100000a087824 */ /* 0x040fe400078e00ff */
[----:B------:R-:W-:Y:S01]  /*0b30*/  FFMA.FTZ R9, R9, R38, R12 ;  /* 0x0000002609097223 */ /* 0x000fe2000001000c */
[----:B------:R-:W-:Y:S02]  /*0b40*/  LOP3.LUT R10, R10, 0xffff0000, RZ, 0xc0, !PT ;  /* 0xffff00000a0a7812 */ /* 0x000fe400078ec0ff */
[----:B------:R-:W-:Y:S01]  /*0b50*/  LOP3.LUT R37, R14, 0xffff0000, RZ, 0xc0, !PT ;  /* 0xffff00000e257812 */ /* 0x000fe200078ec0ff */
[----:B------:R-:W-:Y:S01]  /*0b60*/  FFMA.FTZ R13, R8, R13, R9 ;  /* 0x0000000d080d7223 */ /* 0x000fe20000010009 */
[----:B------:R-:W-:-:S02]  /*0b70*/  SHF.L.U32 R12, R15, 0x10, RZ ;  /* 0x000000100f0c7819 */ /* 0x000fc400000006ff */
[----:B------:R-:W-:Y:S01]  /*0b80*/  LOP3.LUT R8, R15, 0xffff0000, RZ, 0xc0, !PT ;  /* 0xffff00000f087812 */ /* 0x000fe200078ec0ff */
[----:B------:R-:W-:Y:S01]  /*0b90*/  FFMA.FTZ R10, R10, R37, R13 ;  /* 0x000000250a0a7223 */ /* 0x000fe2000001000d */
[----:B------:R-:W-:-:S04]  /*0ba0*/  IMAD.U32 R9, R11, 0x10000, RZ ;  /* 0x000100000b097824 */ /* 0x000fc800078e00ff */
[----:B------:R-:W-:Y:S01]  /*0bb0*/  FFMA.FTZ R10, R9, R12, R10 ;  /* 0x0000000c090a7223 */ /* 0x000fe2000001000a */
[C---:B--2---:R-:W-:Y:S01]  /*0bc0*/  IMAD.U32 R40, R20.reuse, 0x10000, RZ ;  /* 0x0001000014287824 */ /* 0x044fe200078e00ff */
[----:B0-----:R-:W-:Y:S02]  /*0bd0*/  LOP3.LUT R42, R20, 0xffff0000, RZ, 0xc0, !PT ;  /* 0xffff0000142a7812 */ /* 0x001fe400078ec0ff */
[C---:B------:R-:W-:Y:S02]  /*0be0*/  SHF.L.U32 R38, R21.reuse, 0x10, RZ ;  /* 0x0000001015267819 */ /* 0x040fe400000006ff */
[----:B------:R-:W-:Y:S02]  /*0bf0*/  LOP3.LUT R39, R16, 0xffff0000, RZ, 0xc0, !PT ;  /* 0xffff000010277812 */ /* 0x000fe400078ec0ff */
[----:B------:R-:W-:Y:S01]  /*0c00*/  LOP3.LUT R20, R21, 0xffff0000, RZ, 0xc0, !PT ;  /* 0xffff000015147812 */ /* 0x000fe200078ec0ff */
[C---:B------:R-:W-:Y:S01]  /*0c10*/  IMAD.U32 R21, R22.reuse, 0x10000, RZ ;  /* 0x0001000016157824 */ /* 0x040fe200078e00ff */
[----:B------:R-:W-:-:S02]  /*0c20*/  LOP3.LUT R15, R22, 0xffff0000, RZ, 0xc0, !PT ;  /* 0xffff0000160f7812 */ /* 0x000fc400078ec0ff */
[----:B------:R-:W-:Y:S02]  /*0c30*/  LOP3.LUT R22, R24, 0xffff0000, RZ, 0xc0, !PT ;  /* 0xffff000018167812 */ /* 0x000fe400078ec0ff */
[----:B------:R-:W-:Y:S01]  /*0c40*/  LOP3.LUT R41, R28, 0xffff0000, RZ, 0xc0, !PT ;  /* 0xffff00001c297812 */ /* 0x000fe200078ec0ff */
[----:B------:R-:W-:Y:S01]  /*0c50*/  IMAD.U32 R37, R16, 0x10000, RZ ;  /* 0x0001000010257824 */ /* 0x000fe200078e00ff */
[----:B------:R-:W-:Y:S01]  /*0c60*/  SHF.L.U32 R16, R23, 0x10, RZ ;  /* 0x0000001017107819 */ /* 0x000fe200000006ff */
[----:B------:R-:W-:Y:S01]  /*0c70*/  FMUL.FTZ R42, R39, R42 ;  /* 0x0000002a272a7220 */ /* 0x000fe20000410000 */
        /* <DEDUP_REMOVED lines=29> */
[----:B------:R-:W-:Y:S01]  /*0e50*/  LOP3.LUT R11, R11, 0xffff0000, RZ, 0xc0, !PT ;  /* 0xffff00000b0b7812 */ /* 0x000fe200078ec0ff */
[----:B------:R-:W-:Y:S01]  /*0e60*/  FFMA.FTZ R18, R9, R16, R18 ;  /* 0x0000001009127223 */ /* 0x000fe20000010012 */
[----:B------:R-:W-:Y:S01]  /*0e70*/  LOP3.LUT R27, R27, 0xffff0000, RZ, 0xc0, !PT ;  /* 0xffff00001b1b7812 */ /* 0x000fe200078ec0ff */
[----:B------:R-:W-:Y:S01]  /*0e80*/  FFMA.FTZ R12, R12, R13, R17 ;  /* 0x0000000d0c0c7223 */ /* 0x000fe20000010011 */
[----:B------:R-:W-:-:S02]  /*0e90*/  LOP3.LUT R16, R31, 0xffff0000, RZ, 0xc0, !PT ;  /* 0xffff00001f107812 */ /* 0x000fc400078ec0ff */
[----:B------:R-:W-:Y:S01]  /*0ea0*/  LOP3.LUT R19, R19, 0xffff0000, RZ, 0xc0, !PT ;  /* 0xffff000013137812 */ /* 0x000fe200078ec0ff */
[----:B------:R-:W-:Y:S02]  /*0eb0*/  FFMA.FTZ R8, R11, R8, R10 ;  /* 0x000000080b087223 */ /* 0x000fe4000001000a */
[----:B------:R-:W-:Y:S02]  /*0ec0*/  FFMA.FTZ R16, R27, R16, R12 ;  /* 0x000000101b107223 */ /* 0x000fe4000001000c */
[----:B------:R-:W-:Y:S01]  /*0ed0*/  FFMA.FTZ R14, R19, R14, R18 ;  /* 0x0000000e130e7223 */ /* 0x000fe20000010012 */
[----:B------:R-:W0:Y:S04]  /*0ee0*/  SHFL.BFLY PT, R9, R8, 0x4, 0x1f ;  /* 0x0c801f0008097f89 */ /* 0x000e2800000e0000 */
[----:B------:R-:W1:Y:S04]  /*0ef0*/  SHFL.BFLY PT, R13, R16, 0x4, 0x1f ;  /* 0x0c801f00100d7f89 */ /* 0x000e6800000e0000 */
[----:B------:R-:W2:Y:S01]  /*0f00*/  SHFL.BFLY PT, R11, R14, 0x4, 0x1f ;  /* 0x0c801f000e0b7f89 */ /* 0x000ea200000e0000 */
[----:B0-----:R-:W-:Y:S01]  /*0f10*/  FADD.FTZ R9, R8, R9 ;  /* 0x0000000908097221 */ /* 0x001fe20000010000 */
[----:B-1----:R-:W-:Y:S01]  /*0f20*/  FADD.FTZ R17, R16, R13 ;  /* 0x0000000d10117221 */ /* 0x002fe20000010000 */
[----:B--2---:R-:W-:-:S03]  /*0f30*/  FADD.FTZ R11, R14, R11 ;  /* 0x0000000b0e0b7221 */ /* 0x004fc60000010000 */
[----:B------:R-:W0:Y:S04]  /*0f40*/  SHFL.BFLY PT, R10, R9, 0x2, 0x1f ;  /* 0x0c401f00090a7f89 */ /* 0x000e2800000e0000 */
[----:B------:R-:W1:Y:S04]  /*0f50*/  SHFL.BFLY PT, R18, R17, 0x2, 0x1f ;  /* 0x0c401f0011127f89 */ /* 0x000e6800000e0000 */
[----:B------:R-:W2:Y:S01]  /*0f60*/  SHFL.BFLY PT, R12, R11, 0x2, 0x1f ;  /* 0x0c401f000b0c7f89 */ /* 0x000ea200000e0000 */
[----:B------:R-:W-:-:S05]  /*0f70*/  IMAD.HI R20, R45, 0x2aaaaaab, RZ ;  /* 0x2aaaaaab2d147827 */ /* 0x000fca00078e02ff */
[----:B------:R-:W-:-:S04]  /*0f80*/  SHF.R.U32.HI R21, RZ, 0x1f, R20 ;  /* 0x0000001fff157819 */ /* 0x000fc80000011614 */
[----:B------:R-:W-:Y:S01]  /*0f90*/  LEA.HI R20, R20, R21, RZ, 0x1c ;  /* 0x0000001514147211 */ /* 0x000fe200078fe0ff */
[----:B0-----:R-:W-:Y:S01]  /*0fa0*/  FADD.FTZ R13, R9, R10 ;  /* 0x0000000a090d7221 */ /* 0x001fe20000010000 */
[----:B-1----:R-:W-:Y:S01]  /*0fb0*/  FADD.FTZ R18, R17, R18 ;  /* 0x0000001211127221 */ /* 0x002fe20000010000 */
[----:B--2---:R-:W-:-:S03]  /*0fc0*/  FADD.FTZ R15, R11, R12 ;  /* 0x0000000c0b0f7221 */ /* 0x004fc60000010000 */
[----:B------:R-:W0:Y:S01]  /*0fd0*/  SHFL.BFLY PT, R14, R13, 0x1, 0x1f ;  /* 0x0c201f000d0e7f89 */ /* 0x000e2200000e0000 */
[----:B------:R-:W1:Y:S03]  /*0fe0*/  LDC.64 R10, c[0x0][0x440] ;  /* 0x00011000ff0a7b82 */ /* 0x000e660000000a00 */
[----:B------:R-:W2:Y:S04]  /*0ff0*/  SHFL.BFLY PT, R19, R18, 0x1, 0x1f ;  /* 0x0c201f0012137f89 */ /* 0x000ea800000e0000 */
[----:B------:R-:W3:Y:S01]  /*1000*/  SHFL.BFLY PT, R16, R15, 0x1, 0x1f ;  /* 0x0c201f000f107f89 */ /* 0x000ee200000e0000 */
[----:B------:R-:W4:Y:S01]  /*1010*/  LDC.64 R8, c[0x0][0x448] ;  /* 0x00011200ff087b82 */ /* 0x000f220000000a00 */
[----:B------:R-:W-:-:S05]  /*1020*/  IMAD R45, R20, 0x60, -R45 ;  /* 0x00000060142d7824 */ /* 0x000fca00078e0a2d */
[----:B------:R-:W-:Y:S02]  /*1030*/  IADD3 R12, PT, PT, R6, 0x5f, R45 ;  /* 0x0000005f060c7810 */ /* 0x000fe40007ffe02d */
[----:B------:R-:W-:Y:S02]  /*1040*/  SHF.L.U32 R17, R2, 0x6, RZ ;  /* 0x0000000602117819 */ /* 0x000fe400000006ff */
[----:B------:R-:W-:Y:S01]  /*1050*/  ISETP.GE.AND P0, PT, R5, R12, PT ;  /* 0x0000000c0500720c */ /* 0x000fe20003f06270 */
[----:B------:R-:W-:-:S05]  /*1060*/  IMAD R12, R0, 0x600, R5 ;  /* 0x00000600000c7824 */ /* 0x000fca00078e0205 */
[----:B------:R-:W-:Y:S01]  /*1070*/  LEA R12, P2, R12, R17, 0x2 ;  /* 0x000000110c0c7211 */ /* 0x000fe200078410ff */
[----:B0-----:R-:W-:Y:S01]  /*1080*/  FADD.FTZ R20, R13, R14 ;  /* 0x0000000e0d147221 */ /* 0x001fe20000010000 */
[----:B------:R-:W-:Y:S01]  /*1090*/  ISETP.GT.U32.OR P0, PT, R5, 0x5f, P0 ;  /* 0x0000005f0500780c */ /* 0x000fe20000704470 */
[----:B--2---:R-:W-:Y:S01]  /*10a0*/  FADD.FTZ R19, R18, R19 ;  /* 0x0000001312137221 */ /* 0x004fe20000010000 */
[----:B------:R-:W-:Y:S02]  /*10b0*/  LEA.HI.X.SX32 R13, R17, RZ, 0x1, P2 ;  /* 0x000000ff110d7211 */ /* 0x000fe400010f0eff */
[----:B------:R-:W-:Y:S01]  /*10c0*/  SHF.R.S32.HI R18, RZ, 0x1f, R2 ;  /* 0x0000001fff127819 */ /* 0x000fe20000011402 */
[----:B---3--:R-:W-:Y:S01]  /*10d0*/  FADD.FTZ R21, R15, R16 ;  /* 0x000000100f157221 */ /* 0x008fe20000010000 */
[----:B------:R-:W-:Y:S07]  /*10e0*/  @P1 BRA `(.L_x_47) ;  /* 0x0000000000581947 */ /* 0x000fee0003800000 */
[----:B------:R-:W0:Y:S01]  /*10f0*/  LDC.64 R16, c[0x0][0x3e8] ;  /* 0x0000fa00ff107b82 */ /* 0x000e220000000a00 */
[----:B------:R-:W2:Y:S01]  /*1100*/  LDCU.64 UR8, c[0x0][0x3f0] ;  /* 0x00007e00ff0877ac */ /* 0x000ea20008000a00 */
[----:B------:R-:W-:Y:S02]  /*1110*/  IADD3 R14, P1, PT, R4, R2, RZ ;  /* 0x00000002040e7210 */ /* 0x000fe40007f3e0ff */
[-C--:B------:R-:W-:Y:S01]  /*1120*/  ISETP.GE.AND P3, PT, R7, R6.reuse, PT ;  /* 0x000000060700720c */ /* 0x080fe20003f66270 */
[----:B------:R-:W3:Y:S01]  /*1130*/  LDCU.64 UR10, c[0x0][0x3d0] ;  /* 0x00007a00ff0a77ac */ /* 0x000ee20008000a00 */
[----:B------:R-:W-:Y:S01]  /*1140*/  ISETP.GE.AND P2, PT, R33, R6, PT ;  /* 0x000000062100720c */ /* 0x000fe20003f46270 */
[----:B------:R-:W-:Y:S02]  /*1150*/  IMAD.X R15, RZ, RZ, R18, P1 ;  /* 0x000000ffff0f7224 */ /* 0x000fe400008e0612 */
[----:B0-----:R-:W-:-:S04]  /*1160*/  IMAD.WIDE.U32 R14, R16, UR6, R14 ;  /* 0x00000006100e7c25 */ /* 0x001fc8000f8e000e */
[----:B------:R-:W-:Y:S01]  /*1170*/  IMAD R15, R17, UR6, R15 ;  /* 0x00000006110f7c24 */ /* 0x000fe2000f8e020f */
[----:B------:R-:W-:Y:S01]  /*1180*/  FSEL R17, R21, RZ, !P2 ;  /* 0x000000ff15117208 */ /* 0x000fe20005000000 */
[----:B--2---:R-:W-:-:S04]  /*1190*/  IMAD.WIDE.U32 R14, R34, UR8, R14 ;  /* 0x00000008220e7c25 */ /* 0x004fc8000f8e000e */
[----:B------:R-:W-:Y:S01]  /*11a0*/  IMAD R16, R34, UR9, R15 ;  /* 0x0000000922107c24 */ /* 0x000fe2000f8e020f */
[----:B------:R-:W-:Y:S02]  /*11b0*/  IADD3 R15, P1, PT, R7, R14, RZ ;  /* 0x0000000e070f7210 */ /* 0x000fe40007f3e0ff */
[----:B------:R-:W-:Y:S02]  /*11c0*/  FSEL R7, R20, RZ, !P3 ;  /* 0x000000ff14077208 */ /* 0x000fe40005800000 */
[----:B------:R-:W-:Y:S02]  /*11d0*/  IADD3.X R16, PT, PT, RZ, R16, RZ, P1, !PT ;  /* 0x00000010ff107210 */ /* 0x000fe40000ffe4ff */
[----:B---3--:R-:W-:Y:S02]  /*11e0*/  LEA R14, P4, R15, UR10, 0x2 ;  /* 0x0000000a0f0e7c11 */ /* 0x008fe4000f8810ff */
[----:B------:R-:W-:Y:S02]  /*11f0*/  ISETP.GE.AND P1, PT, R35, R6, PT ;  /* 0x000000062300720c */ /* 0x000fe40003f26270 */
[----:B------:R-:W-:-:S02]  /*1200*/  LEA.HI.X R15, R15, UR11, R16, 0x2, P4 ;  /* 0x0000000b0f0f7c11 */ /* 0x000fc4000a0f1410 */
[----:B------:R-:W-:-:S03]  /*1210*/  FSEL R19, R19, RZ, !P1 ;  /* 0x000000ff13137208 */ /* 0x000fc60004800000 */
[----:B------:R0:W-:Y:S04]  /*1220*/  STG.E desc[UR4][R14.64], R7 ;  /* 0x000000070e007986 */ /* 0x0001e8000c101904 */
[----:B------:R0:W-:Y:S04]  /*1230*/  STG.E desc[UR4][R14.64+0x80], R17 ;  /* 0x000080110e007986 */ /* 0x0001e8000c101904 */
[----:B------:R0:W-:Y:S02]  /*1240*/  STG.E desc[UR4][R14.64+0x100], R19 ;  /* 0x000100130e007986 */ /* 0x0001e4000c101904 */
.L_x_47:
[----:B------:R-:W-:Y:S05]  /*1250*/  BSYNC.RECONVERGENT B0 ;  /* 0x0000000000007941 */ /* 0x000fea0003800200 */
.L_x_46:
[----:B------:R-:W-:Y:S04]  /*1260*/  BSSY.RECONVERGENT B0, `(.L_x_48) ;  /* 0x0000012000007945 */ /* 0x000fe80003800200 */
[----:B------:R-:W-:Y:S05]  /*1270*/  @P0 BRA `(.L_x_49) ;  /* 0x0000000000400947 */ /* 0x000fea0003800000 */
[----:B0-----:R-:W0:Y:S01]  /*1280*/  LDC.64 R14, c[0x0][0x418] ;  /* 0x00010600ff0e7b82 */ /* 0x001e220000000a00 */
[----:B------:R-:W-:Y:S01]  /*1290*/  IMAD.IADD R7, R4, 0x1, R5 ;  /* 0x0000000104077824 */ /* 0x000fe200078e0205 */
[----:B------:R-:W2:Y:S04]  /*12a0*/  LDCU.64 UR8, c[0x0][0x420] ;  /* 0x00008400ff0877ac */ /* 0x000ea80008000a00 */
[----:B------:R-:W-:Y:S01]  /*12b0*/  IADD3 R6, P0, PT, R7, R2, RZ ;  /* 0x0000000207067210 */ /* 0x000fe20007f1e0ff */
[----:B-----5:R-:W-:Y:S01]  /*12c0*/  FMUL.FTZ R2, R36, 1.4426950216293334961 ;  /* 0x3fb8aa3b24027820 */ /* 0x020fe20000410000 */
[----:B------:R-:W3:Y:S02]  /*12d0*/  LDC.64 R16, c[0x0][0x410] ;  /* 0x00010400ff107b82 */ /* 0x000ee40000000a00 */
[----:B------:R-:W-:-:S02]  /*12e0*/  IADD3.X R7, PT, PT, RZ, R18, RZ, P0, !PT ;  /* 0x00000012ff077210 */ /* 0x000fc400007fe4ff */
[----:B------:R-:W-:Y:S01]  /*12f0*/  FSETP.NEU.FTZ.AND P0, PT, R36, -INF , PT ;  /* 0xff8000002400780b */ /* 0x000fe20003f1d000 */
[----:B0-----:R-:W-:-:S04]  /*1300*/  IMAD.WIDE.U32 R6, R14, UR6, R6 ;  /* 0x000000060e067c25 */ /* 0x001fc8000f8e0006 */
[----:B------:R-:W-:Y:S02]  /*1310*/  IMAD R7, R15, UR6, R7 ;  /* 0x000000060f077c24 */ /* 0x000fe4000f8e0207 */
[----:B--2---:R-:W-:-:S04]  /*1320*/  IMAD.WIDE.U32 R6, R34, UR8, R6 ;  /* 0x0000000822067c25 */ /* 0x004fc8000f8e0006 */
[----:B------:R-:W-:Y:S01]  /*1330*/  IMAD R4, R34, UR9, R7 ;  /* 0x0000000922047c24 */ /* 0x000fe2000f8e0207 */
[----:B---3--:R-:W-:Y:S02]  /*1340*/  LEA R14, P1, R6, R16, 0x2 ;  /* 0x00000010060e7211 */ /* 0x008fe400078210ff */
[----:B------:R-:W-:Y:S02]  /*1350*/  FSEL R7, R2, RZ, P0 ;  /* 0x000000ff02077208 */ /* 0x000fe40000000000 */
[----:B------:R-:W-:-:S05]  /*1360*/  LEA.HI.X R15, R6, R17, R4, 0x2, P1 ;  /* 0x00000011060f7211 */ /* 0x000fca00008f1404 */
[----:B------:R2:W-:Y:S04]  /*1370*/  STG.E desc[UR4][R14.64], R7 ;  /* 0x000000070e007986 */ /* 0x0005e8000c101904 */
.L_x_49:
[----:B------:R-:W-:Y:S05]  /*1380*/  BSYNC.RECONVERGENT B0 ;  /* 0x0000000000007941 */ /* 0x000fea0003800200 */
.L_x_48:
[----:B------:R-:W3:Y:S01]  /*1390*/  LDCU.64 UR10, c[0x0][0x458] ;  /* 0x00008b00ff0a77ac */ /* 0x000ee20008000a00 */
[----:B-1----:R-:W-:Y:S01]  /*13a0*/  IMAD.WIDE.U32 R12, R10, UR6, R12 ;  /* 0x000000060a0c7c25 */ /* 0x002fe2000f8e000c */
[----:B------:R-:W1:Y:S03]  /*13b0*/  LDCU.64 UR8, c[0x0][0x428] ;  /* 0x00008500ff0877ac */ /* 0x000e660008000a00 */
[----:B------:R-:W-:Y:S02]  /*13c0*/  IMAD R13, R11, UR6, R13 ;  /* 0x000000060b0d7c24 */ /* 0x000fe4000f8e020d */
[----:B0-2-4-:R-:W-:-:S04]  /*13d0*/  IMAD.WIDE.U32 R6, R34, R8, R12 ;  /* 0x0000000822067225 */ /* 0x015fc800078e000c */
[----:B------:R-:W-:Y:S01]  /*13e0*/  IMAD R9, R34, R9, R7 ;  /* 0x0000000922097224 */ /* 0x000fe200078e0207 */
[----:B---3--:R-:W-:-:S04]  /*13f0*/  ISETP.NE.U32.AND P0, PT, RZ, UR10, PT ;  /* 0x0000000aff007c0c */ /* 0x008fc8000bf05070 */
[----:B------:R-:W-:Y:S02]  /*1400*/  ISETP.NE.AND.EX P0, PT, RZ, UR11, PT, P0 ;  /* 0x0000000bff007c0c */ /* 0x000fe4000bf05300 */
[C---:B-1----:R-:W-:Y:S02]  /*1410*/  LEA R8, P1, R6.reuse, UR8, 0x2 ;  /* 0x0000000806087c11 */ /* 0x042fe4000f8210ff */
        /* <DEDUP_REMOVED lines=12> */
[----:B-1----:R-:W-:-:S04]  /*14e0*/  IMAD R0, R0, R2, R3 ;  /* 0x0000000200007224 */ /* 0x002fc800078e0203 */
[----:B--2---:R-:W-:-:S04]  /*14f0*/  IMAD R3, R0, R7, UR6 ;  /* 0x0000000600037e24 */ /* 0x004fc8000f8e0207 */
[----:B---3--:R-:W-:-:S05]  /*1500*/  IMAD.WIDE R2, R3, 0x4, R4 ;  /* 0x0000000403027825 */ /* 0x008fca00078e0204 */
[----:B------:R-:W-:Y:S01]  /*1510*/  STG.E desc[UR4][R2.64], RZ ;  /* 0x000000ff02007986 */ /* 0x000fe2000c101904 */
[----:B------:R-:W-:Y:S05]  /*1520*/  EXIT ;  /* 0x000000000000794d */ /* 0x000fea0003800000 */
.L_x_50:
        /* <DEDUP_REMOVED lines=13> */
.L_x_145:


//--------------------- .text._ZN7cutlass13device_kernelIN5flash11enable_sm90INS1_16FlashAttnBwdSm90INS1_25CollectiveMainloopBwdSm90ILi2ELi2ELi2EN4cute5tupleIJNS5_1CILi1EEES8_S8_EEENS6_IJNS7_ILi128EEESA_NS7_ILi64EEEEEENS_10bfloat16_tEfNS_4arch4Sm90ELb0ELb0ELb0ELb0ELb0ELb1ELb0ELb0ELi2ELi1ELi2ELi2ELb0EEENS1_21CollectiveEpilogueBwdISC_SD_SF_Li256ELb0ELb0ELi1EEENS1_19SingleTileSchedulerILb0ELb0ELb0ELi128EEEEEEEEEvNT_6ParamsE --------------------------
	.section	.text._ZN7cutlass13device_kernelIN5flash11enable_sm90INS1_16FlashAttnBwdSm90INS1_25CollectiveMainloopBwdSm90ILi2ELi2ELi2EN4cute5tupleIJNS5_1CILi1EEES8_S8_EEENS6_IJNS7_ILi128EEESA_NS7_ILi64EEEEEENS_10bfloat16_tEfNS_4arch4Sm90ELb0ELb0ELb0ELb0ELb0ELb1ELb0ELb0ELi2ELi1ELi2ELi2ELb0EEENS1_21CollectiveEpilogueBwdISC_SD_SF_Li256ELb0ELb0ELi1EEENS1_19SingleTileSchedulerILb0ELb0ELb0ELi128EEEEEEEEEvNT_6ParamsE,"ax",@progbits
	.align	128
.text._ZN7cutlass13device_kernelIN5flash11enable_sm90INS1_16FlashAttnBwdSm90INS1_25CollectiveMainloopBwdSm90ILi2ELi2ELi2EN4cute5tupleIJNS5_1CILi1EEES8_S8_EEENS6_IJNS7_ILi128EEESA_NS7_ILi64EEEEEENS_10bfloat16_tEfNS_4arch4Sm90ELb0ELb0ELb0ELb0ELb0ELb1ELb0ELb0ELi2ELi1ELi2ELi2ELb0EEENS1_21CollectiveEpilogueBwdISC_SD_SF_Li256ELb0ELb0ELi1EEENS1_19SingleTileSchedulerILb0ELb0ELb0ELi128EEEEEEEEEvNT_6ParamsE:
        .type           _ZN7cutlass13device_kernelIN5flash11enable_sm90INS1_16FlashAttnBwdSm90INS1_25CollectiveMainloopBwdSm90ILi2ELi2ELi2EN4cute5tupleIJNS5_1CILi1EEES8_S8_EEENS6_IJNS7_ILi128EEESA_NS7_ILi64EEEEEENS_10bfloat16_tEfNS_4arch4Sm90ELb0ELb0ELb0ELb0ELb0ELb1ELb0ELb0ELi2ELi1ELi2ELi2ELb0EEENS1_21CollectiveEpilogueBwdISC_SD_SF_Li256ELb0ELb0ELi1EEENS1_19SingleTileSchedulerILb0ELb0ELb0ELi128EEEEEEEEEvNT_6ParamsE,@function
        .size           _ZN7cutlass13device_kernelIN5flash11enable_sm90INS1_16FlashAttnBwdSm90INS1_25CollectiveMainloopBwdSm90ILi2ELi2ELi2EN4cute5tupleIJNS5_1CILi1EEES8_S8_EEENS6_IJNS7_ILi128EEESA_NS7_ILi64EEEEEENS_10bfloat16_tEfNS_4arch4Sm90ELb0ELb0ELb0ELb0ELb0ELb1ELb0ELb0ELi2ELi1ELi2ELi2ELb0EEENS1_21CollectiveEpilogueBwdISC_SD_SF_Li256ELb0ELb0ELi1EEENS1_19SingleTileSchedulerILb0ELb0ELb0ELi128EEEEEEEEEvNT_6ParamsE,(.L_x_146 - _ZN7cutlass13device_kernelIN5flash11enable_sm90INS1_16FlashAttnBwdSm90INS1_25CollectiveMainloopBwdSm90ILi2ELi2ELi2EN4cute5tupleIJNS5_1CILi1EEES8_S8_EEENS6_IJNS7_ILi128EEESA_NS7_ILi64EEEEEENS_10bfloat16_tEfNS_4arch4Sm90ELb0ELb0ELb0ELb0ELb0ELb1ELb0ELb0ELi2ELi1ELi2ELi2ELb0EEENS1_21CollectiveEpilogueBwdISC_SD_SF_Li256ELb0ELb0ELi1EEENS1_19SingleTileSchedulerILb0ELb0ELb0ELi128EEEEEEEEEvNT_6ParamsE)
        .other          _ZN7cutlass13device_kernelIN5flash11enable_sm90INS1_16FlashAttnBwdSm90INS1_25CollectiveMainloopBwdSm90ILi2ELi2ELi2EN4cute5tupleIJNS5_1CILi1EEES8_S8_EEENS6_IJNS7_ILi128EEESA_NS7_ILi64EEEEEENS_10bfloat16_tEfNS_4arch4Sm90ELb0ELb0ELb0ELb0ELb0ELb1ELb0ELb0ELi2ELi1ELi2ELi2ELb0EEENS1_21CollectiveEpilogueBwdISC_SD_SF_Li256ELb0ELb0ELi1EEENS1_19SingleTileSchedulerILb0ELb0ELb0ELi128EEEEEEEEEvNT_6ParamsE,@"STO_CUDA_ENTRY STV_DEFAULT"
_ZN7cutlass13device_kernelIN5flash11enable_sm90INS1_16FlashAttnBwdSm90INS1_25CollectiveMainloopBwdSm90ILi2ELi2ELi2EN4cute5tupleIJNS5_1CILi1EEES8_S8_EEENS6_IJNS7_ILi128EEESA_NS7_ILi64EEEEEENS_10bfloat16_tEfNS_4arch4Sm90ELb0ELb0ELb0ELb0ELb0ELb1ELb0ELb0ELi2ELi1ELi2ELi2ELb0EEENS1_21CollectiveEpilogueBwdISC_SD_SF_Li256ELb0ELb0ELi1EEENS1_19SingleTileSchedulerILb0ELb0ELb0ELi128EEEEEEEEEvNT_6ParamsE:
[----:B------:R-:W-:Y:S01]  /*0000*/  LDC R1, c[0x0][0x37c] ;  /* 0x0000df00ff017b82 */ /* 0x000fe20000000800 */
[----:B------:R-:W-:Y:S05]  /*0010*/  EXIT ;  /* 0x000000000000794d */ /* 0x000fea0003800000 */
.L_x_51:
        /* <DEDUP_REMOVED lines=14> */
.L_x_146:


//--------------------- .text._ZN7cutlass13device_kernelIN5flash11enable_sm90INS1_16FlashAttnBwdSm90INS1_25CollectiveMainloopBwdSm90ILi2ELi2ELi2EN4cute5tupleIJNS5_1CILi1EEES8_S8_EEENS6_IJNS7_ILi128EEESA_NS7_ILi64EEEEEENS_10bfloat16_tEfNS_4arch4Sm90ELb0ELb0ELb0ELb0ELb1ELb1ELb0ELb0ELi2ELi1ELi2ELi2ELb0EEENS1_21CollectiveEpilogueBwdISC_SD_SF_Li256ELb0ELb0ELi1EEENS1_19SingleTileSchedulerILb0ELb0ELb0ELi128EEEEEEEEEvNT_6ParamsE --------------------------
	.section	.text._ZN7cutlass13device_kernelIN5flash11enable_sm90INS1_16FlashAttnBwdSm90INS1_25CollectiveMainloopBwdSm90ILi2ELi2ELi2EN4cute5tupleIJNS5_1CILi1EEES8_S8_EEENS6_IJNS7_ILi128EEESA_NS7_ILi64EEEEEENS_10bfloat16_tEfNS_4arch4Sm90ELb0ELb0ELb0ELb0ELb1ELb1ELb0ELb0ELi2ELi1ELi2ELi2ELb0EEENS1_21CollectiveEpilogueBwdISC_SD_SF_Li256ELb0ELb0ELi1EEENS1_19SingleTileSchedulerILb0ELb0ELb0ELi128EEEEEEEEEvNT_6ParamsE,"ax",@progbits
	.align	128
.text._ZN7cutlass13device_kernelIN5flash11enable_sm90INS1_16FlashAttnBwdSm90INS1_25CollectiveMainloopBwdSm90ILi2ELi2ELi2EN4cute5tupleIJNS5_1CILi1EEES8_S8_EEENS6_IJNS7_ILi128EEESA_NS7_ILi64EEEEEENS_10bfloat16_tEfNS_4arch4Sm90ELb0ELb0ELb0ELb0ELb1ELb1ELb0ELb0ELi2ELi1ELi2ELi2ELb0EEENS1_21CollectiveEpilogueBwdISC_SD_SF_Li256ELb0ELb0ELi1EEENS1_19SingleTileSchedulerILb0ELb0ELb0ELi128EEEEEEEEEvNT_6ParamsE:
        .type           _ZN7cutlass13device_kernelIN5flash11enable_sm90INS1_16FlashAttnBwdSm90INS1_25CollectiveMainloopBwdSm90ILi2ELi2ELi2EN4cute5tupleIJNS5_1CILi1EEES8_S8_EEENS6_IJNS7_ILi128EEESA_NS7_ILi64EEEEEENS_10bfloat16_tEfNS_4arch4Sm90ELb0ELb0ELb0ELb0ELb1ELb1ELb0ELb0ELi2ELi1ELi2ELi2ELb0EEENS1_21CollectiveEpilogueBwdISC_SD_SF_Li256ELb0ELb0ELi1EEENS1_19SingleTileSchedulerILb0ELb0ELb0ELi128EEEEEEEEEvNT_6ParamsE,@function
        .size           _ZN7cutlass13device_kernelIN5flash11enable_sm90INS1_16FlashAttnBwdSm90INS1_25CollectiveMainloopBwdSm90ILi2ELi2ELi2EN4cute5tupleIJNS5_1CILi1EEES8_S8_EEENS6_IJNS7_ILi128EEESA_NS7_ILi64EEEEEENS_10bfloat16_tEfNS_4arch4Sm90ELb0ELb0ELb0ELb0ELb1ELb1ELb0ELb0ELi2ELi1ELi2ELi2ELb0EEENS1_21CollectiveEpilogueBwdISC_SD_SF_Li256ELb0ELb0ELi1EEENS1_19SingleTileSchedulerILb0ELb0ELb0ELi128EEEEEEEEEvNT_6ParamsE,(.L_x_147 - _ZN7cutlass13device_kernelIN5flash11enable_sm90INS1_16FlashAttnBwdSm90INS1_25CollectiveMainloopBwdSm90ILi2ELi2ELi2EN4cute5tupleIJNS5_1CILi1EEES8_S8_EEENS6_IJNS7_ILi128EEESA_NS7_ILi64EEEEEENS_10bfloat16_tEfNS_4arch4Sm90ELb0ELb0ELb0ELb0ELb1ELb1ELb0ELb0ELi2ELi1ELi2ELi2ELb0EEENS1_21CollectiveEpilogueBwdISC_SD_SF_Li256ELb0ELb0ELi1EEENS1_19SingleTileSchedulerILb0ELb0ELb0ELi128EEEEEEEEEvNT_6ParamsE)
        .other          _ZN7cutlass13device_kernelIN5flash11enable_sm90INS1_16FlashAttnBwdSm90INS1_25CollectiveMainloopBwdSm90ILi2ELi2ELi2EN4cute5tupleIJNS5_1CILi1EEES8_S8_EEENS6_IJNS7_ILi128EEESA_NS7_ILi64EEEEEENS_10bfloat16_tEfNS_4arch4Sm90ELb0ELb0ELb0ELb0ELb1ELb1ELb0ELb0ELi2ELi1ELi2ELi2ELb0EEENS1_21CollectiveEpilogueBwdISC_SD_SF_Li256ELb0ELb0ELi1EEENS1_19SingleTileSchedulerILb0ELb0ELb0ELi128EEEEEEEEEvNT_6ParamsE,@"STO_CUDA_ENTRY STV_DEFAULT"
_ZN7cutlass13device_kernelIN5flash11enable_sm90INS1_16FlashAttnBwdSm90INS1_25CollectiveMainloopBwdSm90ILi2ELi2ELi2EN4cute5tupleIJNS5_1CILi1EEES8_S8_EEENS6_IJNS7_ILi128EEESA_NS7_ILi64EEEEEENS_10bfloat16_tEfNS_4arch4Sm90ELb0ELb0ELb0ELb0ELb1ELb1ELb0ELb0ELi2ELi1ELi2ELi2ELb0EEENS1_21CollectiveEpilogueBwdISC_SD_SF_Li256ELb0ELb0ELi1EEENS1_19SingleTileSchedulerILb0ELb0ELb0ELi128EEEEEEEEEvNT_6ParamsE:
[----:B------:R-:W-:Y:S01]  /*0000*/  LDC R1, c[0x0][0x37c] ;  /* 0x0000df00ff017b82 */ /* 0x000fe20000000800 */
[----:B------:R-:W-:Y:S05]  /*0010*/  EXIT ;  /* 0x000000000000794d */ /* 0x000fea0003800000 */
.L_x_52:
        /* <DEDUP_REMOVED lines=14> */
.L_x_147:


//--------------------- .text._ZN7cutlass13device_kernelIN5flash11enable_sm90INS1_16FlashAttnBwdSm90INS1_25CollectiveMainloopBwdSm90ILi2ELi2ELi2EN4cute5tupleIJNS5_1CILi1EEES8_S8_EEENS6_IJNS7_ILi128EEESA_NS7_ILi64EEEEEENS_10bfloat16_tEfNS_4arch4Sm90ELb0ELb0ELb0ELb0ELb0ELb1ELb0ELb0ELi2ELi1ELi2ELi2ELb0EEENS1_24CollectiveEpilogueBwdGQAISC_fSF_Li256ELb0ELb0EEENS1_19SingleTileSchedulerILb0ELb0ELb0ELi128EEEEEEEEEvNT_6ParamsE --------------------------
	.section	.text._ZN7cutlass13device_kernelIN5flash11enable_sm90INS1_16FlashAttnBwdSm90INS1_25CollectiveMainloopBwdSm90ILi2ELi2ELi2EN4cute5tupleIJNS5_1CILi1EEES8_S8_EEENS6_IJNS7_ILi128EEESA_NS7_ILi64EEEEEENS_10bfloat16_tEfNS_4arch4Sm90ELb0ELb0ELb0ELb0ELb0ELb1ELb0ELb0ELi2ELi1ELi2ELi2ELb0EEENS1_24CollectiveEpilogueBwdGQAISC_fSF_Li256ELb0ELb0EEENS1_19SingleTileSchedulerILb0ELb0ELb0ELi128EEEEEEEEEvNT_6ParamsE,"ax",@progbits
	.align	128
.text._ZN7cutlass13device_kernelIN5flash11enable_sm90INS1_16FlashAttnBwdSm90INS1_25CollectiveMainloopBwdSm90ILi2ELi2ELi2EN4cute5tupleIJNS5_1CILi1EEES8_S8_EEENS6_IJNS7_ILi128EEESA_NS7_ILi64EEEEEENS_10bfloat16_tEfNS_4arch4Sm90ELb0ELb0ELb0ELb0ELb0ELb1ELb0ELb0ELi2ELi1ELi2ELi2ELb0EEENS1_24CollectiveEpilogueBwdGQAISC_fSF_Li256ELb0ELb0EEENS1_19SingleTileSchedulerILb0ELb0ELb0ELi128EEEEEEEEEvNT_6ParamsE:
        .type           _ZN7cutlass13device_kernelIN5flash11enable_sm90INS1_16FlashAttnBwdSm90INS1_25CollectiveMainloopBwdSm90ILi2ELi2ELi2EN4cute5tupleIJNS5_1CILi1EEES8_S8_EEENS6_IJNS7_ILi128EEESA_NS7_ILi64EEEEEENS_10bfloat16_tEfNS_4arch4Sm90ELb0ELb0ELb0ELb0ELb0ELb1ELb0ELb0ELi2ELi1ELi2ELi2ELb0EEENS1_24CollectiveEpilogueBwdGQAISC_fSF_Li256ELb0ELb0EEENS1_19SingleTileSchedulerILb0ELb0ELb0ELi128EEEEEEEEEvNT_6ParamsE,@function
        .size           _ZN7cutlass13device_kernelIN5flash11enable_sm90INS1_16FlashAttnBwdSm90INS1_25CollectiveMainloopBwdSm90ILi2ELi2ELi2EN4cute5tupleIJNS5_1CILi1EEES8_S8_EEENS6_IJNS7_ILi128EEESA_NS7_ILi64EEEEEENS_10bfloat16_tEfNS_4arch4Sm90ELb0ELb0ELb0ELb0ELb0ELb1ELb0ELb0ELi2ELi1ELi2ELi2ELb0EEENS1_24CollectiveEpilogueBwdGQAISC_fSF_Li256ELb0ELb0EEENS1_19SingleTileSchedulerILb0ELb0ELb0ELi128EEEEEEEEEvNT_6ParamsE,(.L_x_148 - _ZN7cutlass13device_kernelIN5flash11enable_sm90INS1_16FlashAttnBwdSm90INS1_25CollectiveMainloopBwdSm90ILi2ELi2ELi2EN4cute5tupleIJNS5_1CILi1EEES8_S8_EEENS6_IJNS7_ILi128EEESA_NS7_ILi64EEEEEENS_10bfloat16_tEfNS_4arch4Sm90ELb0ELb0ELb0ELb0ELb0ELb1ELb0ELb0ELi2ELi1ELi2ELi2ELb0EEENS1_24CollectiveEpilogueBwdGQAISC_fSF_Li256ELb0ELb0EEENS1_19SingleTileSchedulerILb0ELb0ELb0ELi128EEEEEEEEEvNT_6ParamsE)
        .other          _ZN7cutlass13device_kernelIN5flash11enable_sm90INS1_16FlashAttnBwdSm90INS1_25CollectiveMainloopBwdSm90ILi2ELi2ELi2EN4cute5tupleIJNS5_1CILi1EEES8_S8_EEENS6_IJNS7_ILi128EEESA_NS7_ILi64EEEEEENS_10bfloat16_tEfNS_4arch4Sm90ELb0ELb0ELb0ELb0ELb0ELb1ELb0ELb0ELi2ELi1ELi2ELi2ELb0EEENS1_24CollectiveEpilogueBwdGQAISC_fSF_Li256ELb0ELb0EEENS1_19SingleTileSchedulerILb0ELb0ELb0ELi128EEEEEEEEEvNT_6ParamsE,@"STO_CUDA_ENTRY STV_DEFAULT"
_ZN7cutlass13device_kernelIN5flash11enable_sm90INS1_16FlashAttnBwdSm90INS1_25CollectiveMainloopBwdSm90ILi2ELi2ELi2EN4cute5tupleIJNS5_1CILi1EEES8_S8_EEENS6_IJNS7_ILi128EEESA_NS7_ILi64EEEEEENS_10bfloat16_tEfNS_4arch4Sm90ELb0ELb0ELb0ELb0ELb0ELb1ELb0ELb0ELi2ELi1ELi2ELi2ELb0EEENS1_24CollectiveEpilogueBwdGQAISC_fSF_Li256ELb0ELb0EEENS1_19SingleTileSchedulerILb0ELb0ELb0ELi128EEEEEEEEEvNT_6ParamsE:
[----:B------:R-:W-:Y:S01]  /*0000*/  LDC R1, c[0x0][0x37c] ;  /* 0x0000df00ff017b82 */ /* 0x000fe20000000800 */
[----:B------:R-:W-:Y:S05]  /*0010*/  EXIT ;  /* 0x000000000000794d */ /* 0x000fea0003800000 */
.L_x_53:
        /* <DEDUP_REMOVED lines=14> */
.L_x_148:


//--------------------- .text._ZN7cutlass13device_kernelIN5flash11enable_sm90INS1_16FlashAttnBwdSm90INS1_25CollectiveMainloopBwdSm90ILi2ELi2ELi2EN4cute5tupleIJNS5_1CILi1EEES8_S8_EEENS6_IJNS7_ILi128EEESA_NS7_ILi64EEEEEENS_10bfloat16_tEfNS_4arch4Sm90ELb0ELb0ELb0ELb0ELb1ELb1ELb0ELb0ELi2ELi1ELi2ELi2ELb0EEENS1_24CollectiveEpilogueBwdGQAISC_fSF_Li256ELb0ELb1EEENS1_19SingleTileSchedulerILb0ELb0ELb0ELi128EEEEEEEEEvNT_6ParamsE --------------------------
	.section	.text._ZN7cutlass13device_kernelIN5flash11enable_sm90INS1_16FlashAttnBwdSm90INS1_25CollectiveMainloopBwdSm90ILi2ELi2ELi2EN4cute5tupleIJNS5_1CILi1EEES8_S8_EEENS6_IJNS7_ILi128EEESA_NS7_ILi64EEEEEENS_10bfloat16_tEfNS_4arch4Sm90ELb0ELb0ELb0ELb0ELb1ELb1ELb0ELb0ELi2ELi1ELi2ELi2ELb0EEENS1_24CollectiveEpilogueBwdGQAISC_fSF_Li256ELb0ELb1EEENS1_19SingleTileSchedulerILb0ELb0ELb0ELi128EEEEEEEEEvNT_6ParamsE,"ax",@progbits
	.align	128
.text._ZN7cutlass13device_kernelIN5flash11enable_sm90INS1_16FlashAttnBwdSm90INS1_25CollectiveMainloopBwdSm90ILi2ELi2ELi2EN4cute5tupleIJNS5_1CILi1EEES8_S8_EEENS6_IJNS7_ILi128EEESA_NS7_ILi64EEEEEENS_10bfloat16_tEfNS_4arch4Sm90ELb0ELb0ELb0ELb0ELb1ELb1ELb0ELb0ELi2ELi1ELi2ELi2ELb0EEENS1_24CollectiveEpilogueBwdGQAISC_fSF_Li256ELb0ELb1EEENS1_19SingleTileSchedulerILb0ELb0ELb0ELi128EEEEEEEEEvNT_6ParamsE:
        .type           _ZN7cutlass13device_kernelIN5flash11enable_sm90INS1_16FlashAttnBwdSm90INS1_25CollectiveMainloopBwdSm90ILi2ELi2ELi2EN4cute5tupleIJNS5_1CILi1EEES8_S8_EEENS6_IJNS7_ILi128EEESA_NS7_ILi64EEEEEENS_10bfloat16_tEfNS_4arch4Sm90ELb0ELb0ELb0ELb0ELb1ELb1ELb0ELb0ELi2ELi1ELi2ELi2ELb0EEENS1_24CollectiveEpilogueBwdGQAISC_fSF_Li256ELb0ELb1EEENS1_19SingleTileSchedulerILb0ELb0ELb0ELi128EEEEEEEEEvNT_6ParamsE,@function
        .size           _ZN7cutlass13device_kernelIN5flash11enable_sm90INS1_16FlashAttnBwdSm90INS1_25CollectiveMainloopBwdSm90ILi2ELi2ELi2EN4cute5tupleIJNS5_1CILi1EEES8_S8_EEENS6_IJNS7_ILi128EEESA_NS7_ILi64EEEEEENS_10bfloat16_tEfNS_4arch4Sm90ELb0ELb0ELb0ELb0ELb1ELb1ELb0ELb0ELi2ELi1ELi2ELi2ELb0EEENS1_24CollectiveEpilogueBwdGQAISC_fSF_Li256ELb0ELb1EEENS1_19SingleTileSchedulerILb0ELb0ELb0ELi128EEEEEEEEEvNT_6ParamsE,(.L_x_149 - _ZN7cutlass13device_kernelIN5flash11enable_sm90INS1_16FlashAttnBwdSm90INS1_25CollectiveMainloopBwdSm90ILi2ELi2ELi2EN4cute5tupleIJNS5_1CILi1EEES8_S8_EEENS6_IJNS7_ILi128EEESA_NS7_ILi64EEEEEENS_10bfloat16_tEfNS_4arch4Sm90ELb0ELb0ELb0ELb0ELb1ELb1ELb0ELb0ELi2ELi1ELi2ELi2ELb0EEENS1_24CollectiveEpilogueBwdGQAISC_fSF_Li256ELb0ELb1EEENS1_19SingleTileSchedulerILb0ELb0ELb0ELi128EEEEEEEEEvNT_6ParamsE)
        .other          _ZN7cutlass13device_kernelIN5flash11enable_sm90INS1_16FlashAttnBwdSm90INS1_25CollectiveMainloopBwdSm90ILi2ELi2ELi2EN4cute5tupleIJNS5_1CILi1EEES8_S8_EEENS6_IJNS7_ILi128EEESA_NS7_ILi64EEEEEENS_10bfloat16_tEfNS_4arch4Sm90ELb0ELb0ELb0ELb0ELb1ELb1ELb0ELb0ELi2ELi1ELi2ELi2ELb0EEENS1_24CollectiveEpilogueBwdGQAISC_fSF_Li256ELb0ELb1EEENS1_19SingleTileSchedulerILb0ELb0ELb0ELi128EEEEEEEEEvNT_6ParamsE,@"STO_CUDA_ENTRY STV_DEFAULT"
_ZN7cutlass13device_kernelIN5flash11enable_sm90INS1_16FlashAttnBwdSm90INS1_25CollectiveMainloopBwdSm90ILi2ELi2ELi2EN4cute5tupleIJNS5_1CILi1EEES8_S8_EEENS6_IJNS7_ILi128EEESA_NS7_ILi64EEEEEENS_10bfloat16_tEfNS_4arch4Sm90ELb0ELb0ELb0ELb0ELb1ELb1ELb0ELb0ELi2ELi1ELi2ELi2ELb0EEENS1_24CollectiveEpilogueBwdGQAISC_fSF_Li256ELb0ELb1EEENS1_19SingleTileSchedulerILb0ELb0ELb0ELi128EEEEEEEEEvNT_6ParamsE:
[----:B------:R-:W-:Y:S01]  /*0000*/  LDC R1, c[0x0][0x37c] ;  /* 0x0000df00ff017b82 */ /* 0x000fe20000000800 */
[----:B------:R-:W-:Y:S05]  /*0010*/  EXIT ;  /* 0x000000000000794d */ /* 0x000fea0003800000 */
.L_x_54:
        /* <DEDUP_REMOVED lines=14> */
.L_x_149:


//--------------------- .text._ZN7cutlass13device_kernelIN5flash11enable_sm90INS1_16FlashAttnBwdSm90INS1_25CollectiveMainloopBwdSm90ILi2ELi2ELi2EN4cute5tupleIJNS5_1CILi1EEES8_S8_EEENS6_IJNS7_ILi128EEESA_NS7_ILi64EEEEEENS_10bfloat16_tEfNS_4arch4Sm90ELb0ELb0ELb0ELb1ELb0ELb1ELb0ELb0ELi2ELi1ELi2ELi2ELb0EEENS1_21CollectiveEpilogueBwdISC_SD_SF_Li256ELb1ELb0ELi1EEENS1_19SingleTileSchedulerILb1ELb0ELb0ELi128EEEEEEEEEvNT_6ParamsE --------------------------
	.section	.text._ZN7cutlass13device_kernelIN5flash11enable_sm90INS1_16FlashAttnBwdSm90INS1_25CollectiveMainloopBwdSm90ILi2ELi2ELi2EN4cute5tupleIJNS5_1CILi1EEES8_S8_EEENS6_IJNS7_ILi128EEESA_NS7_ILi64EEEEEENS_10bfloat16_tEfNS_4arch4Sm90ELb0ELb0ELb0ELb1ELb0ELb1ELb0ELb0ELi2ELi1ELi2ELi2ELb0EEENS1_21CollectiveEpilogueBwdISC_SD_SF_Li256ELb1ELb0ELi1EEENS1_19SingleTileSchedulerILb1ELb0ELb0ELi128EEEEEEEEEvNT_6ParamsE,"ax",@progbits
	.align	128
.text._ZN7cutlass13device_kernelIN5flash11enable_sm90INS1_16FlashAttnBwdSm90INS1_25CollectiveMainloopBwdSm90ILi2ELi2ELi2EN4cute5tupleIJNS5_1CILi1EEES8_S8_EEENS6_IJNS7_ILi128EEESA_NS7_ILi64EEEEEENS_10bfloat16_tEfNS_4arch4Sm90ELb0ELb0ELb0ELb1ELb0ELb1ELb0ELb0ELi2ELi1ELi2ELi2ELb0EEENS1_21CollectiveEpilogueBwdISC_SD_SF_Li256ELb1ELb0ELi1EEENS1_19SingleTileSchedulerILb1ELb0ELb0ELi128EEEEEEEEEvNT_6ParamsE:
        .type           _ZN7cutlass13device_kernelIN5flash11enable_sm90INS1_16FlashAttnBwdSm90INS1_25CollectiveMainloopBwdSm90ILi2ELi2ELi2EN4cute5tupleIJNS5_1CILi1EEES8_S8_EEENS6_IJNS7_ILi128EEESA_NS7_ILi64EEEEEENS_10bfloat16_tEfNS_4arch4Sm90ELb0ELb0ELb0ELb1ELb0ELb1ELb0ELb0ELi2ELi1ELi2ELi2ELb0EEENS1_21CollectiveEpilogueBwdISC_SD_SF_Li256ELb1ELb0ELi1EEENS1_19SingleTileSchedulerILb1ELb0ELb0ELi128EEEEEEEEEvNT_6ParamsE,@function
        .size           _ZN7cutlass13device_kernelIN5flash11enable_sm90INS1_16FlashAttnBwdSm90INS1_25CollectiveMainloopBwdSm90ILi2ELi2ELi2EN4cute5tupleIJNS5_1CILi1EEES8_S8_EEENS6_IJNS7_ILi128EEESA_NS7_ILi64EEEEEENS_10bfloat16_tEfNS_4arch4Sm90ELb0ELb0ELb0ELb1ELb0ELb1ELb0ELb0ELi2ELi1ELi2ELi2ELb0EEENS1_21CollectiveEpilogueBwdISC_SD_SF_Li256ELb1ELb0ELi1EEENS1_19SingleTileSchedulerILb1ELb0ELb0ELi128EEEEEEEEEvNT_6ParamsE,(.L_x_150 - _ZN7cutlass13device_kernelIN5flash11enable_sm90INS1_16FlashAttnBwdSm90INS1_25CollectiveMainloopBwdSm90ILi2ELi2ELi2EN4cute5tupleIJNS5_1CILi1EEES8_S8_EEENS6_IJNS7_ILi128EEESA_NS7_ILi64EEEEEENS_10bfloat16_tEfNS_4arch4Sm90ELb0ELb0ELb0ELb1ELb0ELb1ELb0ELb0ELi2ELi1ELi2ELi2ELb0EEENS1_21CollectiveEpilogueBwdISC_SD_SF_Li256ELb1ELb0ELi1EEENS1_19SingleTileSchedulerILb1ELb0ELb0ELi128EEEEEEEEEvNT_6ParamsE)
        .other          _ZN7cutlass13device_kernelIN5flash11enable_sm90INS1_16FlashAttnBwdSm90INS1_25CollectiveMainloopBwdSm90ILi2ELi2ELi2EN4cute5tupleIJNS5_1CILi1EEES8_S8_EEENS6_IJNS7_ILi128EEESA_NS7_ILi64EEEEEENS_10bfloat16_tEfNS_4arch4Sm90ELb0ELb0ELb0ELb1ELb0ELb1ELb0ELb0ELi2ELi1ELi2ELi2ELb0EEENS1_21CollectiveEpilogueBwdISC_SD_SF_Li256ELb1ELb0ELi1EEENS1_19SingleTileSchedulerILb1ELb0ELb0ELi128EEEEEEEEEvNT_6ParamsE,@"STO_CUDA_ENTRY STV_DEFAULT"
_ZN7cutlass13device_kernelIN5flash11enable_sm90INS1_16FlashAttnBwdSm90INS1_25CollectiveMainloopBwdSm90ILi2ELi2ELi2EN4cute5tupleIJNS5_1CILi1EEES8_S8_EEENS6_IJNS7_ILi128EEESA_NS7_ILi64EEEEEENS_10bfloat16_tEfNS_4arch4Sm90ELb0ELb0ELb0ELb1ELb0ELb1ELb0ELb0ELi2ELi1ELi2ELi2ELb0EEENS1_21CollectiveEpilogueBwdISC_SD_SF_Li256ELb1ELb0ELi1EEENS1_19SingleTileSchedulerILb1ELb0ELb0ELi128EEEEEEEEEvNT_6ParamsE:
[----:B------:R-:W-:Y:S01]  /*0000*/  LDC R1, c[0x0][0x37c] ;  /* 0x0000df00ff017b82 */ /* 0x000fe20000000800 */
[----:B------:R-:W-:Y:S05]  /*0010*/  EXIT ;  /* 0x000000000000794d */ /* 0x000fea0003800000 */
.L_x_55:
        /* <DEDUP_REMOVED lines=14> */
.L_x_150:


//--------------------- .text._ZN7cutlass13device_kernelIN5flash11enable_sm90INS1_16FlashAttnBwdSm90INS1_25CollectiveMainloopBwdSm90ILi2ELi2ELi2EN4cute5tupleIJNS5_1CILi1EEES8_S8_EEENS6_IJNS7_ILi128EEESA_NS7_ILi64EEEEEENS_10bfloat16_tEfNS_4arch4Sm90ELb0ELb0ELb0ELb1ELb1ELb1ELb0ELb0ELi2ELi1ELi2ELi2ELb0EEENS1_21CollectiveEpilogueBwdISC_SD_SF_Li256ELb1ELb0ELi1EEENS1_19SingleTileSchedulerILb1ELb0ELb0ELi128EEEEEEEEEvNT_6ParamsE --------------------------
	.section	.text._ZN7cutlass13device_kernelIN5flash11enable_sm90INS1_16FlashAttnBwdSm90INS1_25CollectiveMainloopBwdSm90ILi2ELi2ELi2EN4cute5tupleIJNS5_1CILi1EEES8_S8_EEENS6_IJNS7_ILi128EEESA_NS7_ILi64EEEEEENS_10bfloat16_tEfNS_4arch4Sm90ELb0ELb0ELb0ELb1ELb1ELb1ELb0ELb0ELi2ELi1ELi2ELi2ELb0EEENS1_21CollectiveEpilogueBwdISC_SD_SF_Li256ELb1ELb0ELi1EEENS1_19SingleTileSchedulerILb1ELb0ELb0ELi128EEEEEEEEEvNT_6ParamsE,"ax",@progbits
	.align	128
.text._ZN7cutlass13device_kernelIN5flash11enable_sm90INS1_16FlashAttnBwdSm90INS1_25CollectiveMainloopBwdSm90ILi2ELi2ELi2EN4cute5tupleIJNS5_1CILi1EEES8_S8_EEENS6_IJNS7_ILi128EEESA_NS7_ILi64EEEEEENS_10bfloat16_tEfNS_4arch4Sm90ELb0ELb0ELb0ELb1ELb1ELb1ELb0ELb0ELi2ELi1ELi2ELi2ELb0EEENS1_21CollectiveEpilogueBwdISC_SD_SF_Li256ELb1ELb0ELi1EEENS1_19SingleTileSchedulerILb1ELb0ELb0ELi128EEEEEEEEEvNT_6ParamsE:
        .type           _ZN7cutlass13device_kernelIN5flash11enable_sm90INS1_16FlashAttnBwdSm90INS1_25CollectiveMainloopBwdSm90ILi2ELi2ELi2EN4cute5tupleIJNS5_1CILi1EEES8_S8_EEENS6_IJNS7_ILi128EEESA_NS7_ILi64EEEEEENS_10bfloat16_tEfNS_4arch4Sm90ELb0ELb0ELb0ELb1ELb1ELb1ELb0ELb0ELi2ELi1ELi2ELi2ELb0EEENS1_21CollectiveEpilogueBwdISC_SD_SF_Li256ELb1ELb0ELi1EEENS1_19SingleTileSchedulerILb1ELb0ELb0ELi128EEEEEEEEEvNT_6ParamsE,@function
        .size           _ZN7cutlass13device_kernelIN5flash11enable_sm90INS1_16FlashAttnBwdSm90INS1_25CollectiveMainloopBwdSm90ILi2ELi2ELi2EN4cute5tupleIJNS5_1CILi1EEES8_S8_EEENS6_IJNS7_ILi128EEESA_NS7_ILi64EEEEEENS_10bfloat16_tEfNS_4arch4Sm90ELb0ELb0ELb0ELb1ELb1ELb1ELb0ELb0ELi2ELi1ELi2ELi2ELb0EEENS1_21CollectiveEpilogueBwdISC_SD_SF_Li256ELb1ELb0ELi1EEENS1_19SingleTileSchedulerILb1ELb0ELb0ELi128EEEEEEEEEvNT_6ParamsE,(.L_x_151 - _ZN7cutlass13device_kernelIN5flash11enable_sm90INS1_16FlashAttnBwdSm90INS1_25CollectiveMainloopBwdSm90ILi2ELi2ELi2EN4cute5tupleIJNS5_1CILi1EEES8_S8_EEENS6_IJNS7_ILi128EEESA_NS7_ILi64EEEEEENS_10bfloat16_tEfNS_4arch4Sm90ELb0ELb0ELb0ELb1ELb1ELb1ELb0ELb0ELi2ELi1ELi2ELi2ELb0EEENS1_21CollectiveEpilogueBwdISC_SD_SF_Li256ELb1ELb0ELi1EEENS1_19SingleTileSchedulerILb1ELb0ELb0ELi128EEEEEEEEEvNT_6ParamsE)
        .other          _ZN7cutlass13device_kernelIN5flash11enable_sm90INS1_16FlashAttnBwdSm90INS1_25CollectiveMainloopBwdSm90ILi2ELi2ELi2EN4cute5tupleIJNS5_1CILi1EEES8_S8_EEENS6_IJNS7_ILi128EEESA_NS7_ILi64EEEEEENS_10bfloat16_tEfNS_4arch4Sm90ELb0ELb0ELb0ELb1ELb1ELb1ELb0ELb0ELi2ELi1ELi2ELi2ELb0EEENS1_21CollectiveEpilogueBwdISC_SD_SF_Li256ELb1ELb0ELi1EEENS1_19SingleTileSchedulerILb1ELb0ELb0ELi128EEEEEEEEEvNT_6ParamsE,@"STO_CUDA_ENTRY STV_DEFAULT"
_ZN7cutlass13device_kernelIN5flash11enable_sm90INS1_16FlashAttnBwdSm90INS1_25CollectiveMainloopBwdSm90ILi2ELi2ELi2EN4cute5tupleIJNS5_1CILi1EEES8_S8_EEENS6_IJNS7_ILi128EEESA_NS7_ILi64EEEEEENS_10bfloat16_tEfNS_4arch4Sm90ELb0ELb0ELb0ELb1ELb1ELb1ELb0ELb0ELi2ELi1ELi2ELi2ELb0EEENS1_21CollectiveEpilogueBwdISC_SD_SF_Li256ELb1ELb0ELi1EEENS1_19SingleTileSchedulerILb1ELb0ELb0ELi128EEEEEEEEEvNT_6ParamsE:
[----:B------:R-:W-:Y:S01]  /*0000*/  LDC R1, c[0x0][0x37c] ;  /* 0x0000df00ff017b82 */ /* 0x000fe20000000800 */
[----:B------:R-:W-:Y:S05]  /*0010*/  EXIT ;  /* 0x000000000000794d */ /* 0x000fea0003800000 */
.L_x_56:
        /* <DEDUP_REMOVED lines=14> */
.L_x_151:


//--------------------- .text._ZN7cutlass13device_kernelIN5flash11enable_sm90INS1_16FlashAttnBwdSm90INS1_25CollectiveMainloopBwdSm90ILi2ELi2ELi2EN4cute5tupleIJNS5_1CILi1EEES8_S8_EEENS6_IJNS7_ILi128EEESA_NS7_ILi64EEEEEENS_10bfloat16_tEfNS_4arch4Sm90ELb0ELb0ELb0ELb1ELb0ELb1ELb0ELb0ELi2ELi1ELi2ELi2ELb0EEENS1_24CollectiveEpilogueBwdGQAISC_fSF_Li256ELb1ELb0EEENS1_19SingleTileSchedulerILb1ELb0ELb0ELi128EEEEEEEEEvNT_6ParamsE --------------------------
	.section	.text._ZN7cutlass13device_kernelIN5flash11enable_sm90INS1_16FlashAttnBwdSm90INS1_25CollectiveMainloopBwdSm90ILi2ELi2ELi2EN4cute5tupleIJNS5_1CILi1EEES8_S8_EEENS6_IJNS7_ILi128EEESA_NS7_ILi64EEEEEENS_10bfloat16_tEfNS_4arch4Sm90ELb0ELb0ELb0ELb1ELb0ELb1ELb0ELb0ELi2ELi1ELi2ELi2ELb0EEENS1_24CollectiveEpilogueBwdGQAISC_fSF_Li256ELb1ELb0EEENS1_19SingleTileSchedulerILb1ELb0ELb0ELi128EEEEEEEEEvNT_6ParamsE,"ax",@progbits
	.align	128
.text._ZN7cutlass13device_kernelIN5flash11enable_sm90INS1_16FlashAttnBwdSm90INS1_25CollectiveMainloopBwdSm90ILi2ELi2ELi2EN4cute5tupleIJNS5_1CILi1EEES8_S8_EEENS6_IJNS7_ILi128EEESA_NS7_ILi64EEEEEENS_10bfloat16_tEfNS_4arch4Sm90ELb0ELb0ELb0ELb1ELb0ELb1ELb0ELb0ELi2ELi1ELi2ELi2ELb0EEENS1_24CollectiveEpilogueBwdGQAISC_fSF_Li256ELb1ELb0EEENS1_19SingleTileSchedulerILb1ELb0ELb0ELi128EEEEEEEEEvNT_6ParamsE:
        .type           _ZN7cutlass13device_kernelIN5flash11enable_sm90INS1_16FlashAttnBwdSm90INS1_25CollectiveMainloopBwdSm90ILi2ELi2ELi2EN4cute5tupleIJNS5_1CILi1EEES8_S8_EEENS6_IJNS7_ILi128EEESA_NS7_ILi64EEEEEENS_10bfloat16_tEfNS_4arch4Sm90ELb0ELb0ELb0ELb1ELb0ELb1ELb0ELb0ELi2ELi1ELi2ELi2ELb0EEENS1_24CollectiveEpilogueBwdGQAISC_fSF_Li256ELb1ELb0EEENS1_19SingleTileSchedulerILb1ELb0ELb0ELi128EEEEEEEEEvNT_6ParamsE,@function
        .size           _ZN7cutlass13device_kernelIN5flash11enable_sm90INS1_16FlashAttnBwdSm90INS1_25CollectiveMainloopBwdSm90ILi2ELi2ELi2EN4cute5tupleIJNS5_1CILi1EEES8_S8_EEENS6_IJNS7_ILi128EEESA_NS7_ILi64EEEEEENS_10bfloat16_tEfNS_4arch4Sm90ELb0ELb0ELb0ELb1ELb0ELb1ELb0ELb0ELi2ELi1ELi2ELi2ELb0EEENS1_24CollectiveEpilogueBwdGQAISC_fSF_Li256ELb1ELb0EEENS1_19SingleTileSchedulerILb1ELb0ELb0ELi128EEEEEEEEEvNT_6ParamsE,(.L_x_152 - _ZN7cutlass13device_kernelIN5flash11enable_sm90INS1_16FlashAttnBwdSm90INS1_25CollectiveMainloopBwdSm90ILi2ELi2ELi2EN4cute5tupleIJNS5_1CILi1EEES8_S8_EEENS6_IJNS7_ILi128EEESA_NS7_ILi64EEEEEENS_10bfloat16_tEfNS_4arch4Sm90ELb0ELb0ELb0ELb1ELb0ELb1ELb0ELb0ELi2ELi1ELi2ELi2ELb0EEENS1_24CollectiveEpilogueBwdGQAISC_fSF_Li256ELb1ELb0EEENS1_19SingleTileSchedulerILb1ELb0ELb0ELi128EEEEEEEEEvNT_6ParamsE)
        .other          _ZN7cutlass13device_kernelIN5flash11enable_sm90INS1_16FlashAttnBwdSm90INS1_25CollectiveMainloopBwdSm90ILi2ELi2ELi2EN4cute5tupleIJNS5_1CILi1EEES8_S8_EEENS6_IJNS7_ILi128EEESA_NS7_ILi64EEEEEENS_10bfloat16_tEfNS_4arch4Sm90ELb0ELb0ELb0ELb1ELb0ELb1ELb0ELb0ELi2ELi1ELi2ELi2ELb0EEENS1_24CollectiveEpilogueBwdGQAISC_fSF_Li256ELb1ELb0EEENS1_19SingleTileSchedulerILb1ELb0ELb0ELi128EEEEEEEEEvNT_6ParamsE,@"STO_CUDA_ENTRY STV_DEFAULT"
_ZN7cutlass13device_kernelIN5flash11enable_sm90INS1_16FlashAttnBwdSm90INS1_25CollectiveMainloopBwdSm90ILi2ELi2ELi2EN4cute5tupleIJNS5_1CILi1EEES8_S8_EEENS6_IJNS7_ILi128EEESA_NS7_ILi64EEEEEENS_10bfloat16_tEfNS_4arch4Sm90ELb0ELb0ELb0ELb1ELb0ELb1ELb0ELb0ELi2ELi1ELi2ELi2ELb0EEENS1_24CollectiveEpilogueBwdGQAISC_fSF_Li256ELb1ELb0EEENS1_19SingleTileSchedulerILb1ELb0ELb0ELi128EEEEEEEEEvNT_6ParamsE:
[----:B------:R-:W-:Y:S01]  /*0000*/  LDC R1, c[0x0][0x37c] ;  /* 0x0000df00ff017b82 */ /* 0x000fe20000000800 */
[----:B------:R-:W-:Y:S05]  /*0010*/  EXIT ;  /* 0x000000000000794d */ /* 0x000fea0003800000 */
.L_x_57:
        /* <DEDUP_REMOVED lines=14> */
.L_x_152:


//--------------------- .text._ZN7cutlass13device_kernelIN5flash11enable_sm90INS1_16FlashAttnBwdSm90INS1_25CollectiveMainloopBwdSm90ILi2ELi2ELi2EN4cute5tupleIJNS5_1CILi1EEES8_S8_EEENS6_IJNS7_ILi128EEESA_NS7_ILi64EEEEEENS_10bfloat16_tEfNS_4arch4Sm90ELb0ELb0ELb0ELb1ELb1ELb1ELb0ELb0ELi2ELi1ELi2ELi2ELb0EEENS1_24CollectiveEpilogueBwdGQAISC_fSF_Li256ELb1ELb1EEENS1_19SingleTileSchedulerILb1ELb0ELb0ELi128EEEEEEEEEvNT_6ParamsE --------------------------
	.section	.text._ZN7cutlass13device_kernelIN5flash11enable_sm90INS1_16FlashAttnBwdSm90INS1_25CollectiveMainloopBwdSm90ILi2ELi2ELi2EN4cute5tupleIJNS5_1CILi1EEES8_S8_EEENS6_IJNS7_ILi128EEESA_NS7_ILi64EEEEEENS_10bfloat16_tEfNS_4arch4Sm90ELb0ELb0ELb0ELb1ELb1ELb1ELb0ELb0ELi2ELi1ELi2ELi2ELb0EEENS1_24CollectiveEpilogueBwdGQAISC_fSF_Li256ELb1ELb1EEENS1_19SingleTileSchedulerILb1ELb0ELb0ELi128EEEEEEEEEvNT_6ParamsE,"ax",@progbits
	.align	128
.text._ZN7cutlass13device_kernelIN5flash11enable_sm90INS1_16FlashAttnBwdSm90INS1_25CollectiveMainloopBwdSm90ILi2ELi2ELi2EN4cute5tupleIJNS5_1CILi1EEES8_S8_EEENS6_IJNS7_ILi128EEESA_NS7_ILi64EEEEEENS_10bfloat16_tEfNS_4arch4Sm90ELb0ELb0ELb0ELb1ELb1ELb1ELb0ELb0ELi2ELi1ELi2ELi2ELb0EEENS1_24CollectiveEpilogueBwdGQAISC_fSF_Li256ELb1ELb1EEENS1_19SingleTileSchedulerILb1ELb0ELb0ELi128EEEEEEEEEvNT_6ParamsE:
        .type           _ZN7cutlass13device_kernelIN5flash11enable_sm90INS1_16FlashAttnBwdSm90INS1_25CollectiveMainloopBwdSm90ILi2ELi2ELi2EN4cute5tupleIJNS5_1CILi1EEES8_S8_EEENS6_IJNS7_ILi128EEESA_NS7_ILi64EEEEEENS_10bfloat16_tEfNS_4arch4Sm90ELb0ELb0ELb0ELb1ELb1ELb1ELb0ELb0ELi2ELi1ELi2ELi2ELb0EEENS1_24CollectiveEpilogueBwdGQAISC_fSF_Li256ELb1ELb1EEENS1_19SingleTileSchedulerILb1ELb0ELb0ELi128EEEEEEEEEvNT_6ParamsE,@function
        .size           _ZN7cutlass13device_kernelIN5flash11enable_sm90INS1_16FlashAttnBwdSm90INS1_25CollectiveMainloopBwdSm90ILi2ELi2ELi2EN4cute5tupleIJNS5_1CILi1EEES8_S8_EEENS6_IJNS7_ILi128EEESA_NS7_ILi64EEEEEENS_10bfloat16_tEfNS_4arch4Sm90ELb0ELb0ELb0ELb1ELb1ELb1ELb0ELb0ELi2ELi1ELi2ELi2ELb0EEENS1_24CollectiveEpilogueBwdGQAISC_fSF_Li256ELb1ELb1EEENS1_19SingleTileSchedulerILb1ELb0ELb0ELi128EEEEEEEEEvNT_6ParamsE,(.L_x_153 - _ZN7cutlass13device_kernelIN5flash11enable_sm90INS1_16FlashAttnBwdSm90INS1_25CollectiveMainloopBwdSm90ILi2ELi2ELi2EN4cute5tupleIJNS5_1CILi1EEES8_S8_EEENS6_IJNS7_ILi128EEESA_NS7_ILi64EEEEEENS_10bfloat16_tEfNS_4arch4Sm90ELb0ELb0ELb0ELb1ELb1ELb1ELb0ELb0ELi2ELi1ELi2ELi2ELb0EEENS1_24CollectiveEpilogueBwdGQAISC_fSF_Li256ELb1ELb1EEENS1_19SingleTileSchedulerILb1ELb0ELb0ELi128EEEEEEEEEvNT_6ParamsE)
        .other          _ZN7cutlass13device_kernelIN5flash11enable_sm90INS1_16FlashAttnBwdSm90INS1_25CollectiveMainloopBwdSm90ILi2ELi2ELi2EN4cute5tupleIJNS5_1CILi1EEES8_S8_EEENS6_IJNS7_ILi128EEESA_NS7_ILi64EEEEEENS_10bfloat16_tEfNS_4arch4Sm90ELb0ELb0ELb0ELb1ELb1ELb1ELb0ELb0ELi2ELi1ELi2ELi2ELb0EEENS1_24CollectiveEpilogueBwdGQAISC_fSF_Li256ELb1ELb1EEENS1_19SingleTileSchedulerILb1ELb0ELb0ELi128EEEEEEEEEvNT_6ParamsE,@"STO_CUDA_ENTRY STV_DEFAULT"
_ZN7cutlass13device_kernelIN5flash11enable_sm90INS1_16FlashAttnBwdSm90INS1_25CollectiveMainloopBwdSm90ILi2ELi2ELi2EN4cute5tupleIJNS5_1CILi1EEES8_S8_EEENS6_IJNS7_ILi128EEESA_NS7_ILi64EEEEEENS_10bfloat16_tEfNS_4arch4Sm90ELb0ELb0ELb0ELb1ELb1ELb1ELb0ELb0ELi2ELi1ELi2ELi2ELb0EEENS1_24CollectiveEpilogueBwdGQAISC_fSF_Li256ELb1ELb1EEENS1_19SingleTileSchedulerILb1ELb0ELb0ELi128EEEEEEEEEvNT_6ParamsE:
[----:B------:R-:W-:Y:S01]  /*0000*/  LDC R1, c[0x0][0x37c] ;  /* 0x0000df00ff017b82 */ /* 0x000fe20000000800 */
[----:B------:R-:W-:Y:S05]  /*0010*/  EXIT ;  /* 0x000000000000794d */ /* 0x000fea0003800000 */
.L_x_58:
        /* <DEDUP_REMOVED lines=14> */
.L_x_153:


//--------------------- .text._ZN7cutlass13device_kernelIN5flash11enable_sm90INS1_16FlashAttnBwdSm90INS1_25CollectiveMainloopBwdSm90ILi2ELi2ELi2EN4cute5tupleIJNS5_1CILi1EEES8_S8_EEENS6_IJNS7_ILi128EEESA_NS7_ILi64EEEEEENS_10bfloat16_tEfNS_4arch4Sm90ELb0ELb1ELb0ELb0ELb0ELb1ELb0ELb0ELi2ELi1ELi2ELi2ELb0EEENS1_21CollectiveEpilogueBwdISC_SD_SF_Li256ELb0ELb0ELi1EEENS1_19SingleTileSchedulerILb0ELb0ELb0ELi128EEEEEEEEEvNT_6ParamsE --------------------------
	.section	.text._ZN7cutlass13device_kernelIN5flash11enable_sm90INS1_16FlashAttnBwdSm90INS1_25CollectiveMainloopBwdSm90ILi2ELi2ELi2EN4cute5tupleIJNS5_1CILi1EEES8_S8_EEENS6_IJNS7_ILi128EEESA_NS7_ILi64EEEEEENS_10bfloat16_tEfNS_4arch4Sm90ELb0ELb1ELb0ELb0ELb0ELb1ELb0ELb0ELi2ELi1ELi2ELi2ELb0EEENS1_21CollectiveEpilogueBwdISC_SD_SF_Li256ELb0ELb0ELi1EEENS1_19SingleTileSchedulerILb0ELb0ELb0ELi128EEEEEEEEEvNT_6ParamsE,"ax",@progbits
	.align	128
.text._ZN7cutlass13device_kernelIN5flash11enable_sm90INS1_16FlashAttnBwdSm90INS1_25CollectiveMainloopBwdSm90ILi2ELi2ELi2EN4cute5tupleIJNS5_1CILi1EEES8_S8_EEENS6_IJNS7_ILi128EEESA_NS7_ILi64EEEEEENS_10bfloat16_tEfNS_4arch4Sm90ELb0ELb1ELb0ELb0ELb0ELb1ELb0ELb0ELi2ELi1ELi2ELi2ELb0EEENS1_21CollectiveEpilogueBwdISC_SD_SF_Li256ELb0ELb0ELi1EEENS1_19SingleTileSchedulerILb0ELb0ELb0ELi128EEEEEEEEEvNT_6ParamsE:
        .type           _ZN7cutlass13device_kernelIN5flash11enable_sm90INS1_16FlashAttnBwdSm90INS1_25CollectiveMainloopBwdSm90ILi2ELi2ELi2EN4cute5tupleIJNS5_1CILi1EEES8_S8_EEENS6_IJNS7_ILi128EEESA_NS7_ILi64EEEEEENS_10bfloat16_tEfNS_4arch4Sm90ELb0ELb1ELb0ELb0ELb0ELb1ELb0ELb0ELi2ELi1ELi2ELi2ELb0EEENS1_21CollectiveEpilogueBwdISC_SD_SF_Li256ELb0ELb0ELi1EEENS1_19SingleTileSchedulerILb0ELb0ELb0ELi128EEEEEEEEEvNT_6ParamsE,@function
        .size           _ZN7cutlass13device_kernelIN5flash11enable_sm90INS1_16FlashAttnBwdSm90INS1_25CollectiveMainloopBwdSm90ILi2ELi2ELi2EN4cute5tupleIJNS5_1CILi1EEES8_S8_EEENS6_IJNS7_ILi128EEESA_NS7_ILi64EEEEEENS_10bfloat16_tEfNS_4arch4Sm90ELb0ELb1ELb0ELb0ELb0ELb1ELb0ELb0ELi2ELi1ELi2ELi2ELb0EEENS1_21CollectiveEpilogueBwdISC_SD_SF_Li256ELb0ELb0ELi1EEENS1_19SingleTileSchedulerILb0ELb0ELb0ELi128EEEEEEEEEvNT_6ParamsE,(.L_x_154 - _ZN7cutlass13device_kernelIN5flash11enable_sm90INS1_16FlashAttnBwdSm90INS1_25CollectiveMainloopBwdSm90ILi2ELi2ELi2EN4cute5tupleIJNS5_1CILi1EEES8_S8_EEENS6_IJNS7_ILi128EEESA_NS7_ILi64EEEEEENS_10bfloat16_tEfNS_4arch4Sm90ELb0ELb1ELb0ELb0ELb0ELb1ELb0ELb0ELi2ELi1ELi2ELi2ELb0EEENS1_21CollectiveEpilogueBwdISC_SD_SF_Li256ELb0ELb0ELi1EEENS1_19SingleTileSchedulerILb0ELb0ELb0ELi128EEEEEEEEEvNT_6ParamsE)
        .other          _ZN7cutlass13device_kernelIN5flash11enable_sm90INS1_16FlashAttnBwdSm90INS1_25CollectiveMainloopBwdSm90ILi2ELi2ELi2EN4cute5tupleIJNS5_1CILi1EEES8_S8_EEENS6_IJNS7_ILi128EEESA_NS7_ILi64EEEEEENS_10bfloat16_tEfNS_4arch4Sm90ELb0ELb1ELb0ELb0ELb0ELb1ELb0ELb0ELi2ELi1ELi2ELi2ELb0EEENS1_21CollectiveEpilogueBwdISC_SD_SF_Li256ELb0ELb0ELi1EEENS1_19SingleTileSchedulerILb0ELb0ELb0ELi128EEEEEEEEEvNT_6ParamsE,@"STO_CUDA_ENTRY STV_DEFAULT"
_ZN7cutlass13device_kernelIN5flash11enable_sm90INS1_16FlashAttnBwdSm90INS1_25CollectiveMainloopBwdSm90ILi2ELi2ELi2EN4cute5tupleIJNS5_1CILi1EEES8_S8_EEENS6_IJNS7_ILi128EEESA_NS7_ILi64EEEEEENS_10bfloat16_tEfNS_4arch4Sm90ELb0ELb1ELb0ELb0ELb0ELb1ELb0ELb0ELi2ELi1ELi2ELi2ELb0EEENS1_21CollectiveEpilogueBwdISC_SD_SF_Li256ELb0ELb0ELi1EEENS1_19SingleTileSchedulerILb0ELb0ELb0ELi128EEEEEEEEEvNT_6ParamsE:
[----:B------:R-:W-:Y:S01]  /*0000*/  LDC R1, c[0x0][0x37c] ;  /* 0x0000df00ff017b82 */ /* 0x000fe20000000800 */
[----:B------:R-:W-:Y:S05]  /*0010*/  EXIT ;  /* 0x000000000000794d */ /* 0x000fea0003800000 */
.L_x_59:
        /* <DEDUP_REMOVED lines=14> */
.L_x_154:


//--------------------- .text._ZN7cutlass13device_kernelIN5flash11enable_sm90INS1_16FlashAttnBwdSm90INS1_25CollectiveMainloopBwdSm90ILi2ELi2ELi2EN4cute5tupleIJNS5_1CILi1EEES8_S8_EEENS6_IJNS7_ILi128EEESA_NS7_ILi64EEEEEENS_10bfloat16_tEfNS_4arch4Sm90ELb0ELb1ELb0ELb0ELb1ELb1ELb0ELb0ELi2ELi1ELi2ELi2ELb0EEENS1_21CollectiveEpilogueBwdISC_SD_SF_Li256ELb0ELb0ELi1EEENS1_19SingleTileSchedulerILb0ELb0ELb0ELi128EEEEEEEEEvNT_6ParamsE --------------------------
	.section	.text._ZN7cutlass13device_kernelIN5flash11enable_sm90INS1_16FlashAttnBwdSm90INS1_25CollectiveMainloopBwdSm90ILi2ELi2ELi2EN4cute5tupleIJNS5_1CILi1EEES8_S8_EEENS6_IJNS7_ILi128EEESA_NS7_ILi64EEEEEENS_10bfloat16_tEfNS_4arch4Sm90ELb0ELb1ELb0ELb0ELb1ELb1ELb0ELb0ELi2ELi1ELi2ELi2ELb0EEENS1_21CollectiveEpilogueBwdISC_SD_SF_Li256ELb0ELb0ELi1EEENS1_19SingleTileSchedulerILb0ELb0ELb0ELi128EEEEEEEEEvNT_6ParamsE,"ax",@progbits
	.align	128
.text._ZN7cutlass13device_kernelIN5flash11enable_sm90INS1_16FlashAttnBwdSm90INS1_25CollectiveMainloopBwdSm90ILi2ELi2ELi2EN4cute5tupleIJNS5_1CILi1EEES8_S8_EEENS6_IJNS7_ILi128EEESA_NS7_ILi64EEEEEENS_10bfloat16_tEfNS_4arch4Sm90ELb0ELb1ELb0ELb0ELb1ELb1ELb0ELb0ELi2ELi1ELi2ELi2ELb0EEENS1_21CollectiveEpilogueBwdISC_SD_SF_Li256ELb0ELb0ELi1EEENS1_19SingleTileSchedulerILb0ELb0ELb0ELi128EEEEEEEEEvNT_6ParamsE:
        .type           _ZN7cutlass13device_kernelIN5flash11enable_sm90INS1_16FlashAttnBwdSm90INS1_25CollectiveMainloopBwdSm90ILi2ELi2ELi2EN4cute5tupleIJNS5_1CILi1EEES8_S8_EEENS6_IJNS7_ILi128EEESA_NS7_ILi64EEEEEENS_10bfloat16_tEfNS_4arch4Sm90ELb0ELb1ELb0ELb0ELb1ELb1ELb0ELb0ELi2ELi1ELi2ELi2ELb0EEENS1_21CollectiveEpilogueBwdISC_SD_SF_Li256ELb0ELb0ELi1EEENS1_19SingleTileSchedulerILb0ELb0ELb0ELi128EEEEEEEEEvNT_6ParamsE,@function
        .size           _ZN7cutlass13device_kernelIN5flash11enable_sm90INS1_16FlashAttnBwdSm90INS1_25CollectiveMainloopBwdSm90ILi2ELi2ELi2EN4cute5tupleIJNS5_1CILi1EEES8_S8_EEENS6_IJNS7_ILi128EEESA_NS7_ILi64EEEEEENS_10bfloat16_tEfNS_4arch4Sm90ELb0ELb1ELb0ELb0ELb1ELb1ELb0ELb0ELi2ELi1ELi2ELi2ELb0EEENS1_21CollectiveEpilogueBwdISC_SD_SF_Li256ELb0ELb0ELi1EEENS1_19SingleTileSchedulerILb0ELb0ELb0ELi128EEEEEEEEEvNT_6ParamsE,(.L_x_155 - _ZN7cutlass13device_kernelIN5flash11enable_sm90INS1_16FlashAttnBwdSm90INS1_25CollectiveMainloopBwdSm90ILi2ELi2ELi2EN4cute5tupleIJNS5_1CILi1EEES8_S8_EEENS6_IJNS7_ILi128EEESA_NS7_ILi64EEEEEENS_10bfloat16_tEfNS_4arch4Sm90ELb0ELb1ELb0ELb0ELb1ELb1ELb0ELb0ELi2ELi1ELi2ELi2ELb0EEENS1_21CollectiveEpilogueBwdISC_SD_SF_Li256ELb0ELb0ELi1EEENS1_19SingleTileSchedulerILb0ELb0ELb0ELi128EEEEEEEEEvNT_6ParamsE)
        .other          _ZN7cutlass13device_kernelIN5flash11enable_sm90INS1_16FlashAttnBwdSm90INS1_25CollectiveMainloopBwdSm90ILi2ELi2ELi2EN4cute5tupleIJNS5_1CILi1EEES8_S8_EEENS6_IJNS7_ILi128EEESA_NS7_ILi64EEEEEENS_10bfloat16_tEfNS_4arch4Sm90ELb0ELb1ELb0ELb0ELb1ELb1ELb0ELb0ELi2ELi1ELi2ELi2ELb0EEENS1_21CollectiveEpilogueBwdISC_SD_SF_Li256ELb0ELb0ELi1EEENS1_19SingleTileSchedulerILb0ELb0ELb0ELi128EEEEEEEEEvNT_6ParamsE,@"STO_CUDA_ENTRY STV_DEFAULT"
_ZN7cutlass13device_kernelIN5flash11enable_sm90INS1_16FlashAttnBwdSm90INS1_25CollectiveMainloopBwdSm90ILi2ELi2ELi2EN4cute5tupleIJNS5_1CILi1EEES8_S8_EEENS6_IJNS7_ILi128EEESA_NS7_ILi64EEEEEENS_10bfloat16_tEfNS_4arch4Sm90ELb0ELb1ELb0ELb0ELb1ELb1ELb0ELb0ELi2ELi1ELi2ELi2ELb0EEENS1_21CollectiveEpilogueBwdISC_SD_SF_Li256ELb0ELb0ELi1EEENS1_19SingleTileSchedulerILb0ELb0ELb0ELi128EEEEEEEEEvNT_6ParamsE:
[----:B------:R-:W-:Y:S01]  /*0000*/  LDC R1, c[0x0][0x37c] ;  /* 0x0000df00ff017b82 */ /* 0x000fe20000000800 */
[----:B------:R-:W-:Y:S05]  /*0010*/  EXIT ;  /* 0x000000000000794d */ /* 0x000fea0003800000 */
.L_x_60:
        /* <DEDUP_REMOVED lines=14> */
.L_x_155:


//--------------------- .text._ZN7cutlass13device_kernelIN5flash11enable_sm90INS1_16FlashAttnBwdSm90INS1_25CollectiveMainloopBwdSm90ILi2ELi2ELi2EN4cute5tupleIJNS5_1CILi1EEES8_S8_EEENS6_IJNS7_ILi128EEESA_NS7_ILi64EEEEEENS_10bfloat16_tEfNS_4arch4Sm90ELb0ELb1ELb0ELb0ELb0ELb1ELb0ELb0ELi2ELi1ELi2ELi2ELb0EEENS1_24CollectiveEpilogueBwdGQAISC_fSF_Li256ELb0ELb0EEENS1_19SingleTileSchedulerILb0ELb0ELb0ELi128EEEEEEEEEvNT_6ParamsE --------------------------
	.section	.text._ZN7cutlass13device_kernelIN5flash11enable_sm90INS1_16FlashAttnBwdSm90INS1_25CollectiveMainloopBwdSm90ILi2ELi2ELi2EN4cute5tupleIJNS5_1CILi1EEES8_S8_EEENS6_IJNS7_ILi128EEESA_NS7_ILi64EEEEEENS_10bfloat16_tEfNS_4arch4Sm90ELb0ELb1ELb0ELb0ELb0ELb1ELb0ELb0ELi2ELi1ELi2ELi2ELb0EEENS1_24CollectiveEpilogueBwdGQAISC_fSF_Li256ELb0ELb0EEENS1_19SingleTileSchedulerILb0ELb0ELb0ELi128EEEEEEEEEvNT_6ParamsE,"ax",@progbits
	.align	128
.text._ZN7cutlass13device_kernelIN5flash11enable_sm90INS1_16FlashAttnBwdSm90INS1_25CollectiveMainloopBwdSm90ILi2ELi2ELi2EN4cute5tupleIJNS5_1CILi1EEES8_S8_EEENS6_IJNS7_ILi128EEESA_NS7_ILi64EEEEEENS_10bfloat16_tEfNS_4arch4Sm90ELb0ELb1ELb0ELb0ELb0ELb1ELb0ELb0ELi2ELi1ELi2ELi2ELb0EEENS1_24CollectiveEpilogueBwdGQAISC_fSF_Li256ELb0ELb0EEENS1_19SingleTileSchedulerILb0ELb0ELb0ELi128EEEEEEEEEvNT_6ParamsE:
        .type           _ZN7cutlass13device_kernelIN5flash11enable_sm90INS1_16FlashAttnBwdSm90INS1_25CollectiveMainloopBwdSm90ILi2ELi2ELi2EN4cute5tupleIJNS5_1CILi1EEES8_S8_EEENS6_IJNS7_ILi128EEESA_NS7_ILi64EEEEEENS_10bfloat16_tEfNS_4arch4Sm90ELb0ELb1ELb0ELb0ELb0ELb1ELb0ELb0ELi2ELi1ELi2ELi2ELb0EEENS1_24CollectiveEpilogueBwdGQAISC_fSF_Li256ELb0ELb0EEENS1_19SingleTileSchedulerILb0ELb0ELb0ELi128EEEEEEEEEvNT_6ParamsE,@function
        .size           _ZN7cutlass13device_kernelIN5flash11enable_sm90INS1_16FlashAttnBwdSm90INS1_25CollectiveMainloopBwdSm90ILi2ELi2ELi2EN4cute5tupleIJNS5_1CILi1EEES8_S8_EEENS6_IJNS7_ILi128EEESA_NS7_ILi64EEEEEENS_10bfloat16_tEfNS_4arch4Sm90ELb0ELb1ELb0ELb0ELb0ELb1ELb0ELb0ELi2ELi1ELi2ELi2ELb0EEENS1_24CollectiveEpilogueBwdGQAISC_fSF_Li256ELb0ELb0EEENS1_19SingleTileSchedulerILb0ELb0ELb0ELi128EEEEEEEEEvNT_6ParamsE,(.L_x_156 - _ZN7cutlass13device_kernelIN5flash11enable_sm90INS1_16FlashAttnBwdSm90INS1_25CollectiveMainloopBwdSm90ILi2ELi2ELi2EN4cute5tupleIJNS5_1CILi1EEES8_S8_EEENS6_IJNS7_ILi128EEESA_NS7_ILi64EEEEEENS_10bfloat16_tEfNS_4arch4Sm90ELb0ELb1ELb0ELb0ELb0ELb1ELb0ELb0ELi2ELi1ELi2ELi2ELb0EEENS1_24CollectiveEpilogueBwdGQAISC_fSF_Li256ELb0ELb0EEENS1_19SingleTileSchedulerILb0ELb0ELb0ELi128EEEEEEEEEvNT_6ParamsE)
        .other          _ZN7cutlass13device_kernelIN5flash11enable_sm90INS1_16FlashAttnBwdSm90INS1_25CollectiveMainloopBwdSm90ILi2ELi2ELi2EN4cute5tupleIJNS5_1CILi1EEES8_S8_EEENS6_IJNS7_ILi128EEESA_NS7_ILi64EEEEEENS_10bfloat16_tEfNS_4arch4Sm90ELb0ELb1ELb0ELb0ELb0ELb1ELb0ELb0ELi2ELi1ELi2ELi2ELb0EEENS1_24CollectiveEpilogueBwdGQAISC_fSF_Li256ELb0ELb0EEENS1_19SingleTileSchedulerILb0ELb0ELb0ELi128EEEEEEEEEvNT_6ParamsE,@"STO_CUDA_ENTRY STV_DEFAULT"
_ZN7cutlass13device_kernelIN5flash11enable_sm90INS1_16FlashAttnBwdSm90INS1_25CollectiveMainloopBwdSm90ILi2ELi2ELi2EN4cute5tupleIJNS5_1CILi1EEES8_S8_EEENS6_IJNS7_ILi128EEESA_NS7_ILi64EEEEEENS_10bfloat16_tEfNS_4arch4Sm90ELb0ELb1ELb0ELb0ELb0ELb1ELb0ELb0ELi2ELi1ELi2ELi2ELb0EEENS1_24CollectiveEpilogueBwdGQAISC_fSF_Li256ELb0ELb0EEENS1_19SingleTileSchedulerILb0ELb0ELb0ELi128EEEEEEEEEvNT_6ParamsE:
[----:B------:R-:W-:Y:S01]  /*0000*/  LDC R1, c[0x0][0x37c] ;  /* 0x0000df00ff017b82 */ /* 0x000fe20000000800 */
[----:B------:R-:W-:Y:S05]  /*0010*/  EXIT ;  /* 0x000000000000794d */ /* 0x000fea0003800000 */
.L_x_61:
        /* <DEDUP_REMOVED lines=14> */
.L_x_156:


//--------------------- .text._ZN7cutlass13device_kernelIN5flash11enable_sm90INS1_16FlashAttnBwdSm90INS1_25CollectiveMainloopBwdSm90ILi2ELi2ELi2EN4cute5tupleIJNS5_1CILi1EEES8_S8_EEENS6_IJNS7_ILi128EEESA_NS7_ILi64EEEEEENS_10bfloat16_tEfNS_4arch4Sm90ELb0ELb1ELb0ELb0ELb1ELb1ELb0ELb0ELi2ELi1ELi2ELi2ELb0EEENS1_24CollectiveEpilogueBwdGQAISC_fSF_Li256ELb0ELb1EEENS1_19SingleTileSchedulerILb0ELb0ELb0ELi128EEEEEEEEEvNT_6ParamsE --------------------------
	.section	.text._ZN7cutlass13device_kernelIN5flash11enable_sm90INS1_16FlashAttnBwdSm90INS1_25CollectiveMainloopBwdSm90ILi2ELi2ELi2EN4cute5tupleIJNS5_1CILi1EEES8_S8_EEENS6_IJNS7_ILi128EEESA_NS7_ILi64EEEEEENS_10bfloat16_tEfNS_4arch4Sm90ELb0ELb1ELb0ELb0ELb1ELb1ELb0ELb0ELi2ELi1ELi2ELi2ELb0EEENS1_24CollectiveEpilogueBwdGQAISC_fSF_Li256ELb0ELb1EEENS1_19SingleTileSchedulerILb0ELb0ELb0ELi128EEEEEEEEEvNT_6ParamsE,"ax",@progbits
	.align	128
.text._ZN7cutlass13device_kernelIN5flash11enable_sm90INS1_16FlashAttnBwdSm90INS1_25CollectiveMainloopBwdSm90ILi2ELi2ELi2EN4cute5tupleIJNS5_1CILi1EEES8_S8_EEENS6_IJNS7_ILi128EEESA_NS7_ILi64EEEEEENS_10bfloat16_tEfNS_4arch4Sm90ELb0ELb1ELb0ELb0ELb1ELb1ELb0ELb0ELi2ELi1ELi2ELi2ELb0EEENS1_24CollectiveEpilogueBwdGQAISC_fSF_Li256ELb0ELb1EEENS1_19SingleTileSchedulerILb0ELb0ELb0ELi128EEEEEEEEEvNT_6ParamsE:
        .type           _ZN7cutlass13device_kernelIN5flash11enable_sm90INS1_16FlashAttnBwdSm90INS1_25CollectiveMainloopBwdSm90ILi2ELi2ELi2EN4cute5tupleIJNS5_1CILi1EEES8_S8_EEENS6_IJNS7_ILi128EEESA_NS7_ILi64EEEEEENS_10bfloat16_tEfNS_4arch4Sm90ELb0ELb1ELb0ELb0ELb1ELb1ELb0ELb0ELi2ELi1ELi2ELi2ELb0EEENS1_24CollectiveEpilogueBwdGQAISC_fSF_Li256ELb0ELb1EEENS1_19SingleTileSchedulerILb0ELb0ELb0ELi128EEEEEEEEEvNT_6ParamsE,@function
        .size           _ZN7cutlass13device_kernelIN5flash11enable_sm90INS1_16FlashAttnBwdSm90INS1_25CollectiveMainloopBwdSm90ILi2ELi2ELi2EN4cute5tupleIJNS5_1CILi1EEES8_S8_EEENS6_IJNS7_ILi128EEESA_NS7_ILi64EEEEEENS_10bfloat16_tEfNS_4arch4Sm90ELb0ELb1ELb0ELb0ELb1ELb1ELb0ELb0ELi2ELi1ELi2ELi2ELb0EEENS1_24CollectiveEpilogueBwdGQAISC_fSF_Li256ELb0ELb1EEENS1_19SingleTileSchedulerILb0ELb0ELb0ELi128EEEEEEEEEvNT_6ParamsE,(.L_x_157 - _ZN7cutlass13device_kernelIN5flash11enable_sm90INS1_16FlashAttnBwdSm90INS1_25CollectiveMainloopBwdSm90ILi2ELi2ELi2EN4cute5tupleIJNS5_1CILi1EEES8_S8_EEENS6_IJNS7_ILi128EEESA_NS7_ILi64EEEEEENS_10bfloat16_tEfNS_4arch4Sm90ELb0ELb1ELb0ELb0ELb1ELb1ELb0ELb0ELi2ELi1ELi2ELi2ELb0EEENS1_24CollectiveEpilogueBwdGQAISC_fSF_Li256ELb0ELb1EEENS1_19SingleTileSchedulerILb0ELb0ELb0ELi128EEEEEEEEEvNT_6ParamsE)
        .other          _ZN7cutlass13device_kernelIN5flash11enable_sm90INS1_16FlashAttnBwdSm90INS1_25CollectiveMainloopBwdSm90ILi2ELi2ELi2EN4cute5tupleIJNS5_1CILi1EEES8_S8_EEENS6_IJNS7_ILi128EEESA_NS7_ILi64EEEEEENS_10bfloat16_tEfNS_4arch4Sm90ELb0ELb1ELb0ELb0ELb1ELb1ELb0ELb0ELi2ELi1ELi2ELi2ELb0EEENS1_24CollectiveEpilogueBwdGQAISC_fSF_Li256ELb0ELb1EEENS1_19SingleTileSchedulerILb0ELb0ELb0ELi128EEEEEEEEEvNT_6ParamsE,@"STO_CUDA_ENTRY STV_DEFAULT"
_ZN7cutlass13device_kernelIN5flash11enable_sm90INS1_16FlashAttnBwdSm90INS1_25CollectiveMainloopBwdSm90ILi2ELi2ELi2EN4cute5tupleIJNS5_1CILi1EEES8_S8_EEENS6_IJNS7_ILi128EEESA_NS7_ILi64EEEEEENS_10bfloat16_tEfNS_4arch4Sm90ELb0ELb1ELb0ELb0ELb1ELb1ELb0ELb0ELi2ELi1ELi2ELi2ELb0EEENS1_24CollectiveEpilogueBwdGQAISC_fSF_Li256ELb0ELb1EEENS1_19SingleTileSchedulerILb0ELb0ELb0ELi128EEEEEEEEEvNT_6ParamsE:
[----:B------:R-:W-:Y:S01]  /*0000*/  LDC R1, c[0x0][0x37c] ;  /* 0x0000df00ff017b82 */ /* 0x000fe20000000800 */
[----:B------:R-:W-:Y:S05]  /*0010*/  EXIT ;  /* 0x000000000000794d */ /* 0x000fea0003800000 */
.L_x_62:
        /* <DEDUP_REMOVED lines=14> */
.L_x_157:


//--------------------- .text._ZN7cutlass13device_kernelIN5flash11enable_sm90INS1_16FlashAttnBwdSm90INS1_25CollectiveMainloopBwdSm90ILi2ELi2ELi2EN4cute5tupleIJNS5_1CILi1EEES8_S8_EEENS6_IJNS7_ILi128EEESA_NS7_ILi64EEEEEENS_10bfloat16_tEfNS_4arch4Sm90ELb0ELb1ELb0ELb1ELb0ELb1ELb0ELb0ELi2ELi1ELi2ELi2ELb0EEENS1_21CollectiveEpilogueBwdISC_SD_SF_Li256ELb1ELb0ELi1EEENS1_19SingleTileSchedulerILb1ELb0ELb0ELi128EEEEEEEEEvNT_6ParamsE --------------------------
	.section	.text._ZN7cutlass13device_kernelIN5flash11enable_sm90INS1_16FlashAttnBwdSm90INS1_25CollectiveMainloopBwdSm90ILi2ELi2ELi2EN4cute5tupleIJNS5_1CILi1EEES8_S8_EEENS6_IJNS7_ILi128EEESA_NS7_ILi64EEEEEENS_10bfloat16_tEfNS_4arch4Sm90ELb0ELb1ELb0ELb1ELb0ELb1ELb0ELb0ELi2ELi1ELi2ELi2ELb0EEENS1_21CollectiveEpilogueBwdISC_SD_SF_Li256ELb1ELb0ELi1EEENS1_19SingleTileSchedulerILb1ELb0ELb0ELi128EEEEEEEEEvNT_6ParamsE,"ax",@progbits
	.align	128
.text._ZN7cutlass13device_kernelIN5flash11enable_sm90INS1_16FlashAttnBwdSm90INS1_25CollectiveMainloopBwdSm90ILi2ELi2ELi2EN4cute5tupleIJNS5_1CILi1EEES8_S8_EEENS6_IJNS7_ILi128EEESA_NS7_ILi64EEEEEENS_10bfloat16_tEfNS_4arch4Sm90ELb0ELb1ELb0ELb1ELb0ELb1ELb0ELb0ELi2ELi1ELi2ELi2ELb0EEENS1_21CollectiveEpilogueBwdISC_SD_SF_Li256ELb1ELb0ELi1EEENS1_19SingleTileSchedulerILb1ELb0ELb0ELi128EEEEEEEEEvNT_6ParamsE:
        .type           _ZN7cutlass13device_kernelIN5flash11enable_sm90INS1_16FlashAttnBwdSm90INS1_25CollectiveMainloopBwdSm90ILi2ELi2ELi2EN4cute5tupleIJNS5_1CILi1EEES8_S8_EEENS6_IJNS7_ILi128EEESA_NS7_ILi64EEEEEENS_10bfloat16_tEfNS_4arch4Sm90ELb0ELb1ELb0ELb1ELb0ELb1ELb0ELb0ELi2ELi1ELi2ELi2ELb0EEENS1_21CollectiveEpilogueBwdISC_SD_SF_Li256ELb1ELb0ELi1EEENS1_19SingleTileSchedulerILb1ELb0ELb0ELi128EEEEEEEEEvNT_6ParamsE,@function
        .size           _ZN7cutlass13device_kernelIN5flash11enable_sm90INS1_16FlashAttnBwdSm90INS1_25CollectiveMainloopBwdSm90ILi2ELi2ELi2EN4cute5tupleIJNS5_1CILi1EEES8_S8_EEENS6_IJNS7_ILi128EEESA_NS7_ILi64EEEEEENS_10bfloat16_tEfNS_4arch4Sm90ELb0ELb1ELb0ELb1ELb0ELb1ELb0ELb0ELi2ELi1ELi2ELi2ELb0EEENS1_21CollectiveEpilogueBwdISC_SD_SF_Li256ELb1ELb0ELi1EEENS1_19SingleTileSchedulerILb1ELb0ELb0ELi128EEEEEEEEEvNT_6ParamsE,(.L_x_158 - _ZN7cutlass13device_kernelIN5flash11enable_sm90INS1_16FlashAttnBwdSm90INS1_25CollectiveMainloopBwdSm90ILi2ELi2ELi2EN4cute5tupleIJNS5_1CILi1EEES8_S8_EEENS6_IJNS7_ILi128EEESA_NS7_ILi64EEEEEENS_10bfloat16_tEfNS_4arch4Sm90ELb0ELb1ELb0ELb1ELb0ELb1ELb0ELb0ELi2ELi1ELi2ELi2ELb0EEENS1_21CollectiveEpilogueBwdISC_SD_SF_Li256ELb1ELb0ELi1EEENS1_19SingleTileSchedulerILb1ELb0ELb0ELi128EEEEEEEEEvNT_6ParamsE)
        .other          _ZN7cutlass13device_kernelIN5flash11enable_sm90INS1_16FlashAttnBwdSm90INS1_25CollectiveMainloopBwdSm90ILi2ELi2ELi2EN4cute5tupleIJNS5_1CILi1EEES8_S8_EEENS6_IJNS7_ILi128EEESA_NS7_ILi64EEEEEENS_10bfloat16_tEfNS_4arch4Sm90ELb0ELb1ELb0ELb1ELb0ELb1ELb0ELb0ELi2ELi1ELi2ELi2ELb0EEENS1_21CollectiveEpilogueBwdISC_SD_SF_Li256ELb1ELb0ELi1EEENS1_19SingleTileSchedulerILb1ELb0ELb0ELi128EEEEEEEEEvNT_6ParamsE,@"STO_CUDA_ENTRY STV_DEFAULT"
_ZN7cutlass13device_kernelIN5flash11enable_sm90INS1_16FlashAttnBwdSm90INS1_25CollectiveMainloopBwdSm90ILi2ELi2ELi2EN4cute5tupleIJNS5_1CILi1EEES8_S8_EEENS6_IJNS7_ILi128EEESA_NS7_ILi64EEEEEENS_10bfloat16_tEfNS_4arch4Sm90ELb0ELb1ELb0ELb1ELb0ELb1ELb0ELb0ELi2ELi1ELi2ELi2ELb0EEENS1_21CollectiveEpilogueBwdISC_SD_SF_Li256ELb1ELb0ELi1EEENS1_19SingleTileSchedulerILb1ELb0ELb0ELi128EEEEEEEEEvNT_6ParamsE:
[----:B------:R-:W-:Y:S01]  /*0000*/  LDC R1, c[0x0][0x37c] ;  /* 0x0000df00ff017b82 */ /* 0x000fe20000000800 */
[----:B------:R-:W-:Y:S05]  /*0010*/  EXIT ;  /* 0x000000000000794d */ /* 0x000fea0003800000 */
.L_x_63:
        /* <DEDUP_REMOVED lines=14> */
.L_x_158:


//--------------------- .text._ZN7cutlass13device_kernelIN5flash11enable_sm90INS1_16FlashAttnBwdSm90INS1_25CollectiveMainloopBwdSm90ILi2ELi2ELi2EN4cute5tupleIJNS5_1CILi1EEES8_S8_EEENS6_IJNS7_ILi128EEESA_NS7_ILi64EEEEEENS_10bfloat16_tEfNS_4arch4Sm90ELb0ELb1ELb0ELb1ELb1ELb1ELb0ELb0ELi2ELi1ELi2ELi2ELb0EEENS1_21CollectiveEpilogueBwdISC_SD_SF_Li256ELb1ELb0ELi1EEENS1_19SingleTileSchedulerILb1ELb0ELb0ELi128EEEEEEEEEvNT_6ParamsE --------------------------
	.section	.text._ZN7cutlass13device_kernelIN5flash11enable_sm90INS1_16FlashAttnBwdSm90INS1_25CollectiveMainloopBwdSm90ILi2ELi2ELi2EN4cute5tupleIJNS5_1CILi1EEES8_S8_EEENS6_IJNS7_ILi128EEESA_NS7_ILi64EEEEEENS_10bfloat16_tEfNS_4arch4Sm90ELb0ELb1ELb0ELb1ELb1ELb1ELb0ELb0ELi2ELi1ELi2ELi2ELb0EEENS1_21CollectiveEpilogueBwdISC_SD_SF_Li256ELb1ELb0ELi1EEENS1_19SingleTileSchedulerILb1ELb0ELb0ELi128EEEEEEEEEvNT_6ParamsE,"ax",@progbits
	.align	128
.text._ZN7cutlass13device_kernelIN5flash11enable_sm90INS1_16FlashAttnBwdSm90INS1_25CollectiveMainloopBwdSm90ILi2ELi2ELi2EN4cute5tupleIJNS5_1CILi1EEES8_S8_EEENS6_IJNS7_ILi128EEESA_NS7_ILi64EEEEEENS_10bfloat16_tEfNS_4arch4Sm90ELb0ELb1ELb0ELb1ELb1ELb1ELb0ELb0ELi2ELi1ELi2ELi2ELb0EEENS1_21CollectiveEpilogueBwdISC_SD_SF_Li256ELb1ELb0ELi1EEENS1_19SingleTileSchedulerILb1ELb0ELb0ELi128EEEEEEEEEvNT_6ParamsE:
        .type           _ZN7cutlass13device_kernelIN5flash11enable_sm90INS1_16FlashAttnBwdSm90INS1_25CollectiveMainloopBwdSm90ILi2ELi2ELi2EN4cute5tupleIJNS5_1CILi1EEES8_S8_EEENS6_IJNS7_ILi128EEESA_NS7_ILi64EEEEEENS_10bfloat16_tEfNS_4arch4Sm90ELb0ELb1ELb0ELb1ELb1ELb1ELb0ELb0ELi2ELi1ELi2ELi2ELb0EEENS1_21CollectiveEpilogueBwdISC_SD_SF_Li256ELb1ELb0ELi1EEENS1_19SingleTileSchedulerILb1ELb0ELb0ELi128EEEEEEEEEvNT_6ParamsE,@function
        .size           _ZN7cutlass13device_kernelIN5flash11enable_sm90INS1_16FlashAttnBwdSm90INS1_25CollectiveMainloopBwdSm90ILi2ELi2ELi2EN4cute5tupleIJNS5_1CILi1EEES8_S8_EEENS6_IJNS7_ILi128EEESA_NS7_ILi64EEEEEENS_10bfloat16_tEfNS_4arch4Sm90ELb0ELb1ELb0ELb1ELb1ELb1ELb0ELb0ELi2ELi1ELi2ELi2ELb0EEENS1_21CollectiveEpilogueBwdISC_SD_SF_Li256ELb1ELb0ELi1EEENS1_19SingleTileSchedulerILb1ELb0ELb0ELi128EEEEEEEEEvNT_6ParamsE,(.L_x_159 - _ZN7cutlass13device_kernelIN5flash11enable_sm90INS1_16FlashAttnBwdSm90INS1_25CollectiveMainloopBwdSm90ILi2ELi2ELi2EN4cute5tupleIJNS5_1CILi1EEES8_S8_EEENS6_IJNS7_ILi128EEESA_NS7_ILi64EEEEEENS_10bfloat16_tEfNS_4arch4Sm90ELb0ELb1ELb0ELb1ELb1ELb1ELb0ELb0ELi2ELi1ELi2ELi2ELb0EEENS1_21CollectiveEpilogueBwdISC_SD_SF_Li256ELb1ELb0ELi1EEENS1_19SingleTileSchedulerILb1ELb0ELb0ELi128EEEEEEEEEvNT_6ParamsE)
        .other          _ZN7cutlass13device_kernelIN5flash11enable_sm90INS1_16FlashAttnBwdSm90INS1_25CollectiveMainloopBwdSm90ILi2ELi2ELi2EN4cute5tupleIJNS5_1CILi1EEES8_S8_EEENS6_IJNS7_ILi128EEESA_NS7_ILi64EEEEEENS_10bfloat16_tEfNS_4arch4Sm90ELb0ELb1ELb0ELb1ELb1ELb1ELb0ELb0ELi2ELi1ELi2ELi2ELb0EEENS1_21CollectiveEpilogueBwdISC_SD_SF_Li256ELb1ELb0ELi1EEENS1_19SingleTileSchedulerILb1ELb0ELb0ELi128EEEEEEEEEvNT_6ParamsE,@"STO_CUDA_ENTRY STV_DEFAULT"
_ZN7cutlass13device_kernelIN5flash11enable_sm90INS1_16FlashAttnBwdSm90INS1_25CollectiveMainloopBwdSm90ILi2ELi2ELi2EN4cute5tupleIJNS5_1CILi1EEES8_S8_EEENS6_IJNS7_ILi128EEESA_NS7_ILi64EEEEEENS_10bfloat16_tEfNS_4arch4Sm90ELb0ELb1ELb0ELb1ELb1ELb1ELb0ELb0ELi2ELi1ELi2ELi2ELb0EEENS1_21CollectiveEpilogueBwdISC_SD_SF_Li256ELb1ELb0ELi1EEENS1_19SingleTileSchedulerILb1ELb0ELb0ELi128EEEEEEEEEvNT_6ParamsE:
[----:B------:R-:W-:Y:S01]  /*0000*/  LDC R1, c[0x0][0x37c] ;  /* 0x0000df00ff017b82 */ /* 0x000fe20000000800 */
[----:B------:R-:W-:Y:S05]  /*0010*/  EXIT ;  /* 0x000000000000794d */ /* 0x000fea0003800000 */
.L_x_64:
        /* <DEDUP_REMOVED lines=14> */
.L_x_159:


//--------------------- .text._ZN7cutlass13device_kernelIN5flash11enable_sm90INS1_16FlashAttnBwdSm90INS1_25CollectiveMainloopBwdSm90ILi2ELi2ELi2EN4cute5tupleIJNS5_1CILi1EEES8_S8_EEENS6_IJNS7_ILi128EEESA_NS7_ILi64EEEEEENS_10bfloat16_tEfNS_4arch4Sm90ELb0ELb1ELb0ELb1ELb0ELb1ELb0ELb0ELi2ELi1ELi2ELi2ELb0EEENS1_24CollectiveEpilogueBwdGQAISC_fSF_Li256ELb1ELb0EEENS1_19SingleTileSchedulerILb1ELb0ELb0ELi128EEEEEEEEEvNT_6ParamsE --------------------------
	.section	.text._ZN7cutlass13device_kernelIN5flash11enable_sm90INS1_16FlashAttnBwdSm90INS1_25CollectiveMainloopBwdSm90ILi2ELi2ELi2EN4cute5tupleIJNS5_1CILi1EEES8_S8_EEENS6_IJNS7_ILi128EEESA_NS7_ILi64EEEEEENS_10bfloat16_tEfNS_4arch4Sm90ELb0ELb1ELb0ELb1ELb0ELb1ELb0ELb0ELi2ELi1ELi2ELi2ELb0EEENS1_24CollectiveEpilogueBwdGQAISC_fSF_Li256ELb1ELb0EEENS1_19SingleTileSchedulerILb1ELb0ELb0ELi128EEEEEEEEEvNT_6ParamsE,"ax",@progbits
	.align	128
.text._ZN7cutlass13device_kernelIN5flash11enable_sm90INS1_16FlashAttnBwdSm90INS1_25CollectiveMainloopBwdSm90ILi2ELi2ELi2EN4cute5tupleIJNS5_1CILi1EEES8_S8_EEENS6_IJNS7_ILi128EEESA_NS7_ILi64EEEEEENS_10bfloat16_tEfNS_4arch4Sm90ELb0ELb1ELb0ELb1ELb0ELb1ELb0ELb0ELi2ELi1ELi2ELi2ELb0EEENS1_24CollectiveEpilogueBwdGQAISC_fSF_Li256ELb1ELb0EEENS1_19SingleTileSchedulerILb1ELb0ELb0ELi128EEEEEEEEEvNT_6ParamsE:
        .type           _ZN7cutlass13device_kernelIN5flash11enable_sm90INS1_16FlashAttnBwdSm90INS1_25CollectiveMainloopBwdSm90ILi2ELi2ELi2EN4cute5tupleIJNS5_1CILi1EEES8_S8_EEENS6_IJNS7_ILi128EEESA_NS7_ILi64EEEEEENS_10bfloat16_tEfNS_4arch4Sm90ELb0ELb1ELb0ELb1ELb0ELb1ELb0ELb0ELi2ELi1ELi2ELi2ELb0EEENS1_24CollectiveEpilogueBwdGQAISC_fSF_Li256ELb1ELb0EEENS1_19SingleTileSchedulerILb1ELb0ELb0ELi128EEEEEEEEEvNT_6ParamsE,@function
        .size           _ZN7cutlass13device_kernelIN5flash11enable_sm90INS1_16FlashAttnBwdSm90INS1_25CollectiveMainloopBwdSm90ILi2ELi2ELi2EN4cute5tupleIJNS5_1CILi1EEES8_S8_EEENS6_IJNS7_ILi128EEESA_NS7_ILi64EEEEEENS_10bfloat16_tEfNS_4arch4Sm90ELb0ELb1ELb0ELb1ELb0ELb1ELb0ELb0ELi2ELi1ELi2ELi2ELb0EEENS1_24CollectiveEpilogueBwdGQAISC_fSF_Li256ELb1ELb0EEENS1_19SingleTileSchedulerILb1ELb0ELb0ELi128EEEEEEEEEvNT_6ParamsE,(.L_x_160 - _ZN7cutlass13device_kernelIN5flash11enable_sm90INS1_16FlashAttnBwdSm90INS1_25CollectiveMainloopBwdSm90ILi2ELi2ELi2EN4cute5tupleIJNS5_1CILi1EEES8_S8_EEENS6_IJNS7_ILi128EEESA_NS7_ILi64EEEEEENS_10bfloat16_tEfNS_4arch4Sm90ELb0ELb1ELb0ELb1ELb0ELb1ELb0ELb0ELi2ELi1ELi2ELi2ELb0EEENS1_24CollectiveEpilogueBwdGQAISC_fSF_Li256ELb1ELb0EEENS1_19SingleTileSchedulerILb1ELb0ELb0ELi128EEEEEEEEEvNT_6ParamsE)
        .other          _ZN7cutlass13device_kernelIN5flash11enable_sm90INS1_16FlashAttnBwdSm90INS1_25CollectiveMainloopBwdSm90ILi2ELi2ELi2EN4cute5tupleIJNS5_1CILi1EEES8_S8_EEENS6_IJNS7_ILi128EEESA_NS7_ILi64EEEEEENS_10bfloat16_tEfNS_4arch4Sm90ELb0ELb1ELb0ELb1ELb0ELb1ELb0ELb0ELi2ELi1ELi2ELi2ELb0EEENS1_24CollectiveEpilogueBwdGQAISC_fSF_Li256ELb1ELb0EEENS1_19SingleTileSchedulerILb1ELb0ELb0ELi128EEEEEEEEEvNT_6ParamsE,@"STO_CUDA_ENTRY STV_DEFAULT"
_ZN7cutlass13device_kernelIN5flash11enable_sm90INS1_16FlashAttnBwdSm90INS1_25CollectiveMainloopBwdSm90ILi2ELi2ELi2EN4cute5tupleIJNS5_1CILi1EEES8_S8_EEENS6_IJNS7_ILi128EEESA_NS7_ILi64EEEEEENS_10bfloat16_tEfNS_4arch4Sm90ELb0ELb1ELb0ELb1ELb0ELb1ELb0ELb0ELi2ELi1ELi2ELi2ELb0EEENS1_24CollectiveEpilogueBwdGQAISC_fSF_Li256ELb1ELb0EEENS1_19SingleTileSchedulerILb1ELb0ELb0ELi128EEEEEEEEEvNT_6ParamsE:
[----:B------:R-:W-:Y:S01]  /*0000*/  LDC R1, c[0x0][0x37c] ;  /* 0x0000df00ff017b82 */ /* 0x000fe20000000800 */
[----:B------:R-:W-:Y:S05]  /*0010*/  EXIT ;  /* 0x000000000000794d */ /* 0x000fea0003800000 */
.L_x_65:
        /* <DEDUP_REMOVED lines=14> */
.L_x_160:


//--------------------- .text._ZN7cutlass13device_kernelIN5flash11enable_sm90INS1_16FlashAttnBwdSm90INS1_25CollectiveMainloopBwdSm90ILi2ELi2ELi2EN4cute5tupleIJNS5_1CILi1EEES8_S8_EEENS6_IJNS7_ILi128EEESA_NS7_ILi64EEEEEENS_10bfloat16_tEfNS_4arch4Sm90ELb0ELb1ELb0ELb1ELb1ELb1ELb0ELb0ELi2ELi1ELi2ELi2ELb0EEENS1_24CollectiveEpilogueBwdGQAISC_fSF_Li256ELb1ELb1EEENS1_19SingleTileSchedulerILb1ELb0ELb0ELi128EEEEEEEEEvNT_6ParamsE --------------------------
	.section	.text._ZN7cutlass13device_kernelIN5flash11enable_sm90INS1_16FlashAttnBwdSm90INS1_25CollectiveMainloopBwdSm90ILi2ELi2ELi2EN4cute5tupleIJNS5_1CILi1EEES8_S8_EEENS6_IJNS7_ILi128EEESA_NS7_ILi64EEEEEENS_10bfloat16_tEfNS_4arch4Sm90ELb0ELb1ELb0ELb1ELb1ELb1ELb0ELb0ELi2ELi1ELi2ELi2ELb0EEENS1_24CollectiveEpilogueBwdGQAISC_fSF_Li256ELb1ELb1EEENS1_19SingleTileSchedulerILb1ELb0ELb0ELi128EEEEEEEEEvNT_6ParamsE,"ax",@progbits
	.align	128
.text._ZN7cutlass13device_kernelIN5flash11enable_sm90INS1_16FlashAttnBwdSm90INS1_25CollectiveMainloopBwdSm90ILi2ELi2ELi2EN4cute5tupleIJNS5_1CILi1EEES8_S8_EEENS6_IJNS7_ILi128EEESA_NS7_ILi64EEEEEENS_10bfloat16_tEfNS_4arch4Sm90ELb0ELb1ELb0ELb1ELb1ELb1ELb0ELb0ELi2ELi1ELi2ELi2ELb0EEENS1_24CollectiveEpilogueBwdGQAISC_fSF_Li256ELb1ELb1EEENS1_19SingleTileSchedulerILb1ELb0ELb0ELi128EEEEEEEEEvNT_6ParamsE:
        .type           _ZN7cutlass13device_kernelIN5flash11enable_sm90INS1_16FlashAttnBwdSm90INS1_25CollectiveMainloopBwdSm90ILi2ELi2ELi2EN4cute5tupleIJNS5_1CILi1EEES8_S8_EEENS6_IJNS7_ILi128EEESA_NS7_ILi64EEEEEENS_10bfloat16_tEfNS_4arch4Sm90ELb0ELb1ELb0ELb1ELb1ELb1ELb0ELb0ELi2ELi1ELi2ELi2ELb0EEENS1_24CollectiveEpilogueBwdGQAISC_fSF_Li256ELb1ELb1EEENS1_19SingleTileSchedulerILb1ELb0ELb0ELi128EEEEEEEEEvNT_6ParamsE,@function
        .size           _ZN7cutlass13device_kernelIN5flash11enable_sm90INS1_16FlashAttnBwdSm90INS1_25CollectiveMainloopBwdSm90ILi2ELi2ELi2EN4cute5tupleIJNS5_1CILi1EEES8_S8_EEENS6_IJNS7_ILi128EEESA_NS7_ILi64EEEEEENS_10bfloat16_tEfNS_4arch4Sm90ELb0ELb1ELb0ELb1ELb1ELb1ELb0ELb0ELi2ELi1ELi2ELi2ELb0EEENS1_24CollectiveEpilogueBwdGQAISC_fSF_Li256ELb1ELb1EEENS1_19SingleTileSchedulerILb1ELb0ELb0ELi128EEEEEEEEEvNT_6ParamsE,(.L_x_161 - _ZN7cutlass13device_kernelIN5flash11enable_sm90INS1_16FlashAttnBwdSm90INS1_25CollectiveMainloopBwdSm90ILi2ELi2ELi2EN4cute5tupleIJNS5_1CILi1EEES8_S8_EEENS6_IJNS7_ILi128EEESA_NS7_ILi64EEEEEENS_10bfloat16_tEfNS_4arch4Sm90ELb0ELb1ELb0ELb1ELb1ELb1ELb0ELb0ELi2ELi1ELi2ELi2ELb0EEENS1_24CollectiveEpilogueBwdGQAISC_fSF_Li256ELb1ELb1EEENS1_19SingleTileSchedulerILb1ELb0ELb0ELi128EEEEEEEEEvNT_6ParamsE)
        .other          _ZN7cutlass13device_kernelIN5flash11enable_sm90INS1_16FlashAttnBwdSm90INS1_25CollectiveMainloopBwdSm90ILi2ELi2ELi2EN4cute5tupleIJNS5_1CILi1EEES8_S8_EEENS6_IJNS7_ILi128EEESA_NS7_ILi64EEEEEENS_10bfloat16_tEfNS_4arch4Sm90ELb0ELb1ELb0ELb1ELb1ELb1ELb0ELb0ELi2ELi1ELi2ELi2ELb0EEENS1_24CollectiveEpilogueBwdGQAISC_fSF_Li256ELb1ELb1EEENS1_19SingleTileSchedulerILb1ELb0ELb0ELi128EEEEEEEEEvNT_6ParamsE,@"STO_CUDA_ENTRY STV_DEFAULT"
_ZN7cutlass13device_kernelIN5flash11enable_sm90INS1_16FlashAttnBwdSm90INS1_25CollectiveMainloopBwdSm90ILi2ELi2ELi2EN4cute5tupleIJNS5_1CILi1EEES8_S8_EEENS6_IJNS7_ILi128EEESA_NS7_ILi64EEEEEENS_10bfloat16_tEfNS_4arch4Sm90ELb0ELb1ELb0ELb1ELb1ELb1ELb0ELb0ELi2ELi1ELi2ELi2ELb0EEENS1_24CollectiveEpilogueBwdGQAISC_fSF_Li256ELb1ELb1EEENS1_19SingleTileSchedulerILb1ELb0ELb0ELi128EEEEEEEEEvNT_6ParamsE:
[----:B------:R-:W-:Y:S01]  /*0000*/  LDC R1, c[0x0][0x37c] ;  /* 0x0000df00ff017b82 */ /* 0x000fe20000000800 */
[----:B------:R-:W-:Y:S05]  /*0010*/  EXIT ;  /* 0x000000000000794d */ /* 0x000fea0003800000 */
.L_x_66:
        /* <DEDUP_REMOVED lines=14> */
.L_x_161:


//--------------------- .text._ZN7cutlass13device_kernelIN5flash11enable_sm90INS1_16FlashAttnBwdSm90INS1_25CollectiveMainloopBwdSm90ILi2ELi2ELi2EN4cute5tupleIJNS5_1CILi1EEES8_S8_EEENS6_IJNS7_ILi128EEESA_NS7_ILi64EEEEEENS_10bfloat16_tEfNS_4arch4Sm90ELb1ELb0ELb0ELb0ELb0ELb1ELb0ELb0ELi2ELi1ELi2ELi2ELb0EEENS1_21CollectiveEpilogueBwdISC_SD_SF_Li256ELb0ELb0ELi1EEENS1_25SingleTileBwdLPTSchedulerILb0ELi128ELb0EEEEEEEEEvNT_6ParamsE --------------------------
	.section	.text._ZN7cutlass13device_kernelIN5flash11enable_sm90INS1_16FlashAttnBwdSm90INS1_25CollectiveMainloopBwdSm90ILi2ELi2ELi2EN4cute5tupleIJNS5_1CILi1EEES8_S8_EEENS6_IJNS7_ILi128EEESA_NS7_ILi64EEEEEENS_10bfloat16_tEfNS_4arch4Sm90ELb1ELb0ELb0ELb0ELb0ELb1ELb0ELb0ELi2ELi1ELi2ELi2ELb0EEENS1_21CollectiveEpilogueBwdISC_SD_SF_Li256ELb0ELb0ELi1EEENS1_25SingleTileBwdLPTSchedulerILb0ELi128ELb0EEEEEEEEEvNT_6ParamsE,"ax",@progbits
	.align	128
.text._ZN7cutlass13device_kernelIN5flash11enable_sm90INS1_16FlashAttnBwdSm90INS1_25CollectiveMainloopBwdSm90ILi2ELi2ELi2EN4cute5tupleIJNS5_1CILi1EEES8_S8_EEENS6_IJNS7_ILi128EEESA_NS7_ILi64EEEEEENS_10bfloat16_tEfNS_4arch4Sm90ELb1ELb0ELb0ELb0ELb0ELb1ELb0ELb0ELi2ELi1ELi2ELi2ELb0EEENS1_21CollectiveEpilogueBwdISC_SD_SF_Li256ELb0ELb0ELi1EEENS1_25SingleTileBwdLPTSchedulerILb0ELi128ELb0EEEEEEEEEvNT_6ParamsE:
        .type           _ZN7cutlass13device_kernelIN5flash11enable_sm90INS1_16FlashAttnBwdSm90INS1_25CollectiveMainloopBwdSm90ILi2ELi2ELi2EN4cute5tupleIJNS5_1CILi1EEES8_S8_EEENS6_IJNS7_ILi128EEESA_NS7_ILi64EEEEEENS_10bfloat16_tEfNS_4arch4Sm90ELb1ELb0ELb0ELb0ELb0ELb1ELb0ELb0ELi2ELi1ELi2ELi2ELb0EEENS1_21CollectiveEpilogueBwdISC_SD_SF_Li256ELb0ELb0ELi1EEENS1_25SingleTileBwdLPTSchedulerILb0ELi128ELb0EEEEEEEEEvNT_6ParamsE,@function
        .size           _ZN7cutlass13device_kernelIN5flash11enable_sm90INS1_16FlashAttnBwdSm90INS1_25CollectiveMainloopBwdSm90ILi2ELi2ELi2EN4cute5tupleIJNS5_1CILi1EEES8_S8_EEENS6_IJNS7_ILi128EEESA_NS7_ILi64EEEEEENS_10bfloat16_tEfNS_4arch4Sm90ELb1ELb0ELb0ELb0ELb0ELb1ELb0ELb0ELi2ELi1ELi2ELi2ELb0EEENS1_21CollectiveEpilogueBwdISC_SD_SF_Li256ELb0ELb0ELi1EEENS1_25SingleTileBwdLPTSchedulerILb0ELi128ELb0EEEEEEEEEvNT_6ParamsE,(.L_x_162 - _ZN7cutlass13device_kernelIN5flash11enable_sm90INS1_16FlashAttnBwdSm90INS1_25CollectiveMainloopBwdSm90ILi2ELi2ELi2EN4cute5tupleIJNS5_1CILi1EEES8_S8_EEENS6_IJNS7_ILi128EEESA_NS7_ILi64EEEEEENS_10bfloat16_tEfNS_4arch4Sm90ELb1ELb0ELb0ELb0ELb0ELb1ELb0ELb0ELi2ELi1ELi2ELi2ELb0EEENS1_21CollectiveEpilogueBwdISC_SD_SF_Li256ELb0ELb0ELi1EEENS1_25SingleTileBwdLPTSchedulerILb0ELi128ELb0EEEEEEEEEvNT_6ParamsE)
        .other          _ZN7cutlass13device_kernelIN5flash11enable_sm90INS1_16FlashAttnBwdSm90INS1_25CollectiveMainloopBwdSm90ILi2ELi2ELi2EN4cute5tupleIJNS5_1CILi1EEES8_S8_EEENS6_IJNS7_ILi128EEESA_NS7_ILi64EEEEEENS_10bfloat16_tEfNS_4arch4Sm90ELb1ELb0ELb0ELb0ELb0ELb1ELb0ELb0ELi2ELi1ELi2ELi2ELb0EEENS1_21CollectiveEpilogueBwdISC_SD_SF_Li256ELb0ELb0ELi1EEENS1_25SingleTileBwdLPTSchedulerILb0ELi128ELb0EEEEEEEEEvNT_6ParamsE,@"STO_CUDA_ENTRY STV_DEFAULT"
_ZN7cutlass13device_kernelIN5flash11enable_sm90INS1_16FlashAttnBwdSm90INS1_25CollectiveMainloopBwdSm90ILi2ELi2ELi2EN4cute5tupleIJNS5_1CILi1EEES8_S8_EEENS6_IJNS7_ILi128EEESA_NS7_ILi64EEEEEENS_10bfloat16_tEfNS_4arch4Sm90ELb1ELb0ELb0ELb0ELb0ELb1ELb0ELb0ELi2ELi1ELi2ELi2ELb0EEENS1_21CollectiveEpilogueBwdISC_SD_SF_Li256ELb0ELb0ELi1EEENS1_25SingleTileBwdLPTSchedulerILb0ELi128ELb0EEEEEEEEEvNT_6ParamsE:
[----:B------:R-:W-:Y:S01]  /*0000*/  LDC R1, c[0x0][0x37c] ;  /* 0x0000df00ff017b82 */ /* 0x000fe20000000800 */
[----:B------:R-:W-:Y:S05]  /*0010*/  EXIT ;  /* 0x000000000000794d */ /* 0x000fea0003800000 */
.L_x_67:
        /* <DEDUP_REMOVED lines=14> */
.L_x_162:


//--------------------- .text._ZN7cutlass13device_kernelIN5flash11enable_sm90INS1_16FlashAttnBwdSm90INS1_25CollectiveMainloopBwdSm90ILi2ELi2ELi2EN4cute5tupleIJNS5_1CILi1EEES8_S8_EEENS6_IJNS7_ILi128EEESA_NS7_ILi64EEEEEENS_10bfloat16_tEfNS_4arch4Sm90ELb1ELb0ELb0ELb0ELb1ELb1ELb0ELb0ELi2ELi1ELi2ELi2ELb0EEENS1_21CollectiveEpilogueBwdISC_SD_SF_Li256ELb0ELb0ELi1EEENS1_25SingleTileBwdLPTSchedulerILb0ELi128ELb1EEEEEEEEEvNT_6ParamsE --------------------------
	.section	.text._ZN7cutlass13device_kernelIN5flash11enable_sm90INS1_16FlashAttnBwdSm90INS1_25CollectiveMainloopBwdSm90ILi2ELi2ELi2EN4cute5tupleIJNS5_1CILi1EEES8_S8_EEENS6_IJNS7_ILi128EEESA_NS7_ILi64EEEEEENS_10bfloat16_tEfNS_4arch4Sm90ELb1ELb0ELb0ELb0ELb1ELb1ELb0ELb0ELi2ELi1ELi2ELi2ELb0EEENS1_21CollectiveEpilogueBwdISC_SD_SF_Li256ELb0ELb0ELi1EEENS1_25SingleTileBwdLPTSchedulerILb0ELi128ELb1EEEEEEEEEvNT_6ParamsE,"ax",@progbits
	.align	128
.text._ZN7cutlass13device_kernelIN5flash11enable_sm90INS1_16FlashAttnBwdSm90INS1_25CollectiveMainloopBwdSm90ILi2ELi2ELi2EN4cute5tupleIJNS5_1CILi1EEES8_S8_EEENS6_IJNS7_ILi128EEESA_NS7_ILi64EEEEEENS_10bfloat16_tEfNS_4arch4Sm90ELb1ELb0ELb0ELb0ELb1ELb1ELb0ELb0ELi2ELi1ELi2ELi2ELb0EEENS1_21CollectiveEpilogueBwdISC_SD_SF_Li256ELb0ELb0ELi1EEENS1_25SingleTileBwdLPTSchedulerILb0ELi128ELb1EEEEEEEEEvNT_6ParamsE:
        .type           _ZN7cutlass13device_kernelIN5flash11enable_sm90INS1_16FlashAttnBwdSm90INS1_25CollectiveMainloopBwdSm90ILi2ELi2ELi2EN4cute5tupleIJNS5_1CILi1EEES8_S8_EEENS6_IJNS7_ILi128EEESA_NS7_ILi64EEEEEENS_10bfloat16_tEfNS_4arch4Sm90ELb1ELb0ELb0ELb0ELb1ELb1ELb0ELb0ELi2ELi1ELi2ELi2ELb0EEENS1_21CollectiveEpilogueBwdISC_SD_SF_Li256ELb0ELb0ELi1EEENS1_25SingleTileBwdLPTSchedulerILb0ELi128ELb1EEEEEEEEEvNT_6ParamsE,@function
        .size           _ZN7cutlass13device_kernelIN5flash11enable_sm90INS1_16FlashAttnBwdSm90INS1_25CollectiveMainloopBwdSm90ILi2ELi2ELi2EN4cute5tupleIJNS5_1CILi1EEES8_S8_EEENS6_IJNS7_ILi128EEESA_NS7_ILi64EEEEEENS_10bfloat16_tEfNS_4arch4Sm90ELb1ELb0ELb0ELb0ELb1ELb1ELb0ELb0ELi2ELi1ELi2ELi2ELb0EEENS1_21CollectiveEpilogueBwdISC_SD_SF_Li256ELb0ELb0ELi1EEENS1_25SingleTileBwdLPTSchedulerILb0ELi128ELb1EEEEEEEEEvNT_6ParamsE,(.L_x_163 - _ZN7cutlass13device_kernelIN5flash11enable_sm90INS1_16FlashAttnBwdSm90INS1_25CollectiveMainloopBwdSm90ILi2ELi2ELi2EN4cute5tupleIJNS5_1CILi1EEES8_S8_EEENS6_IJNS7_ILi128EEESA_NS7_ILi64EEEEEENS_10bfloat16_tEfNS_4arch4Sm90ELb1ELb0ELb0ELb0ELb1ELb1ELb0ELb0ELi2ELi1ELi2ELi2ELb0EEENS1_21CollectiveEpilogueBwdISC_SD_SF_Li256ELb0ELb0ELi1EEENS1_25SingleTileBwdLPTSchedulerILb0ELi128ELb1EEEEEEEEEvNT_6ParamsE)
        .other          _ZN7cutlass13device_kernelIN5flash11enable_sm90INS1_16FlashAttnBwdSm90INS1_25CollectiveMainloopBwdSm90ILi2ELi2ELi2EN4cute5tupleIJNS5_1CILi1EEES8_S8_EEENS6_IJNS7_ILi128EEESA_NS7_ILi64EEEEEENS_10bfloat16_tEfNS_4arch4Sm90ELb1ELb0ELb0ELb0ELb1ELb1ELb0ELb0ELi2ELi1ELi2ELi2ELb0EEENS1_21CollectiveEpilogueBwdISC_SD_SF_Li256ELb0ELb0ELi1EEENS1_25SingleTileBwdLPTSchedulerILb0ELi128ELb1EEEEEEEEEvNT_6ParamsE,@"STO_CUDA_ENTRY STV_DEFAULT"
_ZN7cutlass13device_kernelIN5flash11enable_sm90INS1_16FlashAttnBwdSm90INS1_25CollectiveMainloopBwdSm90ILi2ELi2ELi2EN4cute5tupleIJNS5_1CILi1EEES8_S8_EEENS6_IJNS7_ILi128EEESA_NS7_ILi64EEEEEENS_10bfloat16_tEfNS_4arch4Sm90ELb1ELb0ELb0ELb0ELb1ELb1ELb0ELb0ELi2ELi1ELi2ELi2ELb0EEENS1_21CollectiveEpilogueBwdISC_SD_SF_Li256ELb0ELb0ELi1EEENS1_25SingleTileBwdLPTSchedulerILb0ELi128ELb1EEEEEEEEEvNT_6ParamsE:
[----:B------:R-:W-:Y:S01]  /*0000*/  LDC R1, c[0x0][0x37c] ;  /* 0x0000df00ff017b82 */ /* 0x000fe20000000800 */
[----:B------:R-:W-:Y:S05]  /*0010*/  EXIT ;  /* 0x000000000000794d */ /* 0x000fea0003800000 */
.L_x_68:
        /* <DEDUP_REMOVED lines=14> */
.L_x_163:


//--------------------- .text._ZN7cutlass13device_kernelIN5flash11enable_sm90INS1_16FlashAttnBwdSm90INS1_25CollectiveMainloopBwdSm90ILi2ELi2ELi2EN4cute5tupleIJNS5_1CILi1EEES8_S8_EEENS6_IJNS7_ILi128EEESA_NS7_ILi64EEEEEENS_10bfloat16_tEfNS_4arch4Sm90ELb1ELb0ELb0ELb0ELb0ELb1ELb0ELb0ELi2ELi1ELi2ELi2ELb0EEENS1_24CollectiveEpilogueBwdGQAISC_fSF_Li256ELb0ELb0EEENS1_25SingleTileBwdLPTSchedulerILb0ELi128ELb0EEEEEEEEEvNT_6ParamsE --------------------------
	.section	.text._ZN7cutlass13device_kernelIN5flash11enable_sm90INS1_16FlashAttnBwdSm90INS1_25CollectiveMainloopBwdSm90ILi2ELi2ELi2EN4cute5tupleIJNS5_1CILi1EEES8_S8_EEENS6_IJNS7_ILi128EEESA_NS7_ILi64EEEEEENS_10bfloat16_tEfNS_4arch4Sm90ELb1ELb0ELb0ELb0ELb0ELb1ELb0ELb0ELi2ELi1ELi2ELi2ELb0EEENS1_24CollectiveEpilogueBwdGQAISC_fSF_Li256ELb0ELb0EEENS1_25SingleTileBwdLPTSchedulerILb0ELi128ELb0EEEEEEEEEvNT_6ParamsE,"ax",@progbits
	.align	128
.text._ZN7cutlass13device_kernelIN5flash11enable_sm90INS1_16FlashAttnBwdSm90INS1_25CollectiveMainloopBwdSm90ILi2ELi2ELi2EN4cute5tupleIJNS5_1CILi1EEES8_S8_EEENS6_IJNS7_ILi128EEESA_NS7_ILi64EEEEEENS_10bfloat16_tEfNS_4arch4Sm90ELb1ELb0ELb0ELb0ELb0ELb1ELb0ELb0ELi2ELi1ELi2ELi2ELb0EEENS1_24CollectiveEpilogueBwdGQAISC_fSF_Li256ELb0ELb0EEENS1_25SingleTileBwdLPTSchedulerILb0ELi128ELb0EEEEEEEEEvNT_6ParamsE:
        .type           _ZN7cutlass13device_kernelIN5flash11enable_sm90INS1_16FlashAttnBwdSm90INS1_25CollectiveMainloopBwdSm90ILi2ELi2ELi2EN4cute5tupleIJNS5_1CILi1EEES8_S8_EEENS6_IJNS7_ILi128EEESA_NS7_ILi64EEEEEENS_10bfloat16_tEfNS_4arch4Sm90ELb1ELb0ELb0ELb0ELb0ELb1ELb0ELb0ELi2ELi1ELi2ELi2ELb0EEENS1_24CollectiveEpilogueBwdGQAISC_fSF_Li256ELb0ELb0EEENS1_25SingleTileBwdLPTSchedulerILb0ELi128ELb0EEEEEEEEEvNT_6ParamsE,@function
        .size           _ZN7cutlass13device_kernelIN5flash11enable_sm90INS1_16FlashAttnBwdSm90INS1_25CollectiveMainloopBwdSm90ILi2ELi2ELi2EN4cute5tupleIJNS5_1CILi1EEES8_S8_EEENS6_IJNS7_ILi128EEESA_NS7_ILi64EEEEEENS_10bfloat16_tEfNS_4arch4Sm90ELb1ELb0ELb0ELb0ELb0ELb1ELb0ELb0ELi2ELi1ELi2ELi2ELb0EEENS1_24CollectiveEpilogueBwdGQAISC_fSF_Li256ELb0ELb0EEENS1_25SingleTileBwdLPTSchedulerILb0ELi128ELb0EEEEEEEEEvNT_6ParamsE,(.L_x_164 - _ZN7cutlass13device_kernelIN5flash11enable_sm90INS1_16FlashAttnBwdSm90INS1_25CollectiveMainloopBwdSm90ILi2ELi2ELi2EN4cute5tupleIJNS5_1CILi1EEES8_S8_EEENS6_IJNS7_ILi128EEESA_NS7_ILi64EEEEEENS_10bfloat16_tEfNS_4arch4Sm90ELb1ELb0ELb0ELb0ELb0ELb1ELb0ELb0ELi2ELi1ELi2ELi2ELb0EEENS1_24CollectiveEpilogueBwdGQAISC_fSF_Li256ELb0ELb0EEENS1_25SingleTileBwdLPTSchedulerILb0ELi128ELb0EEEEEEEEEvNT_6ParamsE)
        .other          _ZN7cutlass13device_kernelIN5flash11enable_sm90INS1_16FlashAttnBwdSm90INS1_25CollectiveMainloopBwdSm90ILi2ELi2ELi2EN4cute5tupleIJNS5_1CILi1EEES8_S8_EEENS6_IJNS7_ILi128EEESA_NS7_ILi64EEEEEENS_10bfloat16_tEfNS_4arch4Sm90ELb1ELb0ELb0ELb0ELb0ELb1ELb0ELb0ELi2ELi1ELi2ELi2ELb0EEENS1_24CollectiveEpilogueBwdGQAISC_fSF_Li256ELb0ELb0EEENS1_25SingleTileBwdLPTSchedulerILb0ELi128ELb0EEEEEEEEEvNT_6ParamsE,@"STO_CUDA_ENTRY STV_DEFAULT"
_ZN7cutlass13device_kernelIN5flash11enable_sm90INS1_16FlashAttnBwdSm90INS1_25CollectiveMainloopBwdSm90ILi2ELi2ELi2EN4cute5tupleIJNS5_1CILi1EEES8_S8_EEENS6_IJNS7_ILi128EEESA_NS7_ILi64EEEEEENS_10bfloat16_tEfNS_4arch4Sm90ELb1ELb0ELb0ELb0ELb0ELb1ELb0ELb0ELi2ELi1ELi2ELi2ELb0EEENS1_24CollectiveEpilogueBwdGQAISC_fSF_Li256ELb0ELb0EEENS1_25SingleTileBwdLPTSchedulerILb0ELi128ELb0EEEEEEEEEvNT_6ParamsE:
[----:B------:R-:W-:Y:S01]  /*0000*/  LDC R1, c[0x0][0x37c] ;  /* 0x0000df00ff017b82 */ /* 0x000fe20000000800 */
[----:B------:R-:W-:Y:S05]  /*0010*/  EXIT ;  /* 0x000000000000794d */ /* 0x000fea0003800000 */
.L_x_69:
        /* <DEDUP_REMOVED lines=14> */
.L_x_164:


//--------------------- .text._ZN7cutlass13device_kernelIN5flash11enable_sm90INS1_16FlashAttnBwdSm90INS1_25CollectiveMainloopBwdSm90ILi2ELi2ELi2EN4cute5tupleIJNS5_1CILi1EEES8_S8_EEENS6_IJNS7_ILi128EEESA_NS7_ILi64EEEEEENS_10bfloat16_tEfNS_4arch4Sm90ELb1ELb0ELb0ELb0ELb1ELb1ELb0ELb0ELi2ELi1ELi2ELi2ELb0EEENS1_24CollectiveEpilogueBwdGQAISC_fSF_Li256ELb0ELb1EEENS1_25SingleTileBwdLPTSchedulerILb0ELi128ELb1EEEEEEEEEvNT_6ParamsE --------------------------
	.section	.text._ZN7cutlass13device_kernelIN5flash11enable_sm90INS1_16FlashAttnBwdSm90INS1_25CollectiveMainloopBwdSm90ILi2ELi2ELi2EN4cute5tupleIJNS5_1CILi1EEES8_S8_EEENS6_IJNS7_ILi128EEESA_NS7_ILi64EEEEEENS_10bfloat16_tEfNS_4arch4Sm90ELb1ELb0ELb0ELb0ELb1ELb1ELb0ELb0ELi2ELi1ELi2ELi2ELb0EEENS1_24CollectiveEpilogueBwdGQAISC_fSF_Li256ELb0ELb1EEENS1_25SingleTileBwdLPTSchedulerILb0ELi128ELb1EEEEEEEEEvNT_6ParamsE,"ax",@progbits
	.align	128
.text._ZN7cutlass13device_kernelIN5flash11enable_sm90INS1_16FlashAttnBwdSm90INS1_25CollectiveMainloopBwdSm90ILi2ELi2ELi2EN4cute5tupleIJNS5_1CILi1EEES8_S8_EEENS6_IJNS7_ILi128EEESA_NS7_ILi64EEEEEENS_10bfloat16_tEfNS_4arch4Sm90ELb1ELb0ELb0ELb0ELb1ELb1ELb0ELb0ELi2ELi1ELi2ELi2ELb0EEENS1_24CollectiveEpilogueBwdGQAISC_fSF_Li256ELb0ELb1EEENS1_25SingleTileBwdLPTSchedulerILb0ELi128ELb1EEEEEEEEEvNT_6ParamsE:
        .type           _ZN7cutlass13device_kernelIN5flash11enable_sm90INS1_16FlashAttnBwdSm90INS1_25CollectiveMainloopBwdSm90ILi2ELi2ELi2EN4cute5tupleIJNS5_1CILi1EEES8_S8_EEENS6_IJNS7_ILi128EEESA_NS7_ILi64EEEEEENS_10bfloat16_tEfNS_4arch4Sm90ELb1ELb0ELb0ELb0ELb1ELb1ELb0ELb0ELi2ELi1ELi2ELi2ELb0EEENS1_24CollectiveEpilogueBwdGQAISC_fSF_Li256ELb0ELb1EEENS1_25SingleTileBwdLPTSchedulerILb0ELi128ELb1EEEEEEEEEvNT_6ParamsE,@function
        .size           _ZN7cutlass13device_kernelIN5flash11enable_sm90INS1_16FlashAttnBwdSm90INS1_25CollectiveMainloopBwdSm90ILi2ELi2ELi2EN4cute5tupleIJNS5_1CILi1EEES8_S8_EEENS6_IJNS7_ILi128EEESA_NS7_ILi64EEEEEENS_10bfloat16_tEfNS_4arch4Sm90ELb1ELb0ELb0ELb0ELb1ELb1ELb0ELb0ELi2ELi1ELi2ELi2ELb0EEENS1_24CollectiveEpilogueBwdGQAISC_fSF_Li256ELb0ELb1EEENS1_25SingleTileBwdLPTSchedulerILb0ELi128ELb1EEEEEEEEEvNT_6ParamsE,(.L_x_165 - _ZN7cutlass13device_kernelIN5flash11enable_sm90INS1_16FlashAttnBwdSm90INS1_25CollectiveMainloopBwdSm90ILi2ELi2ELi2EN4cute5tupleIJNS5_1CILi1EEES8_S8_EEENS6_IJNS7_ILi128EEESA_NS7_ILi64EEEEEENS_10bfloat16_tEfNS_4arch4Sm90ELb1ELb0ELb0ELb0ELb1ELb1ELb0ELb0ELi2ELi1ELi2ELi2ELb0EEENS1_24CollectiveEpilogueBwdGQAISC_fSF_Li256ELb0ELb1EEENS1_25SingleTileBwdLPTSchedulerILb0ELi128ELb1EEEEEEEEEvNT_6ParamsE)
        .other          _ZN7cutlass13device_kernelIN5flash11enable_sm90INS1_16FlashAttnBwdSm90INS1_25CollectiveMainloopBwdSm90ILi2ELi2ELi2EN4cute5tupleIJNS5_1CILi1EEES8_S8_EEENS6_IJNS7_ILi128EEESA_NS7_ILi64EEEEEENS_10bfloat16_tEfNS_4arch4Sm90ELb1ELb0ELb0ELb0ELb1ELb1ELb0ELb0ELi2ELi1ELi2ELi2ELb0EEENS1_24CollectiveEpilogueBwdGQAISC_fSF_Li256ELb0ELb1EEENS1_25SingleTileBwdLPTSchedulerILb0ELi128ELb1EEEEEEEEEvNT_6ParamsE,@"STO_CUDA_ENTRY STV_DEFAULT"
_ZN7cutlass13device_kernelIN5flash11enable_sm90INS1_16FlashAttnBwdSm90INS1_25CollectiveMainloopBwdSm90ILi2ELi2ELi2EN4cute5tupleIJNS5_1CILi1EEES8_S8_EEENS6_IJNS7_ILi128EEESA_NS7_ILi64EEEEEENS_10bfloat16_tEfNS_4arch4Sm90ELb1ELb0ELb0ELb0ELb1ELb1ELb0ELb0ELi2ELi1ELi2ELi2ELb0EEENS1_24CollectiveEpilogueBwdGQAISC_fSF_Li256ELb0ELb1EEENS1_25SingleTileBwdLPTSchedulerILb0ELi128ELb1EEEEEEEEEvNT_6ParamsE:
[----:B------:R-:W-:Y:S01]  /*0000*/  LDC R1, c[0x0][0x37c] ;  /* 0x0000df00ff017b82 */ /* 0x000fe20000000800 */
[----:B------:R-:W-:Y:S05]  /*0010*/  EXIT ;  /* 0x000000000000794d */ /* 0x000fea0003800000 */
.L_x_70:
        /* <DEDUP_REMOVED lines=14> */
.L_x_165:


//--------------------- .text._ZN7cutlass13device_kernelIN5flash22FlashAttnBwdPreprocessIN4cute5tupleIJNS3_1CILi128EEENS5_ILi64EEEEEENS_10bfloat16_tEfNS_4arch4Sm90ELb1ELb0EEEEEvNT_6ParamsE --------------------------
	.section	.text._ZN7cutlass13device_kernelIN5flash22FlashAttnBwdPreprocessIN4cute5tupleIJNS3_1CILi128EEENS5_ILi64EEEEEENS_10bfloat16_tEfNS_4arch4Sm90ELb1ELb0EEEEEvNT_6ParamsE,"ax",@progbits
	.align	128
.text._ZN7cutlass13device_kernelIN5flash22FlashAttnBwdPreprocessIN4cute5tupleIJNS3_1CILi128EEENS5_ILi64EEEEEENS_10bfloat16_tEfNS_4arch4Sm90ELb1ELb0EEEEEvNT_6ParamsE:
        .type           _ZN7cutlass13device_kernelIN5flash22FlashAttnBwdPreprocessIN4cute5tupleIJNS3_1CILi128EEENS5_ILi64EEEEEENS_10bfloat16_tEfNS_4arch4Sm90ELb1ELb0EEEEEvNT_6ParamsE,@function
        .size           _ZN7cutlass13device_kernelIN5flash22FlashAttnBwdPreprocessIN4cute5tupleIJNS3_1CILi128EEENS5_ILi64EEEEEENS_10bfloat16_tEfNS_4arch4Sm90ELb1ELb0EEEEEvNT_6ParamsE,(.L_x_166 - _ZN7cutlass13device_kernelIN5flash22FlashAttnBwdPreprocessIN4cute5tupleIJNS3_1CILi128EEENS5_ILi64EEEEEENS_10bfloat16_tEfNS_4arch4Sm90ELb1ELb0EEEEEvNT_6ParamsE)
        .other          _ZN7cutlass13device_kernelIN5flash22FlashAttnBwdPreprocessIN4cute5tupleIJNS3_1CILi128EEENS5_ILi64EEEEEENS_10bfloat16_tEfNS_4arch4Sm90ELb1ELb0EEEEEvNT_6ParamsE,@"STO_CUDA_ENTRY STV_DEFAULT"
_ZN7cutlass13device_kernelIN5flash22FlashAttnBwdPreprocessIN4cute5tupleIJNS3_1CILi128EEENS5_ILi64EEEEEENS_10bfloat16_tEfNS_4arch4Sm90ELb1ELb0EEEEEvNT_6ParamsE:
[----:B------:R-:W-:Y:S01]  /*0000*/  LDC R1, c[0x0][0x37c] ;  /* 0x0000df00ff017b82 */ /* 0x000fe20000000800 */
[----:B------:R-:W0:Y:S07]  /*0010*/  S2R R0, SR_TID.X ;  /* 0x0000000000007919 */ /* 0x000e2e0000002100 */
[----:B------:R-:W1:Y:S01]  /*0020*/  S2UR UR11, SR_CTAID.X ;  /* 0x00000000000b79c3 */ /* 0x000e620000002500 */
[----:B------:R-:W2:Y:S01]  /*0030*/  LDCU UR7, c[0x0][0x388] ;  /* 0x00007100ff0777ac */ /* 0x000ea20008000800 */
[----:B------:R-:W-:Y:S01]  /*0040*/  HFMA2 R41, -RZ, RZ, 0, 0 ;  /* 0x00000000ff297431 */ /* 0x000fe200000001ff */
[----:B------:R-:W3:Y:S01]  /*0050*/  S2R R4, SR_CTAID.Z ;  /* 0x0000000000047919 */ /* 0x000ee20000002700 */
[----:B------:R-:W4:Y:S04]  /*0060*/  LDCU UR4, c[0x0][0x38c] ;  /* 0x00007180ff0477ac */ /* 0x000f280008000800 */
[----:B------:R-:W3:Y:S01]  /*0070*/  S2UR UR14, SR_CTAID.Y ;  /* 0x00000000000e79c3 */ /* 0x000ee20000002600 */
[----:B------:R-:W3:Y:S07]  /*0080*/  LDCU.64 UR12, c[0x0][0x358] ;  /* 0x00006b00ff0c77ac */ /* 0x000eee0008000a00 */
[----:B------:R-:W3:Y:S01]  /*0090*/  LDC.64 R14, c[0x0][0x3a0] ;  /* 0x0000e800ff0e7b82 */ /* 0x000ee20000000a00 */
[----:B-1----:R-:W-:-:S07]  /*00a0*/  USHF.L.U32 UR6, UR11, 0x7, URZ ;  /* 0x000000070b067899 */ /* 0x002fce00080006ff */
[----:B------:R-:W1:Y:S01]  /*00b0*/  LDC.64 R22, c[0x0][0x3a8] ;  /* 0x0000ea00ff167b82 */ /* 0x000e620000000a00 */
[----:B--2---:R-:W-:Y:S01]  /*00c0*/  UIADD3 UR10, UPT, UPT, -UR6, UR7, URZ ;  /* 0x00000007060a7290 */ /* 0x004fe2000fffe1ff */
[----:B0-----:R-:W-:Y:S01]  /*00d0*/  IMAD.SHL.U32 R40, R0, 0x8, RZ ;  /* 0x0000000800287824 */ /* 0x001fe200078e00ff */
[----:B------:R-:W-:-:S05]  /*00e0*/  SHF.R.U32.HI R2, RZ, 0x3, R0 ;  /* 0x00000003ff027819 */ /* 0x000fca0000011600 */
[----:B------:R-:W0:Y:S01]  /*00f0*/  LDC.64 R20, c[0x0][0x3c0] ;  /* 0x0000f000ff147b82 */ /* 0x000e220000000a00 */
[----:B------:R-:W-:Y:S01]  /*0100*/  LOP3.LUT R40, R40, 0x38, RZ, 0xc0, !PT ;  /* 0x0000003828287812 */ /* 0x000fe200078ec0ff */
[C---:B------:R-:W-:Y:S01]  /*0110*/  VIADD R3, R2.reuse, 0x20 ;  /* 0x0000002002037836 */ /* 0x040fe20000000000 */
[----:B------:R-:W-:Y:S02]  /*0120*/  IADD3 R6, PT, PT, R2, 0x60, RZ ;  /* 0x0000006002067810 */ /* 0x000fe40007ffe0ff */
[----:B----4-:R-:W-:Y:S01]  /*0130*/  ISETP.GE.AND P0, PT, R40, UR4, PT ;  /* 0x0000000428007c0c */ /* 0x010fe2000bf06270 */
[----:B------:R-:W-:Y:S02]  /*0140*/  UIMAD.WIDE.U32 UR4, UR11, 0x80, URZ ;  /* 0x000000800b0478a5 */ /* 0x000fe4000f8e00ff */
[----:B------:R-:W2:Y:S01]  /*0150*/  LDC.64 R12, c[0x0][0x3c8] ;  /* 0x0000f200ff0c7b82 */ /* 0x000ea20000000a00 */
[----:B---3--:R-:W-:Y:S01]  /*0160*/  IMAD.WIDE.U32 R8, R14, UR14, R40 ;  /* 0x0000000e0e087c25 */ /* 0x008fe2000f8e0028 */
[----:B------:R-:W-:-:S02]  /*0170*/  ISETP.GE.OR P1, PT, R3, UR10, P0 ;  /* 0x0000000a03007c0c */ /* 0x000fc40008726670 */
[C---:B------:R-:W-:Y:S01]  /*0180*/  ISETP.GE.OR P2, PT, R2.reuse, UR10, P0 ;  /* 0x0000000a02007c0c */ /* 0x040fe20008746670 */
[----:B------:R-:W-:Y:S01]  /*0190*/  IMAD R9, R15, UR14, R9 ;  /* 0x0000000e0f097c24 */ /* 0x000fe2000f8e0209 */
[----:B------:R-:W-:Y:S02]  /*01a0*/  LOP3.LUT R7, R2, UR4, RZ, 0xfc, !PT ;  /* 0x0000000402077c12 */ /* 0x000fe4000f8efcff */
[----:B------:R-:W3:Y:S01]  /*01b0*/  LDC.64 R14, c[0x0][0x3b8] ;  /* 0x0000ee00ff0e7b82 */ /* 0x000ee20000000a00 */
[----:B-1----:R-:W-:-:S04]  /*01c0*/  IMAD.WIDE.U32 R28, R4, R22, R8 ;  /* 0x00000016041c7225 */ /* 0x002fc800078e0008 */
[----:B------:R-:W-:Y:S02]  /*01d0*/  IMAD R29, R4, R23, R29 ;  /* 0x00000017041d7224 */ /* 0x000fe400078e021d */
[C---:B------:R-:W-:Y:S01]  /*01e0*/  @!P1 IADD3 R19, P3, PT, R7.reuse, 0x20, RZ ;  /* 0x0000002007139810 */ /* 0x040fe20007f7e0ff */
[----:B------:R-:W1:Y:S01]  /*01f0*/  @!P1 LDC.64 R16, c[0x0][0x398] ;  /* 0x0000e600ff109b82 */ /* 0x000e620000000a00 */
[----:B0-----:R-:W-:Y:S01]  /*0200*/  IMAD.WIDE.U32 R10, R20, UR14, R40 ;  /* 0x0000000e140a7c25 */ /* 0x001fe2000f8e0028 */
[----:B------:R-:W-:-:S03]  /*0210*/  @!P1 IADD3 R25, P4, PT, R7, 0x20, RZ ;  /* 0x0000002007199810 */ /* 0x000fc60007f9e0ff */
[----:B------:R-:W-:Y:S02]  /*0220*/  @!P1 IMAD.X R5, RZ, RZ, UR5, P3 ;  /* 0x00000005ff059e24 */ /* 0x000fe400098e06ff */
[----:B------:R-:W-:Y:S01]  /*0230*/  IMAD R11, R21, UR14, R11 ;  /* 0x0000000e150b7c24 */ /* 0x000fe2000f8e020b */
[----:B------:R-:W0:Y:S01]  /*0240*/  @!P1 LDC.64 R52, c[0x0][0x380] ;  /* 0x0000e000ff349b82 */ /* 0x000e220000000a00 */
[----:B------:R-:W-:Y:S02]  /*0250*/  @!P1 IMAD.X R23, RZ, RZ, UR5, P4 ;  /* 0x00000005ff179e24 */ /* 0x000fe4000a0e06ff */
[----:B--2---:R-:W-:-:S04]  /*0260*/  IMAD.WIDE.U32 R26, R4, R12, R10 ;  /* 0x0000000c041a7225 */ /* 0x004fc800078e000a */
[----:B------:R-:W-:Y:S01]  /*0270*/  IMAD R27, R4, R13, R27 ;  /* 0x0000000d041b7224 */ /* 0x000fe200078e021b */
[----:B------:R-:W2:Y:S01]  /*0280*/  LDC.64 R50, c[0x0][0x3b0] ;  /* 0x0000ec00ff327b82 */ /* 0x000ea20000000a00 */
[----:B---3--:R-:W-:Y:S01]  /*0290*/  @!P1 IMAD R18, R23, R14, RZ ;  /* 0x0000000e17129224 */ /* 0x008fe200078e02ff */
[----:B------:R-:W-:Y:S01]  /*02a0*/  @!P2 MOV R13, R29 ;  /* 0x0000001d000da202 */ /* 0x000fe20000000f00 */
[----:B------:R-:W-:Y:S02]  /*02b0*/  @!P2 IMAD.MOV.U32 R12, RZ, RZ, R28 ;  /* 0x000000ffff0ca224 */ /* 0x000fe400078e001c */
[----:B-1----:R-:W-:-:S03]  /*02c0*/  @!P1 IMAD R8, R5, R16, RZ ;  /* 0x0000001005089224 */ /* 0x002fc600078e02ff */
[----:B------:R-:W1:Y:S01]  /*02d0*/  LDC.64 R10, c[0x0][0x3b8] ;  /* 0x0000ee00ff0a7b82 */ /* 0x000e620000000a00 */
[----:B------:R-:W-:Y:S02]  /*02e0*/  VIADD R5, R2, 0x40 ;  /* 0x0000004002057836 */ /* 0x000fe40000000000 */
[C---:B------:R-:W-:Y:S02]  /*02f0*/  @!P1 IMAD R21, R19.reuse, R17, R8 ;  /* 0x0000001113159224 */ /* 0x040fe400078e0208 */
[----:B------:R-:W-:Y:S01]  /*0300*/  @!P1 IMAD.WIDE.U32 R16, R19, R16, R28 ;  /* 0x0000001013109225 */ /* 0x000fe200078e001c */
[----:B------:R-:W-:Y:S02]  /*0310*/  ISETP.GE.OR P3, PT, R5, UR10, P0 ;  /* 0x0000000a05007c0c */ /* 0x000fe40008766670 */
[----:B------:R-:W3:Y:S01]  /*0320*/  @!P2 LDC.64 R8, c[0x0][0x398] ;  /* 0x0000e600ff08ab82 */ /* 0x000ee20000000a00 */
[----:B------:R-:W-:Y:S01]  /*0330*/  ISETP.GE.OR P0, PT, R6, UR10, P0 ;  /* 0x0000000a06007c0c */ /* 0x000fe20008706670 */
[----:B------:R-:W-:Y:S01]  /*0340*/  @!P1 IMAD R19, R25, R15, R18 ;  /* 0x0000000f19139224 */ /* 0x000fe200078e0212 */
[----:B------:R-:W-:Y:S01]  /*0350*/  @!P1 IADD3 R17, PT, PT, R17, R21, RZ ;  /* 0x0000001511119210 */ /* 0x000fe20007ffe0ff */
[----:B------:R-:W-:Y:S01]  /*0360*/  @!P1 IMAD.WIDE.U32 R14, R25, R14, R26 ;  /* 0x0000000e190e9225 */ /* 0x000fe200078e001a */
[----:B0-----:R-:W-:-:S03]  /*0370*/  @!P1 LEA R52, P4, R16, R52, 0x1 ;  /* 0x0000003410349211 */ /* 0x001fc600078808ff */
[----:B------:R-:W0:Y:S01]  /*0380*/  @!P2 LDC.64 R44, c[0x0][0x380] ;  /* 0x0000e000ff2cab82 */ /* 0x000e220000000a00 */
[----:B------:R-:W-:Y:S01]  /*0390*/  @!P1 LEA.HI.X R53, R16, R53, R17, 0x1, P4 ;  /* 0x0000003510359211 */ /* 0x000fe200020f0c11 */
[----:B------:R-:W-:Y:S01]  /*03a0*/  @!P2 IMAD.MOV.U32 R16, RZ, RZ, R26 ;  /* 0x000000ffff10a224 */ /* 0x000fe200078e001a */
[----:B------:R-:W-:Y:S01]  /*03b0*/  @!P1 IADD3 R15, PT, PT, R15, R19, RZ ;  /* 0x000000130f0f9210 */ /* 0x000fe20007ffe0ff */
[----:B------:R-:W-:Y:S01]  /*03c0*/  @!P2 IMAD.MOV.U32 R17, RZ, RZ, R27 ;  /* 0x000000ffff11a224 */ /* 0x000fe200078e001b */
[C---:B--2---:R-:W-:Y:S01]  /*03d0*/  @!P1 LEA R50, P4, R14.reuse, R50, 0x1 ;  /* 0x000000320e329211 */ /* 0x044fe200078808ff */
[----:B------:R-:W-:Y:S02]  /*03e0*/  @!P3 IMAD.MOV.U32 R32, RZ, RZ, R28 ;  /* 0x000000ffff20b224 */ /* 0x000fe400078e001c */
[----:B------:R-:W2:Y:S01]  /*03f0*/  LDC.64 R22, c[0x0][0x3b0] ;  /* 0x0000ec00ff167b82 */ /* 0x000ea20000000a00 */
[----:B------:R-:W-:Y:S01]  /*0400*/  @!P1 LEA.HI.X R51, R14, R51, R15, 0x1, P4 ;  /* 0x000000330e339211 */ /* 0x000fe200020f0c0f */
[----:B-1----:R-:W-:Y:S01]  /*0410*/  @!P2 IMAD R20, R10, UR5, RZ ;  /* 0x000000050a14ac24 */ /* 0x002fe2000f8e02ff */
[C---:B------:R-:W-:Y:S01]  /*0420*/  @!P3 IADD3 R15, P4, PT, R7.reuse, 0x40, RZ ;  /* 0x00000040070fb810 */ /* 0x040fe20007f9e0ff */
[----:B------:R-:W-:-:S03]  /*0430*/  @!P2 IMAD.WIDE.U32 R16, R7, R10, R16 ;  /* 0x0000000a0710a225 */ /* 0x000fc600078e0010 */
[----:B------:R-:W-:Y:S01]  /*0440*/  @!P3 IADD3.X R19, PT, PT, RZ, UR5, RZ, P4, !PT ;  /* 0x00000005ff13bc10 */ /* 0x000fe2000a7fe4ff */
[----:B------:R-:W1:Y:S01]  /*0450*/  @!P3 LDC.64 R38, c[0x0][0x398] ;  /* 0x0000e600ff26bb82 */ /* 0x000e620000000a00 */
[----:B---3--:R-:W-:Y:S02]  /*0460*/  @!P2 IMAD R18, R8, UR5, RZ ;  /* 0x000000050812ac24 */ /* 0x008fe4000f8e02ff */
[----:B------:R-:W-:-:S04]  /*0470*/  @!P2 IMAD.WIDE.U32 R12, R7, R8, R12 ;  /* 0x00000008070ca225 */ /* 0x000fc800078e000c */
[C---:B------:R-:W-:Y:S01]  /*0480*/  @!P2 IMAD R21, R7.reuse, R9, R18 ;  /* 0x000000090715a224 */ /* 0x040fe200078e0212 */
[----:B------:R-:W3:Y:S01]  /*0490*/  @!P0 LDC.64 R36, c[0x0][0x398] ;  /* 0x0000e600ff248b82 */ /* 0x000ee20000000a00 */
[C---:B------:R-:W-:Y:S01]  /*04a0*/  @!P0 IADD3 R9, P5, PT, R7.reuse, 0x60, RZ ;  /* 0x0000006007098810 */ /* 0x040fe20007fbe0ff */
[----:B------:R-:W-:Y:S01]  /*04b0*/  @!P2 IMAD R31, R7, R11, R20 ;  /* 0x0000000b071fa224 */ /* 0x000fe200078e0214 */
[C---:B0-----:R-:W-:Y:S01]  /*04c0*/  @!P2 LEA R44, P4, R12.reuse, R44, 0x1 ;  /* 0x0000002c0c2ca211 */ /* 0x041fe200078808ff */
[----:B------:R-:W-:Y:S02]  /*04d0*/  @!P2 IMAD.IADD R10, R13, 0x1, R21 ;  /* 0x000000010d0aa824 */ /* 0x000fe400078e0215 */
[----:B------:R-:W-:Y:S01]  /*04e0*/  @!P0 IMAD.X R11, RZ, RZ, UR5, P5 ;  /* 0x00000005ff0b8e24 */ /* 0x000fe2000a8e06ff */
[----:B------:R-:W-:Y:S01]  /*04f0*/  @!P2 IADD3 R8, PT, PT, R17, R31, RZ ;  /* 0x0000001f1108a210 */ /* 0x000fe20007ffe0ff */
[----:B------:R-:W0:Y:S01]  /*0500*/  @!P3 LDC.64 R46, c[0x0][0x380] ;  /* 0x0000e000ff2ebb82 */ /* 0x000e220000000a00 */
[----:B------:R-:W-:Y:S01]  /*0510*/  @!P2 LEA.HI.X R45, R12, R45, R10, 0x1, P4 ;  /* 0x0000002d0c2da211 */ /* 0x000fe200020f0c0a */
[----:B------:R-:W-:Y:S01]  /*0520*/  @!P3 IMAD.MOV.U32 R33, RZ, RZ, R29 ;  /* 0x000000ffff21b224 */ /* 0x000fe200078e001d */
[----:B--2---:R-:W-:-:S02]  /*0530*/  @!P2 LEA R22, P5, R16, R22, 0x1 ;  /* 0x000000161016a211 */ /* 0x004fc400078a08ff */
[----:B------:R-:W-:Y:S01]  /*0540*/  CS2R R12, SRZ ;  /* 0x00000000000c7805 */ /* 0x000fe2000001ff00 */
[----:B------:R-:W-:Y:S01]  /*0550*/  @!P3 IMAD.MOV.U32 R24, RZ, RZ, R26 ;  /* 0x000000ffff18b224 */ /* 0x000fe200078e001a */
[----:B------:R-:W-:Y:S01]  /*0560*/  @!P2 LEA.HI.X R23, R16, R23, R8, 0x1, P5 ;  /* 0x000000171017a211 */ /* 0x000fe200028f0c08 */
[-C--:B-1----:R-:W-:Y:S01]  /*0570*/  @!P3 IMAD R14, R19, R38.reuse, RZ ;  /* 0x00000026130eb224 */ /* 0x082fe200078e02ff */
[----:B------:R-:W1:Y:S01]  /*0580*/  LDC.64 R34, c[0x0][0x3b8] ;  /* 0x0000ee00ff227b82 */ /* 0x000e620000000a00 */
[----:B------:R-:W-:-:S04]  /*0590*/  @!P3 IMAD.WIDE.U32 R32, R15, R38, R32 ;  /* 0x000000260f20b225 */ /* 0x000fc800078e0020 */
[----:B------:R-:W-:Y:S01]  /*05a0*/  @!P3 IMAD R39, R15, R39, R14 ;  /* 0x000000270f27b224 */ /* 0x000fe200078e020e */
[----:B------:R-:W-:Y:S01]  /*05b0*/  CS2R R14, SRZ ;  /* 0x00000000000e7805 */ /* 0x000fe2000001ff00 */
[-C--:B---3--:R-:W-:Y:S01]  /*05c0*/  @!P0 IMAD R10, R11, R36.reuse, RZ ;  /* 0x000000240b0a8224 */ /* 0x088fe200078e02ff */
[----:B------:R-:W2:Y:S01]  /*05d0*/  LDC.64 R30, c[0x0][0x3b8] ;  /* 0x0000ee00ff1e7b82 */ /* 0x000ea20000000a00 */
[----:B------:R-:W-:-:S03]  /*05e0*/  @!P0 IMAD.WIDE.U32 R28, R9, R36, R28 ;  /* 0x00000024091c8225 */ /* 0x000fc600078e001c */
[----:B------:R3:W4:Y:S01]  /*05f0*/  @!P2 LDG.E.128 R12, desc[UR12][R22.64] ;  /* 0x0000000c160ca981 */ /* 0x000722000c1e1d00 */
[----:B------:R-:W-:Y:S01]  /*0600*/  @!P0 IMAD R37, R9, R37, R10 ;  /* 0x0000002509258224 */ /* 0x000fe200078e020a */
[----:B------:R-:W-:Y:S02]  /*0610*/  CS2R R8, SRZ ;  /* 0x0000000000087805 */ /* 0x000fe4000001ff00 */
[----:B------:R-:W-:Y:S01]  /*0620*/  CS2R R10, SRZ ;  /* 0x00000000000a7805 */ /* 0x000fe2000001ff00 */
[----:B------:R-:W2:Y:S01]  /*0630*/  @!P0 LDC.64 R42, c[0x0][0x380] ;  /* 0x0000e000ff2a8b82 */ /* 0x000ea20000000a00 */
[----:B------:R-:W-:Y:S01]  /*0640*/  CS2R R16, SRZ ;  /* 0x0000000000107805 */ /* 0x000fe2000001ff00 */
[----:B------:R-:W-:-:S03]  /*0650*/  @!P3 IMAD.MOV.U32 R25, RZ, RZ, R27 ;  /* 0x000000ffff19b224 */ /* 0x000fc600078e001b */
[----:B------:R0:W4:Y:S01]  /*0660*/  @!P2 LDG.E.128 R8, desc[UR12][R44.64] ;  /* 0x0000000c2c08a981 */ /* 0x000122000c1e1d00 */
[C---:B------:R-:W-:Y:S02]  /*0670*/  @!P3 IADD3 R41, P2, PT, R7.reuse, 0x40, RZ ;  /* 0x000000400729b810 */ /* 0x040fe40007f5e0ff */
[----:B------:R-:W2:Y:S01]  /*0680*/  LDC.64 R48, c[0x0][0x3b0] ;  /* 0x0000ec00ff307b82 */ /* 0x000ea20000000a00 */
[----:B------:R-:W-:Y:S02]  /*0690*/  CS2R R18, SRZ ;  /* 0x0000000000127805 */ /* 0x000fe4000001ff00 */
[----:B------:R-:W-:Y:S02]  /*06a0*/  CS2R R20, SRZ ;  /* 0x0000000000147805 */ /* 0x000fe4000001ff00 */
[----:B---3--:R-:W-:Y:S01]  /*06b0*/  CS2R R22, SRZ ;  /* 0x0000000000167805 */ /* 0x008fe2000001ff00 */
[----:B------:R-:W-:Y:S02]  /*06c0*/  @!P3 IMAD.X R36, RZ, RZ, UR5, P2 ;  /* 0x00000005ff24be24 */ /* 0x000fe400090e06ff */
[----:B0-----:R-:W0:Y:S01]  /*06d0*/  LDC.64 R44, c[0x0][0x3b0] ;  /* 0x0000ec00ff2c7b82 */ /* 0x001e220000000a00 */
[----:B------:R-:W-:Y:S01]  /*06e0*/  @!P0 IADD3 R7, P2, PT, R7, 0x60, RZ ;  /* 0x0000006007078810 */ /* 0x000fe20007f5e0ff */
[----:B------:R-:W3:Y:S01]  /*06f0*/  @!P1 LDG.E.128 R16, desc[UR12][R52.64] ;  /* 0x0000000c34109981 */ /* 0x000ee2000c1e1d00 */
[----:B------:R-:W-:-:S02]  /*0700*/  @!P3 IMAD.IADD R33, R33, 0x1, R39 ;  /* 0x000000012121b824 */ /* 0x000fc400078e0227 */
[----:B------:R-:W-:Y:S01]  /*0710*/  @!P0 IADD3.X R39, PT, PT, RZ, UR5, RZ, P2, !PT ;  /* 0x00000005ff278c10 */ /* 0x000fe200097fe4ff */
[----:B------:R2:W3:Y:S01]  /*0720*/  @!P1 LDG.E.128 R20, desc[UR12][R50.64] ;  /* 0x0000000c32149981 */ /* 0x0004e2000c1e1d00 */
[----:B------:R-:W-:Y:S01]  /*0730*/  @!P3 LEA R46, P1, R32, R46, 0x1 ;  /* 0x0000002e202eb211 */ /* 0x000fe200078208ff */
[----:B-1----:R-:W-:-:S03]  /*0740*/  @!P3 IMAD R36, R36, R34, RZ ;  /* 0x000000222424b224 */ /* 0x002fc600078e02ff */
[----:B------:R-:W-:Y:S01]  /*0750*/  @!P3 LEA.HI.X R47, R32, R47, R33, 0x1, P1 ;  /* 0x0000002f202fb211 */ /* 0x000fe200008f0c21 */
[----:B--2---:R-:W-:Y:S02]  /*0760*/  @!P0 IMAD R32, R39, R30, RZ ;  /* 0x0000001e27208224 */ /* 0x004fe400078e02ff */
[C---:B------:R-:W-:Y:S02]  /*0770*/  @!P3 IMAD R35, R41.reuse, R35, R36 ;  /* 0x000000232923b224 */ /* 0x040fe400078e0224 */
[----:B------:R-:W-:Y:S01]  /*0780*/  @!P3 IMAD.WIDE.U32 R24, R41, R34, R24 ;  /* 0x000000222918b225 */ /* 0x000fe200078e0018 */
[----:B------:R-:W-:Y:S01]  /*0790*/  @!P0 LEA R42, P1, R28, R42, 0x1 ;  /* 0x0000002a1c2a8211 */ /* 0x000fe200078208ff */
[----:B------:R-:W1:Y:S02]  /*07a0*/  LDC.64 R50, c[0x0][0x400] ;  /* 0x00010000ff327b82 */ /* 0x000e640000000a00 */
[----:B------:R-:W-:Y:S02]  /*07b0*/  @!P0 IMAD.IADD R37, R29, 0x1, R37 ;  /* 0x000000011d258824 */ /* 0x000fe400078e0225 */
[----:B------:R-:W-:-:S02]  /*07c0*/  @!P0 IMAD R31, R7, R31, R32 ;  /* 0x0000001f071f8224 */ /* 0x000fc400078e0220 */
[----:B------:R-:W-:Y:S01]  /*07d0*/  @!P0 IMAD.WIDE.U32 R32, R7, R30, R26 ;  /* 0x0000001e07208225 */ /* 0x000fe200078e001a */
[----:B------:R-:W-:-:S03]  /*07e0*/  @!P3 LEA R48, P2, R24, R48, 0x1 ;  /* 0x000000301830b211 */ /* 0x000fc600078408ff */
[----:B------:R-:W-:Y:S01]  /*07f0*/  @!P3 IMAD.IADD R35, R25, 0x1, R35 ;  /* 0x000000011923b824 */ /* 0x000fe200078e0223 */
[----:B------:R-:W-:Y:S02]  /*0800*/  @!P0 LEA.HI.X R43, R28, R43, R37, 0x1, P1 ;  /* 0x0000002b1c2b8211 */ /* 0x000fe400008f0c25 */
[----:B------:R-:W-:Y:S02]  /*0810*/  @!P0 IADD3 R7, PT, PT, R33, R31, RZ ;  /* 0x0000001f21078210 */ /* 0x000fe40007ffe0ff */
[----:B0-----:R-:W-:Y:S02]  /*0820*/  @!P0 LEA R44, P1, R32, R44, 0x1 ;  /* 0x0000002c202c8211 */ /* 0x001fe400078208ff */
        /* <DEDUP_REMOVED lines=10> */
[----:B------:R-:W2:Y:S04]  /*08d0*/  @!P3 LDG.E.128 R24, desc[UR12][R46.64] ;  /* 0x0000000c2e18b981 */ /* 0x000ea8000c1e1d00 */
[----:B------:R0:W2:Y:S04]  /*08e0*/  @!P3 LDG.E.128 R28, desc[UR12][R48.64] ;  /* 0x0000000c301cb981 */ /* 0x0000a8000c1e1d00 */
[----:B------:R1:W2:Y:S04]  /*08f0*/  @!P0 LDG.E.128 R32, desc[UR12][R42.64] ;  /* 0x0000000c2a208981 */ /* 0x0002a8000c1e1d00 */
[----:B------:R4:W2:Y:S01]  /*0900*/  @!P0 LDG.E.128 R36, desc[UR12][R44.64] ;  /* 0x0000000c2c248981 */ /* 0x0008a2000c1e1d00 */
[C---:B------:R-:W-:Y:S01]  /*0910*/  ISETP.GE.AND P0, PT, R0.reuse, UR10, PT ;  /* 0x0000000a00007c0c */ /* 0x040fe2000bf06270 */
[----:B0-----:R-:W0:Y:S03]  /*0920*/  LDC.64 R48, c[0x0][0x408] ;  /* 0x00010200ff307b82 */ /* 0x001e260000000a00 */
[----:B------:R-:W-:-:S13]  /*0930*/  ISETP.GT.U32.OR P0, PT, R0, 0x7f, P0 ;  /* 0x0000007f0000780c */ /* 0x000fda0000704470 */
[----:B------:R-:W0:Y:S01]  /*0940*/  @!P0 LDC.64 R46, c[0x0][0x3f8] ;  /* 0x0000fe00ff2e8b82 */ /* 0x000e220000000a00 */
[----:B------:R-:W-:Y:S01]  /*0950*/  @!P0 MOV R53, RZ ;  /* 0x000000ff00358202 */ /* 0x000fe20000000f00 */
[----:B------:R-:W-:-:S04]  /*0960*/  @!P0 VIADD R52, R0, UR6 ;  /* 0x0000000600348c36 */ /* 0x000fc80008000000 */
[----:B-1----:R-:W-:-:S04]  /*0970*/  @!P0 IMAD.WIDE.U32 R52, R50, UR14, R52 ;  /* 0x0000000e32348c25 */ /* 0x002fc8000f8e0034 */
[----:B------:R-:W-:Y:S02]  /*0980*/  @!P0 IMAD R53, R51, UR14, R53 ;  /* 0x0000000e33358c24 */ /* 0x000fe4000f8e0235 */
[----:B0-----:R-:W-:-:S04]  /*0990*/  @!P0 IMAD.WIDE.U32 R42, R4, R48, R52 ;  /* 0x00000030042a8225 */ /* 0x001fc800078e0034 */
[----:B------:R-:W-:Y:S02]  /*09a0*/  @!P0 IMAD R49, R4, R49, R43 ;  /* 0x0000003104318224 */ /* 0x000fe400078e022b */
[----:B------:R-:W-:Y:S01]  /*09b0*/  IMAD.MOV.U32 R48, RZ, RZ, 0x7f800000 ;  /* 0x7f800000ff307424 */ /* 0x000fe200078e00ff */
[----:B------:R-:W-:-:S04]  /*09c0*/  @!P0 LEA R46, P1, R42, R46, 0x2 ;  /* 0x0000002e2a2e8211 */ /* 0x000fc800078210ff */
[----:B------:R-:W-:-:S05]  /*09d0*/  @!P0 LEA.HI.X R47, R42, R47, R49, 0x2, P1 ;  /* 0x0000002f2a2f8211 */ /* 0x000fca00008f1431 */
[----:B------:R0:W5:Y:S01]  /*09e0*/  @!P0 LDG.E R48, desc[UR12][R46.64] ;  /* 0x0000000c2e308981 */ /* 0x000162000c1e1900 */
[----:B------:R-:W-:Y:S01]  /*09f0*/  ISETP.NE.AND P0, PT, R40, RZ, PT ;  /* 0x000000ff2800720c */ /* 0x000fe20003f05270 */
[----:B------:R-:W-:Y:S01]  /*0a00*/  BSSY.RECONVERGENT B0, `(.L_x_71) ;  /* 0x0000093000007945 */ /* 0x000fe20003800200 */
[C---:B----4-:R-:W-:Y:S02]  /*0a10*/  LOP3.LUT R45, R12.reuse, 0xffff0000, RZ, 0xc0, !PT ;  /* 0xffff00000c2d7812 */ /* 0x050fe400078ec0ff */
[----:B------:R-:W-:Y:S02]  /*0a20*/  SHF.L.U32 R44, R12, 0x10, RZ ;  /* 0x000000100c2c7819 */ /* 0x000fe400000006ff */
[C---:B------:R-:W-:Y:S02]  /*0a30*/  SHF.L.U32 R7, R8.reuse, 0x10, RZ ;  /* 0x0000001008077819 */ /* 0x040fe400000006ff */
[----:B------:R-:W-:Y:S01]  /*0a40*/  LOP3.LUT R8, R8, 0xffff0000, RZ, 0xc0, !PT ;  /* 0xffff000008087812 */ /* 0x000fe200078ec0ff */
[----:B0-----:R-:W-:Y:S01]  /*0a50*/  IMAD.U32 R47, R15, 0x10000, RZ ;  /* 0x000100000f2f7824 */ /* 0x001fe200078e00ff */
[----:B------:R-:W-:-:S02]  /*0a60*/  SHF.L.U32 R46, R14, 0x10, RZ ;  /* 0x000000100e2e7819 */ /* 0x000fc400000006ff */
[----:B------:R-:W-:Y:S01]  /*0a70*/  LOP3.LUT R50, R14, 0xffff0000, RZ, 0xc0, !PT ;  /* 0xffff00000e327812 */ /* 0x000fe200078ec0ff */
[----:B------:R-:W-:Y:S01]  /*0a80*/  FMUL.FTZ R8, R8, R45 ;  /* 0x0000002d08087220 */ /* 0x000fe20000410000 */
[----:B------:R-:W-:Y:S02]  /*0a90*/  LOP3.LUT R14, R15, 0xffff0000, RZ, 0xc0, !PT ;  /* 0xffff00000f0e7812 */ /* 0x000fe400078ec0ff */
[----:B---3--:R-:W-:Y:S02]  /*0aa0*/  LOP3.LUT R49, R16, 0xffff0000, RZ, 0xc0, !PT ;  /* 0xffff000010317812 */ /* 0x008fe400078ec0ff */
[C---:B------:R-:W-:Y:S01]  /*0ab0*/  LOP3.LUT R52, R20.reuse, 0xffff0000, RZ, 0xc0, !PT ;  /* 0xffff000014347812 */ /* 0x040fe200078ec0ff */
[----:B------:R-:W-:Y:S01]  /*0ac0*/  IMAD.U32 R15, R20, 0x10000, RZ ;  /* 0x00010000140f7824 */ /* 0x000fe200078e00ff */
[----:B------:R-:W-:Y:S01]  /*0ad0*/  SHF.L.U32 R16, R16, 0x10, RZ ;  /* 0x0000001010107819 */ /* 0x000fe200000006ff */
[----:B------:R-:W-:Y:S02]  /*0ae0*/  IMAD.U32 R41, R9, 0x10000, RZ ;  /* 0x0001000009297824 */ /* 0x000fe400078e00ff */
[----:B------:R-:W-:Y:S01]  /*0af0*/  FMUL.FTZ R49, R49, R52 ;  /* 0x0000003431317220 */ /* 0x000fe20000410000 */
[----:B------:R-:W-:-:S02]  /*0b00*/  IMAD.U32 R12, R13, 0x10000, RZ ;  /* 0x000100000d0c7824 */ /* 0x000fc400078e00ff */
[----:B------:R-:W-:Y:S01]  /*0b10*/  FFMA.FTZ R44, R7, R44, R8 ;  /* 0x0000002c072c7223 */ /* 0x000fe20000010008 */
[----:B------:R-:W-:Y:S01]  /*0b20*/  SHF.L.U32 R7, R17, 0x10, RZ ;  /* 0x0000001011077819 */ /* 0x000fe200000006ff */
[----:B------:R-:W-:Y:S02]  /*0b30*/  IMAD.U32 R8, R21, 0x10000, RZ ;  /* 0x0001000015087824 */ /* 0x000fe400078e00ff */
[----:B------:R-:W-:Y:S01]  /*0b40*/  FFMA.FTZ R16, R16, R15, R49 ;  /* 0x0000000f10107223 */ /* 0x000fe20000010031 */
[----:B------:R-:W-:Y:S01]  /*0b50*/  LOP3.LUT R42, R9, 0xffff0000, RZ, 0xc0, !PT ;  /* 0xffff0000092a7812 */ /* 0x000fe200078ec0ff */
[----:B------:R-:W-:Y:S01]  /*0b60*/  FFMA.FTZ R41, R41, R12, R44 ;  /* 0x0000000c29297223 */ /* 0x000fe2000001002c */
[----:B------:R-:W-:Y:S01]  /*0b70*/  LOP3.LUT R13, R13, 0xffff0000, RZ, 0xc0, !PT ;  /* 0xffff00000d0d7812 */ /* 0x000fe200078ec0ff */
[----:B------:R-:W-:Y:S01]  /*0b80*/  FFMA.FTZ R16, R7, R8, R16 ;  /* 0x0000000807107223 */ /* 0x000fe20000010010 */
[----:B------:R-:W-:Y:S02]  /*0b90*/  LOP3.LUT R17, R17, 0xffff0000, RZ, 0xc0, !PT ;  /* 0xffff000011117812 */ /* 0x000fe400078ec0ff */
[----:B------:R-:W-:Y:S01]  /*0ba0*/  LOP3.LUT R12, R21, 0xffff0000, RZ, 0xc0, !PT ;  /* 0xffff0000150c7812 */ /* 0x000fe200078ec0ff */
[----:B------:R-:W-:Y:S01]  /*0bb0*/  FFMA.FTZ R42, R42, R13, R41 ;  /* 0x0000000d2a2a7223 */ /* 0x000fe20000010029 */
[----:B------:R-:W-:Y:S01]  /*0bc0*/  SHF.L.U32 R9, R10, 0x10, RZ ;  /* 0x000000100a097819 */ /* 0x000fe200000006ff */
[----:B------:R-:W-:Y:S01]  /*0bd0*/  IMAD.U32 R8, R22, 0x10000, RZ ;  /* 0x0001000016087824 */ /* 0x000fe200078e00ff */
[----:B------:R-:W-:Y:S01]  /*0be0*/  SHF.L.U32 R7, R18, 0x10, RZ ;  /* 0x0000001012077819 */ /* 0x000fe200000006ff */
[----:B------:R-:W-:Y:S01]  /*0bf0*/  FFMA.FTZ R12, R17, R12, R16 ;  /* 0x0000000c110c7223 */ /* 0x000fe20000010010 */
[----:B------:R-:W-:Y:S01]  /*0c00*/  LOP3.LUT R43, R10, 0xffff0000, RZ, 0xc0, !PT ;  /* 0xffff00000a2b7812 */ /* 0x000fe200078ec0ff */
[----:B------:R-:W-:-:S02]  /*0c10*/  FFMA.FTZ R42, R9, R46, R42 ;  /* 0x0000002e092a7223 */ /* 0x000fc4000001002a */
[----:B------:R-:W-:Y:S01]  /*0c20*/  FFMA.FTZ R13, R7, R8, R12 ;  /* 0x00000008070d7223 */ /* 0x000fe2000001000c */
[C---:B------:R-:W-:Y:S01]  /*0c30*/  IMAD.U32 R7, R23.reuse, 0x10000, RZ ;  /* 0x0001000017077824 */ /* 0x040fe200078e00ff */
[----:B------:R-:W-:Y:S01]  /*0c40*/  LOP3.LUT R8, R23, 0xffff0000, RZ, 0xc0, !PT ;  /* 0xffff000017087812 */ /* 0x000fe200078ec0ff */
[----:B------:R-:W-:Y:S01]  /*0c50*/  FFMA.FTZ R43, R43, R50, R42 ;  /* 0x000000322b2b7223 */ /* 0x000fe2000001002a */
[----:B------:R-:W-:Y:S02]  /*0c60*/  LOP3.LUT R18, R18, 0xffff0000, RZ, 0xc0, !PT ;  /* 0xffff000012127812 */ /* 0x000fe400078ec0ff */
[C---:B--2---:R-:W-:Y:S02]  /*0c70*/  SHF.L.U32 R17, R24.reuse, 0x10, RZ ;  /* 0x0000001018117819 */ /* 0x044fe400000006ff */
[----:B------:R-:W-:Y:S02]  /*0c80*/  LOP3.LUT R24, R24, 0xffff0000, RZ, 0xc0, !PT ;  /* 0xffff000018187812 */ /* 0x000fe400078ec0ff */
[----:B------:R-:W-:-:S02]  /*0c90*/  LOP3.LUT R23, R28, 0xffff0000, RZ, 0xc0, !PT ;  /* 0xffff00001c177812 */ /* 0x000fc400078ec0ff */
[----:B------:R-:W-:Y:S02]  /*0ca0*/  SHF.L.U32 R42, R28, 0x10, RZ ;  /* 0x000000101c2a7819 */ /* 0x000fe400000006ff */
[----:B------:R-:W-:Y:S01]  /*0cb0*/  LOP3.LUT R21, R32, 0xffff0000, RZ, 0xc0, !PT ;  /* 0xffff000020157812 */ /* 0x000fe200078ec0ff */
[----:B------:R-:W-:Y:S01]  /*0cc0*/  FMUL.FTZ R24, R24, R23 ;  /* 0x0000001718187220 */ /* 0x000fe20000410000 */
[C---:B------:R-:W-:Y:S01]  /*0cd0*/  LOP3.LUT R28, R36.reuse, 0xffff0000, RZ, 0xc0, !PT ;  /* 0xffff0000241c7812 */ /* 0x040fe200078ec0ff */
[----:B------:R-:W-:Y:S01]  /*0ce0*/  IMAD.U32 R23, R36, 0x10000, RZ ;  /* 0x0001000024177824 */ /* 0x000fe200078e00ff */
[----:B------:R-:W-:Y:S02]  /*0cf0*/  LOP3.LUT R9, R22, 0xffff0000, RZ, 0xc0, !PT ;  /* 0xffff000016097812 */ /* 0x000fe400078ec0ff */
[----:B------:R-:W-:Y:S01]  /*0d00*/  SHF.L.U32 R32, R32, 0x10, RZ ;  /* 0x0000001020207819 */ /* 0x000fe200000006ff */
[----:B------:R-:W-:Y:S01]  /*0d10*/  FMUL.FTZ R21, R21, R28 ;  /* 0x0000001c15157220 */ /* 0x000fe20000410000 */
[----:B------:R-:W-:-:S02]  /*0d20*/  IMAD.U32 R15, R25, 0x10000, RZ ;  /* 0x00010000190f7824 */ /* 0x000fc400078e00ff */
[----:B------:R-:W-:Y:S01]  /*0d30*/  FFMA.FTZ R42, R17, R42, R24 ;  /* 0x0000002a112a7223 */ /* 0x000fe20000010018 */
[----:B------:R-:W-:Y:S01]  /*0d40*/  IMAD.U32 R44, R29, 0x10000, RZ ;  /* 0x000100001d2c7824 */ /* 0x000fe200078e00ff */
[----:B------:R-:W-:Y:S01]  /*0d50*/  SHF.L.U32 R12, R19, 0x10, RZ ;  /* 0x00000010130c7819 */ /* 0x000fe200000006ff */
        /* <DEDUP_REMOVED lines=8> */
[----:B------:R-:W-:Y:S01]  /*0de0*/  LOP3.LUT R33, R33, 0xffff0000, RZ, 0xc0, !PT ;  /* 0xffff000021217812 */ /* 0x000fe200078ec0ff */
[----:B------:R-:W-:Y:S01]  /*0df0*/  FFMA.FTZ R24, R17, R24, R32 ;  /* 0x0000001811187223 */ /* 0x000fe20000010020 */
[----:B------:R-:W-:Y:S01]  /*0e00*/  LOP3.LUT R28, R37, 0xffff0000, RZ, 0xc0, !PT ;  /* 0xffff0000251c7812 */ /* 0x000fe200078ec0ff */
[----:B------:R-:W-:Y:S01]  /*0e10*/  FFMA.FTZ R42, R25, R22, R42 ;  /* 0x00000016192a7223 */ /* 0x000fe2000001002a */
[----:B------:R-:W-:-:S02]  /*0e20*/  SHF.L.U32 R9, R26, 0x10, RZ ;  /* 0x000000101a097819 */ /* 0x000fc400000006ff */
        /* <DEDUP_REMOVED lines=8> */
[----:B------:R-:W-:Y:S02]  /*0eb0*/  LOP3.LUT R34, R34, 0xffff0000, RZ, 0xc0, !PT ;  /* 0xffff000022227812 */ /* 0x000fe400078ec0ff */
[----:B------:R-:W-:Y:S01]  /*0ec0*/  LOP3.LUT R17, R38, 0xffff0000, RZ, 0xc0, !PT ;  /* 0xffff000026117812 */ /* 0x000fe200078ec0ff */
[----:B------:R-:W-:-:S02]  /*0ed0*/  IMAD.U32 R7, R27, 0x10000, RZ ;  /* 0x000100001b077824 */ /* 0x000fc400078e00ff */
[----:B------:R-:W-:Y:S01]  /*0ee0*/  FFMA.FTZ R26, R26, R13, R9 ;  /* 0x0000000d1a1a7223 */ /* 0x000fe20000010009 */
[----:B------:R-:W-:Y:S01]  /*0ef0*/  IMAD.U32 R18, R31, 0x10000, RZ ;  /* 0x000100001f127824 */ /* 0x000fe200078e00ff */
[----:B------:R-:W-:Y:S01]  /*0f00*/  SHF.L.U32 R9, R35, 0x10, RZ ;  /* 0x0000001023097819 */ /* 0x000fe200000006ff */
[----:B------:R-:W-:Y:S02]  /*0f10*/  IMAD.U32 R10, R11, 0x10000, RZ ;  /* 0x000100000b0a7824 */ /* 0x000fe400078e00ff */
[----:B------:R-:W-:Y:S01]  /*0f20*/  FFMA.FTZ R34, R34, R17, R15 ;  /* 0x0000001122227223 */ /* 0x000fe2000001000f */
[----:B------:R-:W-:Y:S02]  /*0f30*/  IMAD.U32 R20, R39, 0x10000, RZ ;  /* 0x0001000027147824 */ /* 0x000fe400078e00ff */
[----:B------:R-:W-:Y:S01]  /*0f40*/  FFMA.FTZ R26, R7, R18, R26 ;  /* 0x00000012071a7223 */ /* 0x000fe2000001001a */
[----:B------:R-:W-:Y:S01]  /*0f50*/  LOP3.LUT R11, R11, 0xffff0000, RZ, 0xc0, !PT ;  /* 0xffff00000b0b7812 */ /* 0x000fe200078ec0ff */
[----:B------:R-:W-:Y:S01]  /*0f60*/  FFMA.FTZ R10, R10, R47, R43 ;  /* 0x0000002f0a0a7223 */ /* 0x000fe2000001002b */
[----:B------:R-:W-:Y:S01]  /*0f70*/  LOP3.LUT R19, R19, 0xffff0000, RZ, 0xc0, !PT ;  /* 0xffff000013137812 */ /* 0x000fe200078ec0ff */
[----:B------:R-:W-:Y:S01]  /*0f80*/  FFMA.FTZ R20, R9, R20, R34 ;  /* 0x0000001409147223 */ /* 0x000fe20000010022 */
[----:B------:R-:W-:-:S02]  /*0f90*/  LOP3.LUT R27, R27, 0xffff0000, RZ, 0xc0, !PT ;  /* 0xffff00001b1b7812 */ /* 0x000fc400078ec0ff */
[----:B------:R-:W-:Y:S02]  /*0fa0*/  LOP3.LUT R16, R31, 0xffff0000, RZ, 0xc0, !PT ;  /* 0xffff00001f107812 */ /* 0x000fe400078ec0ff */
[----:B------:R-:W-:Y:S02]  /*0fb0*/  LOP3.LUT R35, R35, 0xffff0000, RZ, 0xc0, !PT ;  /* 0xffff000023237812 */ /* 0x000fe400078ec0ff */
[----:B------:R-:W-:Y:S01]  /*0fc0*/  LOP3.LUT R18, R39, 0xffff0000, RZ, 0xc0, !PT ;  /* 0xffff000027127812 */ /* 0x000fe200078ec0ff */
[----:B------:R-:W-:Y:S01]  /*0fd0*/  FFMA.FTZ R10, R11, R14, R10 ;  /* 0x0000000e0b0a7223 */ /* 0x000fe2000001000a */
[----:B------:R-:W-:Y:S01]  /*0fe0*/  FFMA.FTZ R12, R19, R8, R12 ;  /* 0x00000008130c7223 */ /* 0x000fe2000001000c */
[----:B------:R-:W-:Y:S02]  /*0ff0*/  FFMA.FTZ R16, R27, R16, R26 ;  /* 0x000000101b107223 */ /* 0x000fe4000001001a */
[----:B------:R-:W-:Y:S01]  /*1000*/  FFMA.FTZ R20, R35, R18, R20 ;  /* 0x0000001223147223 */ /* 0x000fe20000010014 */
[----:B------:R-:W0:Y:S04]  /*1010*/  SHFL.BFLY PT, R7, R10, 0x4, 0x1f ;  /* 0x0c801f000a077f89 */ /* 0x000e2800000e0000 */
[----:B------:R-:W1:Y:S04]  /*1020*/  SHFL.BFLY PT, R9, R12, 0x4, 0x1f ;  /* 0x0c801f000c097f89 */ /* 0x000e6800000e0000 */
[----:B------:R-:W2:Y:S04]  /*1030*/  SHFL.BFLY PT, R13, R16, 0x4, 0x1f ;  /* 0x0c801f00100d7f89 */ /* 0x000ea800000e0000 */
[----:B------:R-:W3:Y:S01]  /*1040*/  SHFL.BFLY PT, R17, R20, 0x4, 0x1f ;  /* 0x0c801f0014117f89 */ /* 0x000ee200000e0000 */
[----:B0-----:R-:W-:Y:S01]  /*1050*/  FADD.FTZ R7, R10, R7 ;  /* 0x000000070a077221 */ /* 0x001fe20000010000 */
[----:B-1----:R-:W-:Y:S01]  /*1060*/  FADD.FTZ R11, R12, R9 ;  /* 0x000000090c0b7221 */ /* 0x002fe20000010000 */
[----:B--2---:R-:W-:Y:S01]  /*1070*/  FADD.FTZ R15, R16, R13 ;  /* 0x0000000d100f7221 */ /* 0x004fe20000010000 */
[----:B---3--:R-:W-:-:S02]  /*1080*/  FADD.FTZ R19, R20, R17 ;  /* 0x0000001114137221 */ /* 0x008fc40000010000 */
        /* <DEDUP_REMOVED lines=15> */
[----:B---3--:R-:W-:Y:S01]  /*1180*/  FADD.FTZ R15, R10, R7 ;  /* 0x000000070a0f7221 */ /* 0x008fe20000010000 */
[----:B------:R-:W-:Y:S06]  /*1190*/  @P0 BRA `(.L_x_72) ;  /* 0x0000000000640947 */ /* 0x000fec0003800000 */
[----:B------:R-:W0:Y:S01]  /*11a0*/  LDCU.64 UR8, c[0x0][0x3e8] ;  /* 0x00007d00ff0877ac */ /* 0x000e220008000a00 */
[----:B------:R-:W1:Y:S01]  /*11b0*/  LDC.64 R10, c[0x0][0x3f0] ;  /* 0x0000fc00ff0a7b82 */ /* 0x000e620000000a00 */
[----:B------:R-:W-:Y:S01]  /*11c0*/  ISETP.GE.AND P0, PT, R6, UR10, PT ;  /* 0x0000000a06007c0c */ /* 0x000fe2000bf06270 */
[----:B------:R-:W-:Y:S01]  /*11d0*/  UMOV UR4, UR6 ;  /* 0x0000000600047c82 */ /* 0x000fe20008000000 */
[----:B------:R-:W-:Y:S01]  /*11e0*/  UMOV UR5, URZ ;  /* 0x000000ff00057c82 */ /* 0x000fe20008000000 */
[----:B------:R-:W2:Y:S01]  /*11f0*/  LDCU.64 UR16, c[0x0][0x3d0] ;  /* 0x00007a00ff1077ac */ /* 0x000ea20008000a00 */
[----:B------:R-:W-:Y:S02]  /*1200*/  ISETP.GE.AND P3, PT, R2, UR10, PT ;  /* 0x0000000a02007c0c */ /* 0x000fe4000bf66270 */
[----:B------:R-:W-:Y:S02]  /*1210*/  ISETP.GE.AND P2, PT, R3, UR10, PT ;  /* 0x0000000a03007c0c */ /* 0x000fe4000bf46270 */
[----:B------:R-:W-:Y:S01]  /*1220*/  FSEL R3, R12, RZ, !P3 ;  /* 0x000000ff0c037208 */ /* 0x000fe20005800000 */
[----:B0-----:R-:W-:-:S04]  /*1230*/  UIMAD.WIDE.U32 UR4, UR14, UR8, UR4 ;  /* 0x000000080e0472a5 */ /* 0x001fc8000f8e0004 */
[----:B------:R-:W-:-:S06]  /*1240*/  UIMAD UR5, UR14, UR9, UR5 ;  /* 0x000000090e0572a4 */ /* 0x000fcc000f8e0205 */
[----:B-1----:R-:W-:-:S04]  /*1250*/  IMAD.WIDE.U32 R8, R4, R10, UR4 ;  /* 0x0000000404087e25 */ /* 0x002fc8000f8e000a */
[----:B------:R-:W-:Y:S01]  /*1260*/  IMAD R7, R4, R11, R9 ;  /* 0x0000000b04077224 */ /* 0x000fe200078e0209 */
[----:B------:R-:W-:Y:S02]  /*1270*/  IADD3 R8, P1, PT, R2, R8, RZ ;  /* 0x0000000802087210 */ /* 0x000fe40007f3e0ff */
[----:B------:R-:W-:Y:S02]  /*1280*/  FSEL R11, R15, RZ, !P0 ;  /* 0x000000ff0f0b7208 */ /* 0x000fe40004000000 */
[----:B------:R-:W-:Y:S02]  /*1290*/  IADD3.X R7, PT, PT, RZ, R7, RZ, P1, !PT ;  /* 0x00000007ff077210 */ /* 0x000fe40000ffe4ff */
[C---:B--2---:R-:W-:Y:S02]  /*12a0*/  LEA R6, P4, R8.reuse, UR16, 0x2 ;  /* 0x0000001008067c11 */ /* 0x044fe4000f8810ff */
[----:B------:R-:W-:Y:S02]  /*12b0*/  ISETP.GE.AND P1, PT, R5, UR10, PT ;  /* 0x0000000a05007c0c */ /* 0x000fe4000bf26270 */
[----:B------:R-:W-:-:S02]  /*12c0*/  LEA.HI.X R7, R8, UR17, R7, 0x2, P4 ;  /* 0x0000001108077c11 */ /* 0x000fc4000a0f1407 */
[----:B------:R-:W-:Y:S02]  /*12d0*/  FSEL R5, R13, RZ, !P2 ;  /* 0x000000ff0d057208 */ /* 0x000fe40005000000 */
[----:B------:R-:W-:Y:S01]  /*12e0*/  FSEL R9, R17, RZ, !P1 ;  /* 0x000000ff11097208 */ /* 0x000fe20004800000 */
[----:B------:R0:W-:Y:S04]  /*12f0*/  STG.E desc[UR12][R6.64], R3 ;  /* 0x0000000306007986 */ /* 0x0001e8000c10190c */
[----:B------:R0:W-:Y:S04]  /*1300*/  STG.E desc[UR12][R6.64+0x80], R5 ;  /* 0x0000800506007986 */ /* 0x0001e8000c10190c */
[----:B------:R0:W-:Y:S04]  /*1310*/  STG.E desc[UR12][R6.64+0x100], R9 ;  /* 0x0001000906007986 */ /* 0x0001e8000c10190c */
[----:B------:R0:W-:Y:S02]  /*1320*/  STG.E desc[UR12][R6.64+0x180], R11 ;  /* 0x0001800b06007986 */ /* 0x0001e4000c10190c */
.L_x_72:
[----:B------:R-:W-:Y:S05]  /*1330*/  BSYNC.RECONVERGENT B0 ;  /* 0x0000000000007941 */ /* 0x000fea0003800200 */
.L_x_71:
[----:B------:R-:W-:Y:S01]  /*1340*/  UIADD3 UR4, UPT, UPT, UR7, 0x7f, URZ ;  /* 0x0000007f07047890 */ /* 0x000fe2000fffe0ff */
[----:B0-----:R-:W0:Y:S01]  /*1350*/  LDC.64 R10, c[0x0][0x440] ;  /* 0x00011000ff0a7b82 */ /* 0x001e220000000a00 */
[----:B------:R-:W-:Y:S02]  /*1360*/  BSSY.RECONVERGENT B0, `(.L_x_73) ;  /* 0x0000019000007945 */ /* 0x000fe40003800200 */
[----:B------:R-:W-:-:S04]  /*1370*/  USHF.R.S32.HI UR5, URZ, 0x1f, UR4 ;  /* 0x0000001fff057899 */ /* 0x000fc80008011404 */
[----:B------:R-:W-:Y:S01]  /*1380*/  ULEA.HI UR5, UR5, UR4, URZ, 0x7 ;  /* 0x0000000405057291 */ /* 0x000fe2000f8f38ff */
[----:B------:R-:W1:Y:S03]  /*1390*/  LDC.64 R12, c[0x0][0x448] ;  /* 0x00011200ff0c7b82 */ /* 0x000e660000000a00 */
[----:B------:R-:W-:-:S04]  /*13a0*/  ULOP3.LUT UR5, UR5, 0xffffff80, URZ, 0xc0, !UPT ;  /* 0xffffff8005057892 */ /* 0x000fc8000f8ec0ff */
[----:B------:R-:W-:-:S04]  /*13b0*/  UIADD3 UR5, UPT, UPT, UR6, UR4, -UR5 ;  /* 0x0000000406057290 */ /* 0x000fc8000fffe805 */
[----:B------:R-:W-:-:S06]  /*13c0*/  UIADD3 UR5, UPT, UPT, UR4, -UR5, URZ ;  /* 0x8000000504057290 */ /* 0x000fcc000fffe0ff */
[----:B------:R-:W-:-:S04]  /*13d0*/  ISETP.GE.AND P0, PT, R0, UR5, PT ;  /* 0x0000000500007c0c */ /* 0x000fc8000bf06270 */
[----:B------:R-:W-:-:S13]  /*13e0*/  ISETP.GT.U32.OR P0, PT, R0, 0x7f, P0 ;  /* 0x0000007f0000780c */ /* 0x000fda0000704470 */
[----:B------:R-:W-:Y:S05]  /*13f0*/  @P0 BRA `(.L_x_74) ;  /* 0x00000000003c0947 */ /* 0x000fea0003800000 */
[----:B------:R-:W2:Y:S01]  /*1400*/  LDC.64 R6, c[0x0][0x418] ;  /* 0x00010600ff067b82 */ /* 0x000ea20000000a00 */
[----:B------:R-:W3:Y:S01]  /*1410*/  LDCU.64 UR4, c[0x0][0x420] ;  /* 0x00008400ff0477ac */ /* 0x000ee20008000a00 */
[----:B------:R-:W-:Y:S02]  /*1420*/  HFMA2 R3, -RZ, RZ, 0, 0 ;  /* 0x00000000ff037431 */ /* 0x000fe400000001ff */
[----:B------:R-:W-:Y:S02]  /*1430*/  VIADD R2, R0, UR6 ;  /* 0x0000000600027c36 */ /* 0x000fe40008000000 */
[C---:B-----5:R-:W-:Y:S01]  /*1440*/  FMUL.FTZ R5, R48.reuse, 1.4426950216293334961 ;  /* 0x3fb8aa3b30057820 */ /* 0x060fe20000410000 */
[----:B------:R-:W-:Y:S01]  /*1450*/  FSETP.NEU.FTZ.AND P0, PT, R48, -INF , PT ;  /* 0xff8000003000780b */ /* 0x000fe20003f1d000 */
[----:B------:R-:W4:Y:S03]  /*1460*/  LDC.64 R8, c[0x0][0x410] ;  /* 0x00010400ff087b82 */ /* 0x000f260000000a00 */
[----:B------:R-:W-:Y:S01]  /*1470*/  FSEL R5, R5, RZ, P0 ;  /* 0x000000ff05057208 */ /* 0x000fe20000000000 */
[----:B--2---:R-:W-:-:S04]  /*1480*/  IMAD.WIDE.U32 R2, R6, UR14, R2 ;  /* 0x0000000e06027c25 */ /* 0x004fc8000f8e0002 */
[----:B------:R-:W-:Y:S02]  /*1490*/  IMAD R3, R7, UR14, R3 ;  /* 0x0000000e07037c24 */ /* 0x000fe4000f8e0203 */
[----:B---3--:R-:W-:-:S04]  /*14a0*/  IMAD.WIDE.U32 R2, R4, UR4, R2 ;  /* 0x0000000404027c25 */ /* 0x008fc8000f8e0002 */
[----:B------:R-:W-:Y:S01]  /*14b0*/  IMAD R3, R4, UR5, R3 ;  /* 0x0000000504037c24 */ /* 0x000fe2000f8e0203 */
[----:B----4-:R-:W-:-:S04]  /*14c0*/  LEA R6, P1, R2, R8, 0x2 ;  /* 0x0000000802067211 */ /* 0x010fc800078210ff */
[----:B------:R-:W-:-:S05]  /*14d0*/  LEA.HI.X R7, R2, R9, R3, 0x2, P1 ;  /* 0x0000000902077211 */ /* 0x000fca00008f1403 */
[----:B------:R2:W-:Y:S04]  /*14e0*/  STG.E desc[UR12][R6.64], R5 ;  /* 0x0000000506007986 */ /* 0x0005e8000c10190c */
.L_x_74:
[----:B------:R-:W-:Y:S05]  /*14f0*/  BSYNC.RECONVERGENT B0 ;  /* 0x0000000000007941 */ /* 0x000fea0003800200 */
.L_x_73:
[----:B------:R-:W-:Y:S01]  /*1500*/  USHF.L.U32 UR4, UR11, 0xd, URZ ;  /* 0x0000000d0b047899 */ /* 0x000fe200080006ff */
[----:B------:R-:W-:Y:S01]  /*1510*/  IMAD.SHL.U32 R2, R0, 0x4, RZ ;  /* 0x0000000400027824 */ /* 0x000fe200078e00ff */
[----:B------:R-:W3:Y:S01]  /*1520*/  LDCU.64 UR8, c[0x0][0x458] ;  /* 0x00008b00ff0877ac */ /* 0x000ee20008000a00 */
[----:B------:R-:W-:-:S03]  /*1530*/  MOV R3, RZ ;  /* 0x000000ff00037202 */ /* 0x000fc60000000f00 */
[----:B------:R-:W-:-:S05]  /*1540*/  LOP3.LUT R2, R2, UR4, RZ, 0xfc, !PT ;  /* 0x0000000402027c12 */ /* 0x000fca000f8efcff */
[----:B------:R-:W2:Y:S01]  /*1550*/  LDCU.64 UR4, c[0x0][0x428] ;  /* 0x00008500ff0477ac */ /* 0x000ea20008000a00 */
[----:B0-----:R-:W-:-:S04]  /*1560*/  IMAD.WIDE.U32 R2, R10, UR14, R2 ;  /* 0x0000000e0a027c25 */ /* 0x001fc8000f8e0002 */
[----:B------:R-:W-:Y:S01]  /*1570*/  IMAD R3, R11, UR14, R3 ;  /* 0x0000000e0b037c24 */ /* 0x000fe2000f8e0203 */
[----:B---3--:R-:W-:Y:S01]  /*1580*/  ISETP.NE.U32.AND P0, PT, RZ, UR8, PT ;  /* 0x00000008ff007c0c */ /* 0x008fe2000bf05070 */
[----:B-1----:R-:W-:-:S03]  /*1590*/  IMAD.WIDE.U32 R2, R4, R12, R2 ;  /* 0x0000000c04027225 */ /* 0x002fc600078e0002 */
[----:B------:R-:W-:Y:S01]  /*15a0*/  ISETP.NE.AND.EX P0, PT, RZ, UR9, PT, P0 ;  /* 0x00000009ff007c0c */ /* 0x000fe2000bf05300 */
[----:B------:R-:W-:-:S03]  /*15b0*/  IMAD R3, R4, R13, R3 ;  /* 0x0000000d04037224 */ /* 0x000fc600078e0203 */
[----:B------:R-:W-:Y:S02]  /*15c0*/  ISETP.NE.OR P0, PT, R0, RZ, !P0 ;  /* 0x000000ff0000720c */ /* 0x000fe40004705670 */
[----:B--2---:R-:W-:-:S04]  /*15d0*/  LEA R6, P1, R2, UR4, 0x2 ;  /* 0x0000000402067c11 */ /* 0x004fc8000f8210ff */
[----:B------:R-:W-:-:S05]  /*15e0*/  LEA.HI.X R7, R2, UR5, R3, 0x2, P1 ;  /* 0x0000000502077c11 */ /* 0x000fca00088f1403 */
[----:B------:R0:W-:Y:S04]  /*15f0*/  STG.E.128 desc[UR12][R6.64], RZ ;  /* 0x000000ff06007986 */ /* 0x0001e8000c101d0c */
[----:B------:R0:W-:Y:S04]  /*1600*/  STG.E.128 desc[UR12][R6.64+0x1000], RZ ;  /* 0x001000ff06007986 */ /* 0x0001e8000c101d0c */
        /* <DEDUP_REMOVED lines=8> */
[----:B0-----:R-:W0:Y:S08]  /*1690*/  LDC R7, c[0x0][0x390] ;  /* 0x0000e400ff077b82 */ /* 0x001e300000000800 */
[----:B------:R-:W2:Y:S01]  /*16a0*/  LDC.64 R2, c[0x0][0x458] ;  /* 0x00011600ff027b82 */ /* 0x000ea20000000a00 */
[----:B-1----:R-:W-:-:S04]  /*16b0*/  IMAD R4, R5, UR11, R4 ;  /* 0x0000000b05047c24 */ /* 0x002fc8000f8e0204 */
[----:B0-----:R-:W-:-:S04]  /*16c0*/  IMAD R5, R4, R7, UR14 ;  /* 0x0000000e04057e24 */ /* 0x001fc8000f8e0207 */
[----:B--2---:R-:W-:-:S05]  /*16d0*/  IMAD.WIDE R2, R5, 0x4, R2 ;  /* 0x0000000405027825 */ /* 0x004fca00078e0202 */
[----:B------:R-:W-:Y:S01]  /*16e0*/  STG.E desc[UR12][R2.64], RZ ;  /* 0x000000ff02007986 */ /* 0x000fe2000c10190c */
[----:B------:R-:W-:Y:S05]  /*16f0*/  EXIT ;  /* 0x000000000000794d */ /* 0x000fea0003800000 */
.L_x_75:
        /* <DEDUP_REMOVED lines=16> */
.L_x_166:


//--------------------- .text._ZN7cutlass13device_kernelIN5flash11enable_sm90INS1_16FlashAttnBwdSm90INS1_25CollectiveMainloopBwdSm90ILi2ELi2ELi2EN4cute5tupleIJNS5_1CILi1EEES8_S8_EEENS6_IJNS7_ILi128EEESA_NS7_ILi64EEEEEENS_10bfloat16_tEfNS_4arch4Sm90ELb1ELb0ELb0ELb1ELb0ELb1ELb0ELb0ELi2ELi1ELi2ELi2ELb0EEENS1_21CollectiveEpilogueBwdISC_SD_SF_Li256ELb1ELb0ELi1EEENS1_25SingleTileBwdLPTSchedulerILb1ELi128ELb0EEEEEEEEEvNT_6ParamsE --------------------------
	.section	.text._ZN7cutlass13device_kernelIN5flash11enable_sm90INS1_16FlashAttnBwdSm90INS1_25CollectiveMainloopBwdSm90ILi2ELi2ELi2EN4cute5tupleIJNS5_1CILi1EEES8_S8_EEENS6_IJNS7_ILi128EEESA_NS7_ILi64EEEEEENS_10bfloat16_tEfNS_4arch4Sm90ELb1ELb0ELb0ELb1ELb0ELb1ELb0ELb0ELi2ELi1ELi2ELi2ELb0EEENS1_21CollectiveEpilogueBwdISC_SD_SF_Li256ELb1ELb0ELi1EEENS1_25SingleTileBwdLPTSchedulerILb1ELi128ELb0EEEEEEEEEvNT_6ParamsE,"ax",@progbits
	.align	128
.text._ZN7cutlass13device_kernelIN5flash11enable_sm90INS1_16FlashAttnBwdSm90INS1_25CollectiveMainloopBwdSm90ILi2ELi2ELi2EN4cute5tupleIJNS5_1CILi1EEES8_S8_EEENS6_IJNS7_ILi128EEESA_NS7_ILi64EEEEEENS_10bfloat16_tEfNS_4arch4Sm90ELb1ELb0ELb0ELb1ELb0ELb1ELb0ELb0ELi2ELi1ELi2ELi2ELb0EEENS1_21CollectiveEpilogueBwdISC_SD_SF_Li256ELb1ELb0ELi1EEENS1_25SingleTileBwdLPTSchedulerILb1ELi128ELb0EEEEEEEEEvNT_6ParamsE:
        .type           _ZN7cutlass13device_kernelIN5flash11enable_sm90INS1_16FlashAttnBwdSm90INS1_25CollectiveMainloopBwdSm90ILi2ELi2ELi2EN4cute5tupleIJNS5_1CILi1EEES8_S8_EEENS6_IJNS7_ILi128EEESA_NS7_ILi64EEEEEENS_10bfloat16_tEfNS_4arch4Sm90ELb1ELb0ELb0ELb1ELb0ELb1ELb0ELb0ELi2ELi1ELi2ELi2ELb0EEENS1_21CollectiveEpilogueBwdISC_SD_SF_Li256ELb1ELb0ELi1EEENS1_25SingleTileBwdLPTSchedulerILb1ELi128ELb0EEEEEEEEEvNT_6ParamsE,@function
        .size           _ZN7cutlass13device_kernelIN5flash11enable_sm90INS1_16FlashAttnBwdSm90INS1_25CollectiveMainloopBwdSm90ILi2ELi2ELi2EN4cute5tupleIJNS5_1CILi1EEES8_S8_EEENS6_IJNS7_ILi128EEESA_NS7_ILi64EEEEEENS_10bfloat16_tEfNS_4arch4Sm90ELb1ELb0ELb0ELb1ELb0ELb1ELb0ELb0ELi2ELi1ELi2ELi2ELb0EEENS1_21CollectiveEpilogueBwdISC_SD_SF_Li256ELb1ELb0ELi1EEENS1_25SingleTileBwdLPTSchedulerILb1ELi128ELb0EEEEEEEEEvNT_6ParamsE,(.L_x_167 - _ZN7cutlass13device_kernelIN5flash11enable_sm90INS1_16FlashAttnBwdSm90INS1_25CollectiveMainloopBwdSm90ILi2ELi2ELi2EN4cute5tupleIJNS5_1CILi1EEES8_S8_EEENS6_IJNS7_ILi128EEESA_NS7_ILi64EEEEEENS_10bfloat16_tEfNS_4arch4Sm90ELb1ELb0ELb0ELb1ELb0ELb1ELb0ELb0ELi2ELi1ELi2ELi2ELb0EEENS1_21CollectiveEpilogueBwdISC_SD_SF_Li256ELb1ELb0ELi1EEENS1_25SingleTileBwdLPTSchedulerILb1ELi128ELb0EEEEEEEEEvNT_6ParamsE)
        .other          _ZN7cutlass13device_kernelIN5flash11enable_sm90INS1_16FlashAttnBwdSm90INS1_25CollectiveMainloopBwdSm90ILi2ELi2ELi2EN4cute5tupleIJNS5_1CILi1EEES8_S8_EEENS6_IJNS7_ILi128EEESA_NS7_ILi64EEEEEENS_10bfloat16_tEfNS_4arch4Sm90ELb1ELb0ELb0ELb1ELb0ELb1ELb0ELb0ELi2ELi1ELi2ELi2ELb0EEENS1_21CollectiveEpilogueBwdISC_SD_SF_Li256ELb1ELb0ELi1EEENS1_25SingleTileBwdLPTSchedulerILb1ELi128ELb0EEEEEEEEEvNT_6ParamsE,@"STO_CUDA_ENTRY STV_DEFAULT"
_ZN7cutlass13device_kernelIN5flash11enable_sm90INS1_16FlashAttnBwdSm90INS1_25CollectiveMainloopBwdSm90ILi2ELi2ELi2EN4cute5tupleIJNS5_1CILi1EEES8_S8_EEENS6_IJNS7_ILi128EEESA_NS7_ILi64EEEEEENS_10bfloat16_tEfNS_4arch4Sm90ELb1ELb0ELb0ELb1ELb0ELb1ELb0ELb0ELi2ELi1ELi2ELi2ELb0EEENS1_21CollectiveEpilogueBwdISC_SD_SF_Li256ELb1ELb0ELi1EEENS1_25SingleTileBwdLPTSchedulerILb1ELi128ELb0EEEEEEEEEvNT_6ParamsE:
[----:B------:R-:W-:Y:S01]  /*0000*/  LDC R1, c[0x0][0x37c] ;  /* 0x0000df00ff017b82 */ /* 0x000fe20000000800 */
[----:B------:R-:W-:Y:S05]  /*0010*/  EXIT ;  /* 0x000000000000794d */ /* 0x000fea0003800000 */
.L_x_76:
        /* <DEDUP_REMOVED lines=14> */
.L_x_167:


//--------------------- .text._ZN7cutlass13device_kernelIN5flash11enable_sm90INS1_16FlashAttnBwdSm90INS1_25CollectiveMainloopBwdSm90ILi2ELi2ELi2EN4cute5tupleIJNS5_1CILi1EEES8_S8_EEENS6_IJNS7_ILi128EEESA_NS7_ILi64EEEEEENS_10bfloat16_tEfNS_4arch4Sm90ELb1ELb0ELb0ELb1ELb1ELb1ELb0ELb0ELi2ELi1ELi2ELi2ELb0EEENS1_21CollectiveEpilogueBwdISC_SD_SF_Li256ELb1ELb0ELi1EEENS1_25SingleTileBwdLPTSchedulerILb1ELi128ELb1EEEEEEEEEvNT_6ParamsE --------------------------
	.section	.text._ZN7cutlass13device_kernelIN5flash11enable_sm90INS1_16FlashAttnBwdSm90INS1_25CollectiveMainloopBwdSm90ILi2ELi2ELi2EN4cute5tupleIJNS5_1CILi1EEES8_S8_EEENS6_IJNS7_ILi128EEESA_NS7_ILi64EEEEEENS_10bfloat16_tEfNS_4arch4Sm90ELb1ELb0ELb0ELb1ELb1ELb1ELb0ELb0ELi2ELi1ELi2ELi2ELb0EEENS1_21CollectiveEpilogueBwdISC_SD_SF_Li256ELb1ELb0ELi1EEENS1_25SingleTileBwdLPTSchedulerILb1ELi128ELb1EEEEEEEEEvNT_6ParamsE,"ax",@progbits
	.align	128
.text._ZN7cutlass13device_kernelIN5flash11enable_sm90INS1_16FlashAttnBwdSm90INS1_25CollectiveMainloopBwdSm90ILi2ELi2ELi2EN4cute5tupleIJNS5_1CILi1EEES8_S8_EEENS6_IJNS7_ILi128EEESA_NS7_ILi64EEEEEENS_10bfloat16_tEfNS_4arch4Sm90ELb1ELb0ELb0ELb1ELb1ELb1ELb0ELb0ELi2ELi1ELi2ELi2ELb0EEENS1_21CollectiveEpilogueBwdISC_SD_SF_Li256ELb1ELb0ELi1EEENS1_25SingleTileBwdLPTSchedulerILb1ELi128ELb1EEEEEEEEEvNT_6ParamsE:
        .type           _ZN7cutlass13device_kernelIN5flash11enable_sm90INS1_16FlashAttnBwdSm90INS1_25CollectiveMainloopBwdSm90ILi2ELi2ELi2EN4cute5tupleIJNS5_1CILi1EEES8_S8_EEENS6_IJNS7_ILi128EEESA_NS7_ILi64EEEEEENS_10bfloat16_tEfNS_4arch4Sm90ELb1ELb0ELb0ELb1ELb1ELb1ELb0ELb0ELi2ELi1ELi2ELi2ELb0EEENS1_21CollectiveEpilogueBwdISC_SD_SF_Li256ELb1ELb0ELi1EEENS1_25SingleTileBwdLPTSchedulerILb1ELi128ELb1EEEEEEEEEvNT_6ParamsE,@function
        .size           _ZN7cutlass13device_kernelIN5flash11enable_sm90INS1_16FlashAttnBwdSm90INS1_25CollectiveMainloopBwdSm90ILi2ELi2ELi2EN4cute5tupleIJNS5_1CILi1EEES8_S8_EEENS6_IJNS7_ILi128EEESA_NS7_ILi64EEEEEENS_10bfloat16_tEfNS_4arch4Sm90ELb1ELb0ELb0ELb1ELb1ELb1ELb0ELb0ELi2ELi1ELi2ELi2ELb0EEENS1_21CollectiveEpilogueBwdISC_SD_SF_Li256ELb1ELb0ELi1EEENS1_25SingleTileBwdLPTSchedulerILb1ELi128ELb1EEEEEEEEEvNT_6ParamsE,(.L_x_168 - _ZN7cutlass13device_kernelIN5flash11enable_sm90INS1_16FlashAttnBwdSm90INS1_25CollectiveMainloopBwdSm90ILi2ELi2ELi2EN4cute5tupleIJNS5_1CILi1EEES8_S8_EEENS6_IJNS7_ILi128EEESA_NS7_ILi64EEEEEENS_10bfloat16_tEfNS_4arch4Sm90ELb1ELb0ELb0ELb1ELb1ELb1ELb0ELb0ELi2ELi1ELi2ELi2ELb0EEENS1_21CollectiveEpilogueBwdISC_SD_SF_Li256ELb1ELb0ELi1EEENS1_25SingleTileBwdLPTSchedulerILb1ELi128ELb1EEEEEEEEEvNT_6ParamsE)
        .other          _ZN7cutlass13device_kernelIN5flash11enable_sm90INS1_16FlashAttnBwdSm90INS1_25CollectiveMainloopBwdSm90ILi2ELi2ELi2EN4cute5tupleIJNS5_1CILi1EEES8_S8_EEENS6_IJNS7_ILi128EEESA_NS7_ILi64EEEEEENS_10bfloat16_tEfNS_4arch4Sm90ELb1ELb0ELb0ELb1ELb1ELb1ELb0ELb0ELi2ELi1ELi2ELi2ELb0EEENS1_21CollectiveEpilogueBwdISC_SD_SF_Li256ELb1ELb0ELi1EEENS1_25SingleTileBwdLPTSchedulerILb1ELi128ELb1EEEEEEEEEvNT_6ParamsE,@"STO_CUDA_ENTRY STV_DEFAULT"
_ZN7cutlass13device_kernelIN5flash11enable_sm90INS1_16FlashAttnBwdSm90INS1_25CollectiveMainloopBwdSm90ILi2ELi2ELi2EN4cute5tupleIJNS5_1CILi1EEES8_S8_EEENS6_IJNS7_ILi128EEESA_NS7_ILi64EEEEEENS_10bfloat16_tEfNS_4arch4Sm90ELb1ELb0ELb0ELb1ELb1ELb1ELb0ELb0ELi2ELi1ELi2ELi2ELb0EEENS1_21CollectiveEpilogueBwdISC_SD_SF_Li256ELb1ELb0ELi1EEENS1_25SingleTileBwdLPTSchedulerILb1ELi128ELb1EEEEEEEEEvNT_6ParamsE:
[----:B------:R-:W-:Y:S01]  /*0000*/  LDC R1, c[0x0][0x37c] ;  /* 0x0000df00ff017b82 */ /* 0x000fe20000000800 */
[----:B------:R-:W-:Y:S05]  /*0010*/  EXIT ;  /* 0x000000000000794d */ /* 0x000fea0003800000 */
.L_x_77:
        /* <DEDUP_REMOVED lines=14> */
.L_x_168:


//--------------------- .text._ZN7cutlass13device_kernelIN5flash11enable_sm90INS1_16FlashAttnBwdSm90INS1_25CollectiveMainloopBwdSm90ILi2ELi2ELi2EN4cute5tupleIJNS5_1CILi1EEES8_S8_EEENS6_IJNS7_ILi128EEESA_NS7_ILi64EEEEEENS_10bfloat16_tEfNS_4arch4Sm90ELb1ELb0ELb0ELb1ELb0ELb1ELb0ELb0ELi2ELi1ELi2ELi2ELb0EEENS1_24CollectiveEpilogueBwdGQAISC_fSF_Li256ELb1ELb0EEENS1_25SingleTileBwdLPTSchedulerILb1ELi128ELb0EEEEEEEEEvNT_6ParamsE --------------------------
	.section	.text._ZN7cutlass13device_kernelIN5flash11enable_sm90INS1_16FlashAttnBwdSm90INS1_25CollectiveMainloopBwdSm90ILi2ELi2ELi2EN4cute5tupleIJNS5_1CILi1EEES8_S8_EEENS6_IJNS7_ILi128EEESA_NS7_ILi64EEEEEENS_10bfloat16_tEfNS_4arch4Sm90ELb1ELb0ELb0ELb1ELb0ELb1ELb0ELb0ELi2ELi1ELi2ELi2ELb0EEENS1_24CollectiveEpilogueBwdGQAISC_fSF_Li256ELb1ELb0EEENS1_25SingleTileBwdLPTSchedulerILb1ELi128ELb0EEEEEEEEEvNT_6ParamsE,"ax",@progbits
	.align	128
.text._ZN7cutlass13device_kernelIN5flash11enable_sm90INS1_16FlashAttnBwdSm90INS1_25CollectiveMainloopBwdSm90ILi2ELi2ELi2EN4cute5tupleIJNS5_1CILi1EEES8_S8_EEENS6_IJNS7_ILi128EEESA_NS7_ILi64EEEEEENS_10bfloat16_tEfNS_4arch4Sm90ELb1ELb0ELb0ELb1ELb0ELb1ELb0ELb0ELi2ELi1ELi2ELi2ELb0EEENS1_24CollectiveEpilogueBwdGQAISC_fSF_Li256ELb1ELb0EEENS1_25SingleTileBwdLPTSchedulerILb1ELi128ELb0EEEEEEEEEvNT_6ParamsE:
        .type           _ZN7cutlass13device_kernelIN5flash11enable_sm90INS1_16FlashAttnBwdSm90INS1_25CollectiveMainloopBwdSm90ILi2ELi2ELi2EN4cute5tupleIJNS5_1CILi1EEES8_S8_EEENS6_IJNS7_ILi128EEESA_NS7_ILi64EEEEEENS_10bfloat16_tEfNS_4arch4Sm90ELb1ELb0ELb0ELb1ELb0ELb1ELb0ELb0ELi2ELi1ELi2ELi2ELb0EEENS1_24CollectiveEpilogueBwdGQAISC_fSF_Li256ELb1ELb0EEENS1_25SingleTileBwdLPTSchedulerILb1ELi128ELb0EEEEEEEEEvNT_6ParamsE,@function
        .size           _ZN7cutlass13device_kernelIN5flash11enable_sm90INS1_16FlashAttnBwdSm90INS1_25CollectiveMainloopBwdSm90ILi2ELi2ELi2EN4cute5tupleIJNS5_1CILi1EEES8_S8_EEENS6_IJNS7_ILi128EEESA_NS7_ILi64EEEEEENS_10bfloat16_tEfNS_4arch4Sm90ELb1ELb0ELb0ELb1ELb0ELb1ELb0ELb0ELi2ELi1ELi2ELi2ELb0EEENS1_24CollectiveEpilogueBwdGQAISC_fSF_Li256ELb1ELb0EEENS1_25SingleTileBwdLPTSchedulerILb1ELi128ELb0EEEEEEEEEvNT_6ParamsE,(.L_x_169 - _ZN7cutlass13device_kernelIN5flash11enable_sm90INS1_16FlashAttnBwdSm90INS1_25CollectiveMainloopBwdSm90ILi2ELi2ELi2EN4cute5tupleIJNS5_1CILi1EEES8_S8_EEENS6_IJNS7_ILi128EEESA_NS7_ILi64EEEEEENS_10bfloat16_tEfNS_4arch4Sm90ELb1ELb0ELb0ELb1ELb0ELb1ELb0ELb0ELi2ELi1ELi2ELi2ELb0EEENS1_24CollectiveEpilogueBwdGQAISC_fSF_Li256ELb1ELb0EEENS1_25SingleTileBwdLPTSchedulerILb1ELi128ELb0EEEEEEEEEvNT_6ParamsE)
        .other          _ZN7cutlass13device_kernelIN5flash11enable_sm90INS1_16FlashAttnBwdSm90INS1_25CollectiveMainloopBwdSm90ILi2ELi2ELi2EN4cute5tupleIJNS5_1CILi1EEES8_S8_EEENS6_IJNS7_ILi128EEESA_NS7_ILi64EEEEEENS_10bfloat16_tEfNS_4arch4Sm90ELb1ELb0ELb0ELb1ELb0ELb1ELb0ELb0ELi2ELi1ELi2ELi2ELb0EEENS1_24CollectiveEpilogueBwdGQAISC_fSF_Li256ELb1ELb0EEENS1_25SingleTileBwdLPTSchedulerILb1ELi128ELb0EEEEEEEEEvNT_6ParamsE,@"STO_CUDA_ENTRY STV_DEFAULT"
_ZN7cutlass13device_kernelIN5flash11enable_sm90INS1_16FlashAttnBwdSm90INS1_25CollectiveMainloopBwdSm90ILi2ELi2ELi2EN4cute5tupleIJNS5_1CILi1EEES8_S8_EEENS6_IJNS7_ILi128EEESA_NS7_ILi64EEEEEENS_10bfloat16_tEfNS_4arch4Sm90ELb1ELb0ELb0ELb1ELb0ELb1ELb0ELb0ELi2ELi1ELi2ELi2ELb0EEENS1_24CollectiveEpilogueBwdGQAISC_fSF_Li256ELb1ELb0EEENS1_25SingleTileBwdLPTSchedulerILb1ELi128ELb0EEEEEEEEEvNT_6ParamsE:
[----:B------:R-:W-:Y:S01]  /*0000*/  LDC R1, c[0x0][0x37c] ;  /* 0x0000df00ff017b82 */ /* 0x000fe20000000800 */
[----:B------:R-:W-:Y:S05]  /*0010*/  EXIT ;  /* 0x000000000000794d */ /* 0x000fea0003800000 */
.L_x_78:
        /* <DEDUP_REMOVED lines=14> */
.L_x_169:


//--------------------- .text._ZN7cutlass13device_kernelIN5flash32FlashAttnBwdPostprocessConvertdQIN4cute5tupleIJNS3_1CILi128EEENS5_ILi64EEEEEENS_10bfloat16_tEfNS_4arch4Sm90ELi256ENS3_8TiledMMAINS3_8MMA_AtomIJNS3_4SM904GMMA27MMA_64x64x16_F32BF16BF16_RSILNSF_5MajorE0ELSH_1ELNSF_7ScaleInE1ELSI_1EEEEEENS3_6LayoutINS4_IJNS5_ILi2EEENS5_ILi1EEESN_EEENS4_IJSN_NS5_ILi0EEESP_EEEEENS4_IJNS3_10UnderscoreESS_SS_EEEEELb0EEEEEvNT_6ParamsE --------------------------
	.section	.text._ZN7cutlass13device_kernelIN5flash32FlashAttnBwdPostprocessConvertdQIN4cute5tupleIJNS3_1CILi128EEENS5_ILi64EEEEEENS_10bfloat16_tEfNS_4arch4Sm90ELi256ENS3_8TiledMMAINS3_8MMA_AtomIJNS3_4SM904GMMA27MMA_64x64x16_F32BF16BF16_RSILNSF_5MajorE0ELSH_1ELNSF_7ScaleInE1ELSI_1EEEEEENS3_6LayoutINS4_IJNS5_ILi2EEENS5_ILi1EEESN_EEENS4_IJSN_NS5_ILi0EEESP_EEEEENS4_IJNS3_10UnderscoreESS_SS_EEEEELb0EEEEEvNT_6ParamsE,"ax",@progbits
	.align	128
.text._ZN7cutlass13device_kernelIN5flash32FlashAttnBwdPostprocessConvertdQIN4cute5tupleIJNS3_1CILi128EEENS5_ILi64EEEEEENS_10bfloat16_tEfNS_4arch4Sm90ELi256ENS3_8TiledMMAINS3_8MMA_AtomIJNS3_4SM904GMMA27MMA_64x64x16_F32BF16BF16_RSILNSF_5MajorE0ELSH_1ELNSF_7ScaleInE1ELSI_1EEEEEENS3_6LayoutINS4_IJNS5_ILi2EEENS5_ILi1EEESN_EEENS4_IJSN_NS5_ILi0EEESP_EEEEENS4_IJNS3_10UnderscoreESS_SS_EEEEELb0EEEEEvNT_6ParamsE:
        .type           _ZN7cutlass13device_kernelIN5flash32FlashAttnBwdPostprocessConvertdQIN4cute5tupleIJNS3_1CILi128EEENS5_ILi64EEEEEENS_10bfloat16_tEfNS_4arch4Sm90ELi256ENS3_8TiledMMAINS3_8MMA_AtomIJNS3_4SM904GMMA27MMA_64x64x16_F32BF16BF16_RSILNSF_5MajorE0ELSH_1ELNSF_7ScaleInE1ELSI_1EEEEEENS3_6LayoutINS4_IJNS5_ILi2EEENS5_ILi1EEESN_EEENS4_IJSN_NS5_ILi0EEESP_EEEEENS4_IJNS3_10UnderscoreESS_SS_EEEEELb0EEEEEvNT_6ParamsE,@function
        .size           _ZN7cutlass13device_kernelIN5flash32FlashAttnBwdPostprocessConvertdQIN4cute5tupleIJNS3_1CILi128EEENS5_ILi64EEEEEENS_10bfloat16_tEfNS_4arch4Sm90ELi256ENS3_8TiledMMAINS3_8MMA_AtomIJNS3_4SM904GMMA27MMA_64x64x16_F32BF16BF16_RSILNSF_5MajorE0ELSH_1ELNSF_7ScaleInE1ELSI_1EEEEEENS3_6LayoutINS4_IJNS5_ILi2EEENS5_ILi1EEESN_EEENS4_IJSN_NS5_ILi0EEESP_EEEEENS4_IJNS3_10UnderscoreESS_SS_EEEEELb0EEEEEvNT_6ParamsE,(.L_x_170 - _ZN7cutlass13device_kernelIN5flash32FlashAttnBwdPostprocessConvertdQIN4cute5tupleIJNS3_1CILi128EEENS5_ILi64EEEEEENS_10bfloat16_tEfNS_4arch4Sm90ELi256ENS3_8TiledMMAINS3_8MMA_AtomIJNS3_4SM904GMMA27MMA_64x64x16_F32BF16BF16_RSILNSF_5MajorE0ELSH_1ELNSF_7ScaleInE1ELSI_1EEEEEENS3_6LayoutINS4_IJNS5_ILi2EEENS5_ILi1EEESN_EEENS4_IJSN_NS5_ILi0EEESP_EEEEENS4_IJNS3_10UnderscoreESS_SS_EEEEELb0EEEEEvNT_6ParamsE)
        .other          _ZN7cutlass13device_kernelIN5flash32FlashAttnBwdPostprocessConvertdQIN4cute5tupleIJNS3_1CILi128EEENS5_ILi64EEEEEENS_10bfloat16_tEfNS_4arch4Sm90ELi256ENS3_8TiledMMAINS3_8MMA_AtomIJNS3_4SM904GMMA27MMA_64x64x16_F32BF16BF16_RSILNSF_5MajorE0ELSH_1ELNSF_7ScaleInE1ELSI_1EEEEEENS3_6LayoutINS4_IJNS5_ILi2EEENS5_ILi1EEESN_EEENS4_IJSN_NS5_ILi0EEESP_EEEEENS4_IJNS3_10UnderscoreESS_SS_EEEEELb0EEEEEvNT_6ParamsE,@"STO_CUDA_ENTRY STV_DEFAULT"
_ZN7cutlass13device_kernelIN5flash32FlashAttnBwdPostprocessConvertdQIN4cute5tupleIJNS3_1CILi128EEENS5_ILi64EEEEEENS_10bfloat16_tEfNS_4arch4Sm90ELi256ENS3_8TiledMMAINS3_8MMA_AtomIJNS3_4SM904GMMA27MMA_64x64x16_F32BF16BF16_RSILNSF_5MajorE0ELSH_1ELNSF_7ScaleInE1ELSI_1EEEEEENS3_6LayoutINS4_IJNS5_ILi2EEENS5_ILi1EEESN_EEENS4_IJSN_NS5_ILi0EEESP_EEEEENS4_IJNS3_10UnderscoreESS_SS_EEEEELb0EEEEEvNT_6ParamsE:
        /* <DEDUP_REMOVED lines=9> */
[----:B------:R-:W-:Y:S02]  /*0090*/  CS2R R2, SRZ ;  /* 0x0000000000027805 */ /* 0x000fe4000001ff00 */
[----:B------:R-:W-:Y:S01]  /*00a0*/  CS2R R44, SRZ ;  /* 0x00000000002c7805 */ /* 0x000fe2000001ff00 */
[----:B------:R-:W1:Y:S01]  /*00b0*/  LDCU UR6, c[0x0][0x3b0] ;  /* 0x00007600ff0677ac */ /* 0x000e620008000800 */
[----:B0-----:R-:W-:-:S04]  /*00c0*/  UISETP.NE.U32.AND UP0, UPT, UR4, URZ, UPT ;  /* 0x000000ff0400728c */ /* 0x001fc8000bf05070 */
[----:B------:R-:W-:Y:S01]  /*00d0*/  UISETP.NE.AND.EX UP0, UPT, UR5, URZ, UPT, UP0 ;  /* 0x000000ff0500728c */ /* 0x000fe2000bf05300 */
[----:B-1----:R-:W-:-:S08]  /*00e0*/  IMAD.U32 R40, RZ, RZ, UR6 ;  /* 0x00000006ff287e24 */ /* 0x002fd0000f8e00ff */
[----:B------:R-:W-:Y:S05]  /*00f0*/  BRA.U !UP0, `(.L_x_80) ;  /* 0x0000000108547547 */ /* 0x000fea000b800000 */
[----:B------:R-:W-:Y:S05]  /*0100*/  BRA `(.L_x_81) ;  /* 0x0000000000387947 */ /* 0x000fea0003800000 */
.L_x_79:
[----:B------:R-:W0:Y:S01]  /*0110*/  LDC.64 R4, c[0x0][0x3e0] ;  /* 0x0000f800ff047b82 */ /* 0x000e220000000a00 */
[----:B------:R-:W1:Y:S01]  /*0120*/  LDCU.64 UR4, c[0x0][0x3e8] ;  /* 0x00007d00ff0477ac */ /* 0x000e620008000a00 */
[----:B0-----:R-:W-:-:S05]  /*0130*/  IMAD.WIDE.U32 R4, R7, 0x4, R4 ;  /* 0x0000000407047825 */ /* 0x001fca00078e0004 */
[----:B------:R-:W2:Y:S01]  /*0140*/  LDG.E R44, desc[UR8][R4.64] ;  /* 0x00000008042c7981 */ /* 0x000ea2000c1e1900 */
[----:B-1----:R-:W-:-:S04]  /*0150*/  UISETP.NE.U32.AND UP0, UPT, UR4, URZ, UPT ;  /* 0x000000ff0400728c */ /* 0x002fc8000bf05070 */
[----:B------:R-:W-:Y:S01]  /*0160*/  UISETP.NE.AND.EX UP0, UPT, UR5, URZ, UPT, UP0 ;  /* 0x000000ff0500728c */ /* 0x000fe2000bf05300 */
[--C-:B--2---:R-:W-:Y:S01]  /*0170*/  IMAD R0, R7, 0x80, R44.reuse ;  /* 0x0000008007007824 */ /* 0x104fe200078e022c */
[----:B------:R-:W-:-:S04]  /*0180*/  SHF.R.S32.HI R45, RZ, 0x1f, R44 ;  /* 0x0000001fff2d7819 */ /* 0x000fc8000001142c */
[----:B------:R-:W-:-:S04]  /*0190*/  SHF.R.S32.HI R3, RZ, 0x1f, R0 ;  /* 0x0000001fff037819 */ /* 0x000fc80000011400 */
[----:B------:R-:W-:-:S05]  /*01a0*/  LEA.HI R3, R3, R0, RZ, 0x7 ;  /* 0x0000000003037211 */ /* 0x000fca00078f38ff */
[----:B------:R-:W-:-:S05]  /*01b0*/  IMAD.SHL.U32 R3, R3, 0x40, RZ ;  /* 0x0000004003037824 */ /* 0x000fca00078e00ff */
[----:B------:R-:W-:-:S04]  /*01c0*/  LOP3.LUT R2, R3, 0xffffe000, RZ, 0xc0, !PT ;  /* 0xffffe00003027812 */ /* 0x000fc800078ec0ff */
[----:B------:R-:W-:Y:S01]  /*01d0*/  SHF.R.S32.HI R3, RZ, 0x1f, R2 ;  /* 0x0000001fff037819 */ /* 0x000fe20000011402 */
[----:B------:R-:W-:Y:S06]  /*01e0*/  BRA.U !UP0, `(.L_x_82) ;  /* 0x0000000108107547 */ /* 0x000fec000b800000 */
.L_x_81:
[----:B------:R-:W0:Y:S02]  /*01f0*/  LDC.64 R40, c[0x0][0x3e8] ;  /* 0x0000fa00ff287b82 */ /* 0x000e240000000a00 */
[----:B0-----:R-:W-:-:S06]  /*0200*/  IMAD.WIDE.U32 R40, R7, 0x4, R40 ;  /* 0x0000000407287825 */ /* 0x001fcc00078e0028 */
[----:B------:R0:W5:Y:S01]  /*0210*/  LDG.E R40, desc[UR8][R40.64] ;  /* 0x0000000828287981 */ /* 0x000162000c1e1900 */
[----:B------:R-:W-:Y:S05]  /*0220*/  BRA `(.L_x_80) ;  /* 0x0000000000087947 */ /* 0x000fea0003800000 */
.L_x_82:
[----:B------:R-:W2:Y:S02]  /*0230*/  LDG.E R5, desc[UR8][R4.64+0x4] ;  /* 0x0000040804057981 */ /* 0x000ea4000c1e1900 */
[----:B--2---:R-:W-:-:S07]  /*0240*/  IADD3 R40, PT, PT, -R44, R5, RZ ;  /* 0x000000052c287210 */ /* 0x004fce0007ffe1ff */
.L_x_80:
[----:B------:R-:W-:Y:S01]  /*0250*/  IMAD.SHL.U32 R37, R36, 0x80, RZ ;  /* 0x0000008024257824 */ /* 0x000fe200078e00ff */
[----:B------:R-:W-:-:S04]  /*0260*/  ISETP.NE.AND.EX P0, PT, R9, RZ, PT, P0 ;  /* 0x000000ff0900720c */ /* 0x000fc80003f05300 */
[----:B-----5:R-:W-:-:S13]  /*0270*/  ISETP.GT.AND P2, PT, R40, R37, PT ;  /* 0x000000252800720c */ /* 0x020fda0003f44270 */
[----:B------:R-:W-:Y:S05]  /*0280*/  @!P2 EXIT P0 ;  /* 0x000000000000a94d */ /* 0x000fea0000000000 */
[----:B------:R-:W1:Y:S01]  /*0290*/  S2R R38, SR_CTAID.Y ;  /* 0x0000000000267919 */ /* 0x000e620000002600 */
[----:B------:R-:W1:Y:S01]  /*02a0*/  LDC.64 R4, c[0x0][0x398] ;  /* 0x0000e600ff047b82 */ /* 0x000e620000000a00 */
[----:B------:R-:W-:Y:S01]  /*02b0*/  LEA R2, P0, R36, R2, 0xd ;  /* 0x0000000224027211 */ /* 0x000fe200078068ff */
[----:B------:R-:W-:Y:S01]  /*02c0*/  BSSY.RECONVERGENT B0, `(.L_x_83) ;  /* 0x0000025000007945 */ /* 0x000fe20003800200 */
[----:B------:R-:W2:Y:S03]  /*02d0*/  S2R R0, SR_TID.X ;  /* 0x0000000000007919 */ /* 0x000ea60000002100 */
[----:B------:R-:W-:Y:S01]  /*02e0*/  IMAD.X R3, RZ, RZ, R3, P0 ;  /* 0x000000ffff037224 */ /* 0x000fe200000e0603 */
[----:B------:R-:W3:Y:S01]  /*02f0*/  S2R R6, SR_CgaCtaId ;  /* 0x0000000000067919 */ /* 0x000ee20000008800 */
[----:B------:R-:W4:Y:S08]  /*0300*/  LDC.64 R8, c[0x0][0x3a0] ;  /* 0x0000e800ff087b82 */ /* 0x000f300000000a00 */
[----:B------:R-:W5:Y:S01]  /*0310*/  LDC.64 R10, c[0x0][0x380] ;  /* 0x0000e000ff0a7b82 */ /* 0x000f620000000a00 */
[----:B-1----:R-:W-:-:S04]  /*0320*/  IMAD.WIDE.U32 R2, R38, R4, R2 ;  /* 0x0000000426027225 */ /* 0x002fc800078e0002 */
[----:B------:R-:W-:Y:S01]  /*0330*/  IMAD R5, R38, R5, R3 ;  /* 0x0000000526057224 */ /* 0x000fe200078e0203 */
[----:B--2---:R-:W-:Y:S01]  /*0340*/  ISETP.NE.AND P0, PT, R0, RZ, PT ;  /* 0x000000ff0000720c */ /* 0x004fe20003f05270 */
[----:B------:R-:W-:Y:S01]  /*0350*/  IMAD.MOV.U32 R4, RZ, RZ, R2 ;  /* 0x000000ffff047224 */ /* 0x000fe200078e0002 */
[----:B------:R-:W-:-:S05]  /*0360*/  SEL R3, R7, RZ, !P1 ;  /* 0x000000ff07037207 */ /* 0x000fca0004800000 */
[----:B----4-:R-:W-:-:S04]  /*0370*/  IMAD.WIDE.U32 R4, R3, R8, R4 ;  /* 0x0000000803047225 */ /* 0x010fc800078e0004 */
[----:B------:R-:W-:Y:S01]  /*0380*/  IMAD R2, R3, R9, R5 ;  /* 0x0000000903027224 */ /* 0x000fe200078e0205 */
[----:B-----5:R-:W-:-:S04]  /*0390*/  LEA R10, P1, R4, R10, 0x2 ;  /* 0x0000000a040a7211 */ /* 0x020fc800078210ff */
[----:B------:R-:W-:Y:S01]  /*03a0*/  LEA.HI.X R2, R4, R11, R2, 0x2, P1 ;  /* 0x0000000b04027211 */ /* 0x000fe200008f1402 */
[----:B---3--:R-:W-:Y:S08]  /*03b0*/  @P0 BRA `(.L_x_84) ;  /* 0x0000000000540947 */ /* 0x008ff00003800000 */
[----:B------:R-:W1:Y:S01]  /*03c0*/  S2UR UR7, SR_CgaCtaId ;  /* 0x00000000000779c3 */ /* 0x000e620000008800 */
[----:B------:R-:W-:Y:S01]  /*03d0*/  UMOV UR6, 0x400 ;  /* 0x0000040000067882 */ /* 0x000fe20000000000 */
[----:B------:R-:W-:Y:S01]  /*03e0*/  UMOV UR4, 0x1 ;  /* 0x0000000100047882 */ /* 0x000fe20000000000 */
[----:B------:R-:W-:Y:S01]  /*03f0*/  HFMA2 R4, -RZ, RZ, 0, -0.0 ;  /* 0x00008000ff047431 */ /* 0x000fe200000001ff */
[----:B------:R-:W-:-:S04]  /*0400*/  UIADD3 UR4, UPT, UPT, -UR4, 0x100000, URZ ;  /* 0x0010000004047890 */ /* 0x000fc8000fffe1ff */
[----:B------:R-:W-:Y:S02]  /*0410*/  USHF.L.U32 UR5, UR4, 0xb, URZ ;  /* 0x0000000b04057899 */ /* 0x000fe400080006ff */
[----:B------:R-:W-:Y:S01]  /*0420*/  USHF.L.U32 UR4, UR4, 0x1, URZ ;  /* 0x0000000104047899 */ /* 0x000fe200080006ff */
[----:B------:R-:W-:Y:S01]  /*0430*/  PLOP3.LUT P0, PT, PT, PT, PT, 0x80, 0x8 ;  /* 0x000000000008781c */ /* 0x000fe20003f0f070 */
[----:B------:R-:W-:Y:S01]  /*0440*/  UMOV UR10, 0x800 ;  /* 0x00000800000a7882 */ /* 0x000fe20000000000 */
[----:B-1----:R-:W-:-:S04]  /*0450*/  ULEA UR6, UR7, UR6, 0x18 ;  /* 0x0000000607067291 */ /* 0x002fc8000f8ec0ff */
[----:B------:R-:W-:Y:S01]  /*0460*/  UIADD3 UR7, UPT, UPT, UR6, 0xc000, URZ ;  /* 0x0000c00006077890 */ /* 0x000fe2000fffe0ff */
[----:B------:R-:W1:Y:S07]  /*0470*/  FENCE.VIEW.ASYNC.S ;  /* 0x00000000000073c6 */ /* 0x000e6e0000000000 */
[----:B-1----:R1:W2:Y:S02]  /*0480*/  SYNCS.EXCH.64 URZ, [UR6+0xc000], UR4 ;  /* 0x00c0000406ff75b2 */ /* 0x0022a40008000100 */
[----:B-1----:R-:W-:-:S02]  /*0490*/  R2UR UR4, R10 ;  /* 0x000000000a0472ca */ /* 0x002fc400000e0000 */
[----:B------:R-:W-:Y:S01]  /*04a0*/  R2UR UR5, R2 ;  /* 0x00000000020572ca */ /* 0x000fe200000e0000 */
[----:B--2---:R1:W-:-:S14]  /*04b0*/  SYNCS.ARRIVE.TRANS64 RZ, [UR6+0xc000], R4 ;  /* 0x00c00004ffff79a7 */ /* 0x0043dc0008000006 */
.L_x_85:
[----:B------:R-:W-:Y:S01]  /*04c0*/  @P0 ELECT P1, URZ, PT ;  /* 0x0000000000ff082f */ /* 0x000fe20003820000 */
[----:B------:R2:W-:-:S12]  /*04d0*/  UBLKCP.S.G [UR6], [UR4], UR10 ;  /* 0x00000006040073ba */ /* 0x0005d8000800020a */
[----:B------:R-:W-:Y:S02]  /*04e0*/  @P1 PLOP3.LUT P0, PT, P1, PT, PT, 0x8, 0x80 ;  /* 0x000000000080181c */ /* 0x000fe40000f0e170 */
[----:B------:R-:W-:-:S11]  /*04f0*/  PLOP3.LUT P1, PT, PT, PT, PT, 0x8, 0x80 ;  /* 0x000000000080781c */ /* 0x000fd60003f2e170 */
[----:B--2---:R-:W-:Y:S05]  /*0500*/  @P0 BRA.U.ANY `(.L_x_85) ;  /* 0xfffffffd00ec0947 */ /* 0x004fea000393ffff */
.L_x_84:
[----:B------:R-:W-:Y:S05]  /*0510*/  BSYNC.RECONVERGENT B0 ;  /* 0x0000000000007941 */ /* 0x000fea0003800200 */
.L_x_83:
[----:B------:R-:W-:Y:S01]  /*0520*/  BAR.SYNC.DEFER_BLOCKING 0x0 ;  /* 0x0000000000007b1d */ /* 0x000fe20000010000 */
[----:B------:R-:W-:Y:S02]  /*0530*/  MOV R39, 0x400 ;  /* 0x0000040000277802 */ /* 0x000fe40000000f00 */
[----:B------:R-:W-:Y:S02]  /*0540*/  SHF.L.U32 R2, RZ, 0x1f, RZ ;  /* 0x0000001fff027819 */ /* 0x000fe400000006ff */
[----:B------:R-:W-:-:S07]  /*0550*/  LEA R39, R6, R39, 0x18 ;  /* 0x0000002706277211 */ /* 0x000fce00078ec0ff */
.L_x_86:
[----:B--2---:R2:W3:Y:S02]  /*0560*/  SYNCS.PHASECHK.TRANS64.TRYWAIT P0, [R39+URZ+0xc000], R2 ;  /* 0x00c00002270075a7 */ /* 0x0044e400080011ff */
[----:B---3--:R-:W-:Y:S05]  /*0570*/  @!P0 NANOSLEEP.SYNCS 0x989680 ;  /* 0x009896800000895d */ /* 0x008fea0003900000 */
[----:B------:R-:W3:Y:S02]  /*0580*/  @!P0 SYNCS.PHASECHK.TRANS64 P0, [R39+URZ+0xc000], R2 ;  /* 0x00c00002270085a7 */ /* 0x000ee400080010ff */
[----:B---3--:R-:W-:Y:S05]  /*0590*/  @!P0 BRA `(.L_x_86) ;  /* 0xfffffffc00f08947 */ /* 0x008fea000383ffff */
[C---:B-1----:R-:W-:Y:S01]  /*05a0*/  IMAD.SHL.U32 R4, R0.reuse, 0x10, RZ ;  /* 0x0000001000047824 */ /* 0x042fe200078e00ff */
[----:B------:R-:W-:Y:S01]  /*05b0*/  SHF.R.U32.HI R32, RZ, 0x1, R0 ;  /* 0x00000001ff207819 */ /* 0x000fe20000011600 */
[C---:B--2---:R-:W-:Y:S01]  /*05c0*/  IMAD.SHL.U32 R2, R0.reuse, 0x80, RZ ;  /* 0x0000008000027824 */ /* 0x044fe200078e00ff */
[----:B------:R-:W1:Y:S01]  /*05d0*/  LDCU UR4, c[0x0][0x3d8] ;  /* 0x00007b00ff0477ac */ /* 0x000e620008000800 */
[----:B------:R-:W-:Y:S01]  /*05e0*/  IMAD.SHL.U32 R42, R0, 0x20, RZ ;  /* 0x00000020002a7824 */ /* 0x000fe200078e00ff */
[----:B------:R-:W-:Y:S01]  /*05f0*/  LOP3.LUT R5, R4, 0x7f0, RZ, 0xc0, !PT ;  /* 0x000007f004057812 */ /* 0x000fe200078ec0ff */
[----:B------:R-:W-:Y:S01]  /*0600*/  BSSY.RECONVERGENT B0, `(.L_x_87) ;  /* 0x000007a000007945 */ /* 0x000fe20003800200 */
[----:B------:R-:W-:Y:S01]  /*0610*/  R2P PR, R0, 0x6 ;  /* 0x0000000600007804 */ /* 0x000fe20000000000 */
[----:B------:R-:W2:Y:S01]  /*0620*/  LDCU.64 UR6, c[0x0][0x3c8] ;  /* 0x00007900ff0677ac */ /* 0x000ea20008000a00 */
[----:B------:R-:W-:Y:S02]  /*0630*/  LOP3.LUT R2, R5, 0x1c000, R2, 0xf8, !PT ;  /* 0x0001c00005027812 */ /* 0x000fe400078ef802 */
[----:B------:R-:W-:Y:S01]  /*0640*/  VIADDMNMX R37, R40, -R37, 0x80, PT ;  /* 0x0000008028257446 */ /* 0x000fe20003800925 */
[----:B------:R-:W3:Y:S02]  /*0650*/  LDCU.64 UR10, c[0x0][0x3d0] ;  /* 0x00007a00ff0a77ac */ /* 0x000ee40008000a00 */
[----:B------:R-:W-:Y:S01]  /*0660*/  IMAD.IADD R43, R39, 0x1, R2 ;  /* 0x00000001272b7824 */ /* 0x000fe200078e0202 */
[----:B------:R-:W-:-:S04]  /*0670*/  SHF.L.U32 R2, R0, 0x6, RZ ;  /* 0x0000000600027819 */ /* 0x000fc800000006ff */
[----:B------:R-:W1:Y:S01]  /*0680*/  LDS.128 R4, [R43] ;  /* 0x000000002b047984 */ /* 0x000e620000000c00 */
[C---:B------:R-:W-:Y:S02]  /*0690*/  LOP3.LUT R33, R2.reuse, 0x200, RZ, 0xc0, !PT ;  /* 0x0000020002217812 */ /* 0x040fe400078ec0ff */
[----:B0-----:R-:W-:Y:S01]  /*06a0*/  LOP3.LUT R41, R2, 0x1c0, RZ, 0xc0, !PT ;  /* 0x000001c002297812 */ /* 0x001fe200078ec0ff */
[----:B------:R-:W0:Y:S01]  /*06b0*/  LDS.128 R8, [R43+0x800] ;  /* 0x000800002b087984 */ /* 0x000e220000000c00 */
[----:B------:R-:W-:Y:S01]  /*06c0*/  LOP3.LUT R42, R33, 0x7c00, R42, 0xf8, !PT ;  /* 0x00007c00212a7812 */ /* 0x000fe200078ef82a */
[----:B------:R-:W-:Y:S01]  /*06d0*/  IMAD.SHL.U32 R2, R0, 0x8, RZ ;  /* 0x0000000800027824 */ /* 0x000fe200078e00ff */
[----:B------:R-:W-:Y:S01]  /*06e0*/  LOP3.LUT R41, R41, 0x8, R32, 0xf8, !PT ;  /* 0x0000000829297812 */ /* 0x000fe200078ef820 */
[----:B------:R-:W4:Y:S03]  /*06f0*/  LDS.128 R20, [R43+0x2000] ;  /* 0x002000002b147984 */ /* 0x000f260000000c00 */
[----:B------:R-:W-:Y:S01]  /*0700*/  LOP3.LUT R41, R41, 0x38, R2, 0x78, !PT ;  /* 0x0000003829297812 */ /* 0x000fe200078e7802 */
[----:B------:R-:W5:Y:S03]  /*0710*/  LDS.128 R16, [R43+0x1800] ;  /* 0x001800002b107984 */ /* 0x000f660000000c00 */
[----:B------:R-:W-:Y:S01]  /*0720*/  LOP3.LUT R42, R42, R41, RZ, 0xfc, !PT ;  /* 0x000000292a2a7212 */ /* 0x000fe200078efcff */
[----:B------:R-:W2:Y:S04]  /*0730*/  LDS.128 R12, [R43+0x1000] ;  /* 0x001000002b0c7984 */ /* 0x000ea80000000c00 */
[----:B------:R-:W3:Y:S04]  /*0740*/  LDS.128 R24, [R43+0x2800] ;  /* 0x002800002b187984 */ /* 0x000ee80000000c00 */
[----:B------:R-:W3:Y:S04]  /*0750*/  LDS.128 R28, [R43+0x3000] ;  /* 0x003000002b1c7984 */ /* 0x000ee80000000c00 */
[----:B------:R-:W3:Y:S01]  /*0760*/  LDS.128 R32, [R43+0x3800] ;  /* 0x003800002b207984 */ /* 0x000ee20000000c00 */
[----:B-1----:R-:W-:Y:S01]  /*0770*/  FMUL.FTZ R4, R4, UR4 ;  /* 0x0000000404047c20 */ /* 0x002fe20008410000 */
[----:B------:R-:W-:Y:S01]  /*0780*/  FMUL.FTZ R5, R5, UR4 ;  /* 0x0000000405057c20 */ /* 0x000fe20008410000 */
[----:B------:R-:W-:Y:S01]  /*0790*/  FMUL.FTZ R6, R6, UR4 ;  /* 0x0000000406067c20 */ /* 0x000fe20008410000 */
[----:B------:R-:W-:Y:S01]  /*07a0*/  FMUL.FTZ R7, R7, UR4 ;  /* 0x0000000407077c20 */ /* 0x000fe20008410000 */
[----:B0-----:R-:W-:Y:S01]  /*07b0*/  FMUL.FTZ R8, R8, UR4 ;  /* 0x0000000408087c20 */ /* 0x001fe20008410000 */
[----:B------:R-:W-:Y:S01]  /*07c0*/  FMUL.FTZ R9, R9, UR4 ;  /* 0x0000000409097c20 */ /* 0x000fe20008410000 */
[----:B------:R-:W-:Y:S01]  /*07d0*/  FMUL.FTZ R10, R10, UR4 ;  /* 0x000000040a0a7c20 */ /* 0x000fe20008410000 */
[----:B------:R-:W-:Y:S01]  /*07e0*/  FMUL.FTZ R11, R11, UR4 ;  /* 0x000000040b0b7c20 */ /* 0x000fe20008410000 */
[----:B------:R-:W-:Y:S01]  /*07f0*/  F2FP.BF16.F32.PACK_AB R4, R5, R4 ;  /* 0x000000040504723e */ /* 0x000fe200000010ff */
[----:B----4-:R-:W-:Y:S01]  /*0800*/  FMUL.FTZ R21, R21, UR4 ;  /* 0x0000000415157c20 */ /* 0x010fe20008410000 */
[----:B------:R-:W-:-:S02]  /*0810*/  F2FP.BF16.F32.PACK_AB R5, R7, R6 ;  /* 0x000000060705723e */ /* 0x000fc400000010ff */
[----:B------:R-:W-:Y:S01]  /*0820*/  F2FP.BF16.F32.PACK_AB R6, R9, R8 ;  /* 0x000000080906723e */ /* 0x000fe200000010ff */
[----:B------:R-:W-:Y:S01]  /*0830*/  FMUL.FTZ R8, R20, UR4 ;  /* 0x0000000414087c20 */ /* 0x000fe20008410000 */
[----:B------:R-:W-:Y:S01]  /*0840*/  F2FP.BF16.F32.PACK_AB R7, R11, R10 ;  /* 0x0000000a0b07723e */ /* 0x000fe200000010ff */
[----:B------:R-:W-:Y:S02]  /*0850*/  IMAD R11, R42, 0x2, R39 ;  /* 0x000000022a0b7824 */ /* 0x000fe400078e0227 */
[----:B-----5:R-:W-:Y:S01]  /*0860*/  FMUL.FTZ R16, R16, UR4 ;  /* 0x0000000410107c20 */ /* 0x020fe20008410000 */
[----:B------:R-:W-:Y:S01]  /*0870*/  FMUL.FTZ R17, R17, UR4 ;  /* 0x0000000411117c20 */ /* 0x000fe20008410000 */
[----:B--2---:R-:W-:Y:S01]  /*0880*/  FMUL.FTZ R14, R14, UR4 ;  /* 0x000000040e0e7c20 */ /* 0x004fe20008410000 */
[----:B------:R-:W-:Y:S01]  /*0890*/  FMUL.FTZ R15, R15, UR4 ;  /* 0x000000040f0f7c20 */ /* 0x000fe20008410000 */
[----:B------:R-:W-:Y:S01]  /*08a0*/  F2FP.BF16.F32.PACK_AB R8, R21, R8 ;  /* 0x000000081508723e */ /* 0x000fe200000010ff */
[----:B------:R0:W-:Y:S01]  /*08b0*/  STSM.16.M88.4 [R11+0x8000], R4 ;  /* 0x008000040b007844 */ /* 0x0001e20000000200 */
[----:B------:R-:W-:Y:S01]  /*08c0*/  IADD3 R21, PT, PT, R39, 0x8000, RZ ;  /* 0x0000800027157810 */ /* 0x000fe20007ffe0ff */
[----:B------:R-:W-:Y:S01]  /*08d0*/  FMUL.FTZ R9, R22, UR4 ;  /* 0x0000000416097c20 */ /* 0x000fe20008410000 */
[----:B------:R-:W-:Y:S01]  /*08e0*/  FMUL.FTZ R10, R23, UR4 ;  /* 0x00000004170a7c20 */ /* 0x000fe20008410000 */
[----:B---3--:R-:W-:Y:S01]  /*08f0*/  FMUL.FTZ R24, R24, UR4 ;  /* 0x0000000418187c20 */ /* 0x008fe20008410000 */
[----:B------:R-:W-:Y:S01]  /*0900*/  FMUL.FTZ R25, R25, UR4 ;  /* 0x0000000419197c20 */ /* 0x000fe20008410000 */
        /* <DEDUP_REMOVED lines=10> */
[----:B0-----:R-:W-:Y:S01]  /*09b0*/  F2FP.BF16.F32.PACK_AB R6, R17, R16 ;  /* 0x000000101106723e */ /* 0x001fe200000010ff */
[----:B------:R-:W-:Y:S01]  /*09c0*/  IMAD.MOV.U32 R16, RZ, RZ, 0x20 ;  /* 0x00000020ff107424 */ /* 0x000fe200078e00ff */
[----:B------:R-:W-:Y:S01]  /*09d0*/  F2FP.BF16.F32.PACK_AB R5, R15, R14 ;  /* 0x0000000e0f05723e */ /* 0x000fe200000010ff */
[----:B------:R-:W-:-:S02]  /*09e0*/  IMAD R15, R42, 0x2, R21 ;  /* 0x000000022a0f7824 */ /* 0x000fc400078e0215 */
[----:B------:R-:W-:Y:S01]  /*09f0*/  FMUL.FTZ R11, R26, UR4 ;  /* 0x000000041a0b7c20 */ /* 0x000fe20008410000 */
[----:B------:R-:W-:Y:S01]  /*0a00*/  FMUL.FTZ R33, R33, UR4 ;  /* 0x0000000421217c20 */ /* 0x000fe20008410000 */
[----:B------:R-:W-:Y:S01]  /*0a10*/  SEL R16, R16, 0xffffffe0, !P1 ;  /* 0xffffffe010107807 */ /* 0x000fe20004800000 */
[----:B------:R-:W-:Y:S02]  /*0a20*/  VIADD R27, R15, 0x40 ;  /* 0x000000400f1b7836 */ /* 0x000fe40000000000 */
[----:B------:R-:W-:Y:S01]  /*0a30*/  FMUL.FTZ R34, R34, UR4 ;  /* 0x0000000422227c20 */ /* 0x000fe20008410000 */
[----:B------:R-:W-:Y:S01]  /*0a40*/  FMUL.FTZ R35, R35, UR4 ;  /* 0x0000000423237c20 */ /* 0x000fe20008410000 */
[----:B------:R-:W-:Y:S01]  /*0a50*/  @P2 IADD3 R27, PT, PT, R15, -0x40, RZ ;  /* 0xffffffc00f1b2810 */ /* 0x000fe20007ffe0ff */
[----:B------:R-:W0:Y:S01]  /*0a60*/  LDCU UR4, c[0x0][0x3b4] ;  /* 0x00007680ff0477ac */ /* 0x000e220008000800 */
[----:B------:R-:W-:Y:S02]  /*0a70*/  F2FP.BF16.F32.PACK_AB R9, R10, R9 ;  /* 0x000000090a09723e */ /* 0x000fe400000010ff */
[----:B------:R-:W-:Y:S01]  /*0a80*/  F2FP.BF16.F32.PACK_AB R10, R25, R24 ;  /* 0x00000018190a723e */ /* 0x000fe200000010ff */
[C---:B------:R-:W-:Y:S01]  /*0a90*/  IMAD.IADD R24, R16.reuse, 0x1, R15 ;  /* 0x0000000110187824 */ /* 0x040fe200078e020f */
[----:B------:R-:W-:Y:S01]  /*0aa0*/  F2FP.BF16.F32.PACK_AB R4, R13, R12 ;  /* 0x0000000c0d04723e */ /* 0x000fe200000010ff */
[----:B------:R-:W-:Y:S01]  /*0ab0*/  IMAD.IADD R26, R16, 0x1, R27 ;  /* 0x00000001101a7824 */ /* 0x000fe200078e021b */
[----:B------:R-:W-:-:S02]  /*0ac0*/  F2FP.BF16.F32.PACK_AB R7, R19, R18 ;  /* 0x000000121307723e */ /* 0x000fc400000010ff */
[----:B------:R-:W-:Y:S02]  /*0ad0*/  F2FP.BF16.F32.PACK_AB R11, R20, R11 ;  /* 0x0000000b140b723e */ /* 0x000fe400000010ff */
[----:B------:R-:W-:Y:S01]  /*0ae0*/  F2FP.BF16.F32.PACK_AB R12, R29, R28 ;  /* 0x0000001c1d0c723e */ /* 0x000fe200000010ff */
[----:B------:R1:W-:Y:S01]  /*0af0*/  STSM.16.M88.4 [R24], R4 ;  /* 0x0000000418007844 */ /* 0x0003e20000000200 */
[----:B------:R-:W-:Y:S02]  /*0b00*/  F2FP.BF16.F32.PACK_AB R13, R31, R30 ;  /* 0x0000001e1f0d723e */ /* 0x000fe400000010ff */
[----:B------:R-:W-:Y:S01]  /*0b10*/  F2FP.BF16.F32.PACK_AB R14, R33, R32 ;  /* 0x00000020210e723e */ /* 0x000fe200000010ff */
[----:B------:R2:W-:Y:S01]  /*0b20*/  STSM.16.M88.4 [R27], R8 ;  /* 0x000000081b007844 */ /* 0x0005e20000000200 */
[----:B------:R-:W-:Y:S02]  /*0b30*/  F2FP.BF16.F32.PACK_AB R15, R35, R34 ;  /* 0x00000022230f723e */ /* 0x000fe400000010ff */
[----:B------:R-:W-:-:S02]  /*0b40*/  LOP3.LUT R17, R2, 0x1f8, RZ, 0xc0, !PT ;  /* 0x000001f802117812 */ /* 0x000fc400078ec0ff */
[--C-:B------:R-:W-:Y:S01]  /*0b50*/  SHF.R.U32.HI R25, RZ, 0x3, R0.reuse ;  /* 0x00000003ff197819 */ /* 0x100fe20000011600 */
[----:B------:R3:W-:Y:S01]  /*0b60*/  STSM.16.M88.4 [R26], R12 ;  /* 0x0000000c1a007844 */ /* 0x0007e20000000200 */
[----:B------:R-:W-:Y:S01]  /*0b70*/  LOP3.LUT R17, R17, 0x38, R0, 0x78, !PT ;  /* 0x0000003811117812 */ /* 0x000fe200078e7800 */
[----:B------:R-:W-:Y:S03]  /*0b80*/  BAR.SYNC.DEFER_BLOCKING 0x0 ;  /* 0x0000000000007b1d */ /* 0x000fe60000010000 */
[----:B------:R-:W-:Y:S01]  /*0b90*/  LOP3.LUT R20, R17, 0x1e00, R2, 0xf8, !PT ;  /* 0x00001e0011147812 */ /* 0x000fe200078ef802 */
[----:B-1----:R-:W-:Y:S01]  /*0ba0*/  HFMA2 R5, -RZ, RZ, 0, 0 ;  /* 0x00000000ff057431 */ /* 0x002fe200000001ff */
[C---:B------:R-:W-:Y:S01]  /*0bb0*/  IADD3 R22, P0, PT, R25.reuse, R44, RZ ;  /* 0x0000002c19167210 */ /* 0x040fe20007f1e0ff */
[----:B------:R-:W-:Y:S01]  /*0bc0*/  VIADD R0, R25, 0x20 ;  /* 0x0000002019007836 */ /* 0x000fe20000000000 */
[----:B------:R-:W-:-:S02]  /*0bd0*/  LEA R39, R20, R39, 0x1 ;  /* 0x0000002714277211 */ /* 0x000fc400078e08ff */
[----:B------:R-:W-:Y:S01]  /*0be0*/  LOP3.LUT R4, R2, 0x38, RZ, 0xc0, !PT ;  /* 0x0000003802047812 */ /* 0x000fe200078ec0ff */
[----:B------:R-:W-:Y:S01]  /*0bf0*/  IMAD.X R23, RZ, RZ, R45, P0 ;  /* 0x000000ffff177224 */ /* 0x000fe200000e062d */
[----:B--2---:R-:W-:Y:S01]  /*0c00*/  LEA R8, R20, R21, 0x1 ;  /* 0x0000001514087211 */ /* 0x004fe200078e08ff */
[----:B------:R-:W-:Y:S01]  /*0c10*/  VIADD R2, R25, 0x40 ;  /* 0x0000004019027836 */ /* 0x000fe20000000000 */
[----:B0-----:R-:W-:Y:S01]  /*0c20*/  ISETP.GE.AND P0, PT, R4, UR4, PT ;  /* 0x0000000404007c0c */ /* 0x001fe2000bf06270 */
[----:B------:R-:W-:-:S03]  /*0c30*/  IMAD.WIDE.U32 R4, R38, UR6, R4 ;  /* 0x0000000626047c25 */ /* 0x000fc6000f8e0004 */
[CC--:B------:R-:W-:Y:S01]  /*0c40*/  ISETP.GE.OR P3, PT, R25.reuse, R37.reuse, P0 ;  /* 0x000000251900720c */ /* 0x0c0fe20000766670 */
[----:B------:R-:W-:Y:S01]  /*0c50*/  IMAD R5, R38, UR7, R5 ;  /* 0x0000000726057c24 */ /* 0x000fe2000f8e0205 */
[-C--:B------:R-:W-:Y:S01]  /*0c60*/  ISETP.GE.OR P2, PT, R0, R37.reuse, P0 ;  /* 0x000000250000720c */ /* 0x080fe20000746670 */
[----:B------:R-:W-:Y:S01]  /*0c70*/  VIADD R25, R25, 0x60 ;  /* 0x0000006019197836 */ /* 0x000fe20000000000 */
[----:B------:R-:W-:Y:S01]  /*0c80*/  ISETP.GE.OR P1, PT, R2, R37, P0 ;  /* 0x000000250200720c */ /* 0x000fe20000726670 */
[----:B------:R-:W-:-:S03]  /*0c90*/  IMAD.WIDE.U32 R4, R3, UR10, R4 ;  /* 0x0000000a03047c25 */ /* 0x000fc6000f8e0004 */
[----:B------:R-:W-:Y:S01]  /*0ca0*/  ISETP.GE.OR P0, PT, R25, R37, P0 ;  /* 0x000000251900720c */ /* 0x000fe20000706670 */
[----:B------:R3:W0:Y:S01]  /*0cb0*/  LDS.128 R16, [R39+0xb000] ;  /* 0x00b0000027107984 */ /* 0x0006220000000c00 */
[----:B------:R-:W-:Y:S02]  /*0cc0*/  IMAD R3, R3, UR11, R5 ;  /* 0x0000000b03037c24 */ /* 0x000fe4000f8e0205 */
[----:B------:R-:W-:Y:S01]  /*0cd0*/  IMAD.WIDE.U32 R36, R36, 0x80, R22 ;  /* 0x0000008024247825 */ /* 0x000fe200078e0016 */
[----:B------:R-:W-:Y:S08]  /*0ce0*/  @P3 BRA `(.L_x_88) ;  /* 0x00000000002c3947 */ /* 0x000ff00003800000 */
[----:B------:R-:W1:Y:S01]  /*0cf0*/  LDS.128 R8, [R8] ;  /* 0x0000000008087984 */ /* 0x000e620000000c00 */
[----:B------:R-:W3:Y:S01]  /*0d00*/  LDCU.64 UR4, c[0x0][0x3c0] ;  /* 0x00007800ff0477ac */ /* 0x000ee20008000a00 */
[----:B------:R-:W-:Y:S01]  /*0d10*/  IMAD.MOV.U32 R2, RZ, RZ, R4 ;  /* 0x000000ffff027224 */ /* 0x000fe200078e0004 */
[----:B------:R-:W2:Y:S01]  /*0d20*/  LDCU.64 UR6, c[0x0][0x3a8] ;  /* 0x00007500ff0677ac */ /* 0x000ea20008000a00 */
[----:B---3--:R-:W-:Y:S02]  /*0d30*/  IMAD R13, R37, UR4, RZ ;  /* 0x00000004250d7c24 */ /* 0x008fe4000f8e02ff */
[----:B------:R-:W-:-:S04]  /*0d40*/  IMAD.WIDE.U32 R6, R36, UR4, R2 ;  /* 0x0000000424067c25 */ /* 0x000fc8000f8e0002 */
[----:B------:R-:W-:Y:S01]  /*0d50*/  IMAD R13, R36, UR5, R13 ;  /* 0x00000005240d7c24 */ /* 0x000fe2000f8e020d */
[----:B--2---:R-:W-:-:S03]  /*0d60*/  LEA R12, P3, R6, UR6, 0x1 ;  /* 0x00000006060c7c11 */ /* 0x004fc6000f8608ff */
[----:B------:R-:W-:-:S05]  /*0d70*/  IMAD.IADD R7, R7, 0x1, R13 ;  /* 0x0000000107077824 */ /* 0x000fca00078e020d */
[----:B------:R-:W-:-:S05]  /*0d80*/  LEA.HI.X R13, R6, UR7, R7, 0x1, P3 ;  /* 0x00000007060d7c11 */ /* 0x000fca00098f0c07 */
[----:B-1----:R1:W-:Y:S02]  /*0d90*/  STG.E.128 desc[UR8][R12.64], R8 ;  /* 0x000000080c007986 */ /* 0x0023e4000c101d08 */
.L_x_88:
[----:B------:R-:W-:Y:S05]  /*0da0*/  BSYNC.RECONVERGENT B0 ;  /* 0x0000000000007941 */ /* 0x000fea0003800200 */
.L_x_87:
[----:B-1----:R1:W2:Y:S01]  /*0db0*/  LDS.128 R8, [R39+0x9000] ;  /* 0x0090000027087984 */ /* 0x0022a20000000c00 */
[----:B------:R-:W-:Y:S04]  /*0dc0*/  BSSY.RECONVERGENT B0, `(.L_x_89) ;  /* 0x000000f000007945 */ /* 0x000fe80003800200 */
[----:B------:R-:W-:Y:S05]  /*0dd0*/  @P2 BRA `(.L_x_90) ;  /* 0x0000000000342947 */ /* 0x000fea0003800000 */
[----:B------:R-:W4:Y:S01]  /*0de0*/  LDCU.64 UR4, c[0x0][0x3c0] ;  /* 0x00007800ff0477ac */ /* 0x000f220008000a00 */
[----:B---3--:R-:W-:Y:S01]  /*0df0*/  IADD3 R13, P2, PT, R36, 0x20, RZ ;  /* 0x00000020240d7810 */ /* 0x008fe20007f5e0ff */
[----:B------:R-:W-:Y:S01]  /*0e00*/  IMAD.MOV.U32 R6, RZ, RZ, R4 ;  /* 0x000000ffff067224 */ /* 0x000fe200078e0004 */
[----:B------:R-:W3:Y:S02]  /*0e10*/  LDCU.64 UR6, c[0x0][0x3a8] ;  /* 0x00007500ff0677ac */ /* 0x000ee40008000a00 */
[----:B------:R-:W-:Y:S01]  /*0e20*/  IADD3.X R0, PT, PT, RZ, R37, RZ, P2, !PT ;  /* 0x00000025ff007210 */ /* 0x000fe200017fe4ff */
[----:B------:R-:W-:-:S04]  /*0e30*/  IMAD.MOV.U32 R7, RZ, RZ, R3 ;  /* 0x000000ffff077224 */ /* 0x000fc800078e0003 */
[----:B----4-:R-:W-:Y:S02]  /*0e40*/  IMAD R0, R0, UR4, RZ ;  /* 0x0000000400007c24 */ /* 0x010fe4000f8e02ff */
[----:B------:R-:W-:-:S04]  /*0e50*/  IMAD.WIDE.U32 R6, R13, UR4, R6 ;  /* 0x000000040d067c25 */ /* 0x000fc8000f8e0006 */
[----:B------:R-:W-:Y:S01]  /*0e60*/  IMAD R13, R13, UR5, R0 ;  /* 0x000000050d0d7c24 */ /* 0x000fe2000f8e0200 */
[----:B---3--:R-:W-:-:S04]  /*0e70*/  LEA R12, P2, R6, UR6, 0x1 ;  /* 0x00000006060c7c11 */ /* 0x008fc8000f8408ff */
[----:B------:R-:W-:-:S04]  /*0e80*/  IADD3 R7, PT, PT, R7, R13, RZ ;  /* 0x0000000d07077210 */ /* 0x000fc80007ffe0ff */
[----:B------:R-:W-:-:S05]  /*0e90*/  LEA.HI.X R13, R6, UR7, R7, 0x1, P2 ;  /* 0x00000007060d7c11 */ /* 0x000fca00090f0c07 */
[----:B--2---:R4:W-:Y:S02]  /*0ea0*/  STG.E.128 desc[UR8][R12.64], R8 ;  /* 0x000000080c007986 */ /* 0x0049e4000c101d08 */
.L_x_90:
[----:B------:R-:W-:Y:S05]  /*0eb0*/  BSYNC.RECONVERGENT B0 ;  /* 0x0000000000007941 */ /* 0x000fea0003800200 */
.L_x_89:
[----:B--2-4-:R2:W4:Y:S01]  /*0ec0*/  LDS.128 R8, [R39+0xa000] ;  /* 0x00a0000027087984 */ /* 0x0145220000000c00 */
[----:B------:R-:W-:Y:S04]  /*0ed0*/  BSSY.RECONVERGENT B0, `(.L_x_91) ;  /* 0x000000f000007945 */ /* 0x000fe80003800200 */
[----:B------:R-:W-:Y:S05]  /*0ee0*/  @P1 BRA `(.L_x_92) ;  /* 0x0000000000341947 */ /* 0x000fea0003800000 */
[----:B------:R-:W5:Y:S01]  /*0ef0*/  LDCU.64 UR4, c[0x0][0x3c0] ;  /* 0x00007800ff0477ac */ /* 0x000f620008000a00 */
[----:B---3--:R-:W-:Y:S01]  /*0f00*/  IADD3 R13, P1, PT, R36, 0x40, RZ ;  /* 0x00000040240d7810 */ /* 0x008fe20007f3e0ff */
[----:B------:R-:W-:Y:S01]  /*0f10*/  IMAD.MOV.U32 R6, RZ, RZ, R4 ;  /* 0x000000ffff067224 */ /* 0x000fe200078e0004 */
[----:B------:R-:W-:Y:S01]  /*0f20*/  MOV R7, R3 ;  /* 0x0000000300077202 */ /* 0x000fe20000000f00 */
[----:B------:R-:W3:Y:S02]  /*0f30*/  LDCU.64 UR6, c[0x0][0x3a8] ;  /* 0x00007500ff0677ac */ /* 0x000ee40008000a00 */
[----:B------:R-:W-:-:S04]  /*0f40*/  IMAD.X R0, RZ, RZ, R37, P1 ;  /* 0x000000ffff007224 */ /* 0x000fc800008e0625 */
[----:B-----5:R-:W-:Y:S02]  /*0f50*/  IMAD R0, R0, UR4, RZ ;  /* 0x0000000400007c24 */ /* 0x020fe4000f8e02ff */
[----:B------:R-:W-:-:S04]  /*0f60*/  IMAD.WIDE.U32 R6, R13, UR4, R6 ;  /* 0x000000040d067c25 */ /* 0x000fc8000f8e0006 */
[----:B------:R-:W-:Y:S01]  /*0f70*/  IMAD R13, R13, UR5, R0 ;  /* 0x000000050d0d7c24 */ /* 0x000fe2000f8e0200 */
[----:B---3--:R-:W-:-:S03]  /*0f80*/  LEA R12, P1, R6, UR6, 0x1 ;  /* 0x00000006060c7c11 */ /* 0x008fc6000f8208ff */
[----:B------:R-:W-:-:S05]  /*0f90*/  IMAD.IADD R7, R7, 0x1, R13 ;  /* 0x0000000107077824 */ /* 0x000fca00078e020d */
[----:B------:R-:W-:-:S05]  /*0fa0*/  LEA.HI.X R13, R6, UR7, R7, 0x1, P1 ;  /* 0x00000007060d7c11 */ /* 0x000fca00088f0c07 */
[----:B----4-:R3:W-:Y:S02]  /*0fb0*/  STG.E.128 desc[UR8][R12.64], R8 ;  /* 0x000000080c007986 */ /* 0x0107e4000c101d08 */
.L_x_92:
[----:B------:R-:W-:Y:S05]  /*0fc0*/  BSYNC.RECONVERGENT B0 ;  /* 0x0000000000007941 */ /* 0x000fea0003800200 */
.L_x_91:
[----:B------:R-:W-:Y:S05]  /*0fd0*/  @P0 EXIT ;  /* 0x000000000000094d */ /* 0x000fea0003800000 */
[----:B------:R-:W5:Y:S01]  /*0fe0*/  LDCU.64 UR4, c[0x0][0x3c0] ;  /* 0x00007800ff0477ac */ /* 0x000f620008000a00 */
[----:B------:R-:W-:Y:S02]  /*0ff0*/  IADD3 R5, P0, PT, R36, 0x60, RZ ;  /* 0x0000006024057810 */ /* 0x000fe40007f1e0ff */
[----:B------:R-:W-:Y:S01]  /*1000*/  MOV R2, R4 ;  /* 0x0000000400027202 */ /* 0x000fe20000000f00 */
[----:B------:R-:W0:Y:S02]  /*1010*/  LDCU.64 UR6, c[0x0][0x3a8] ;  /* 0x00007500ff0677ac */ /* 0x000e240008000a00 */
[----:B------:R-:W-:-:S04]  /*1020*/  IMAD.X R36, RZ, RZ, R37, P0 ;  /* 0x000000ffff247224 */ /* 0x000fc800000e0625 */
[----:B-----5:R-:W-:Y:S02]  /*1030*/  IMAD R36, R36, UR4, RZ ;  /* 0x0000000424247c24 */ /* 0x020fe4000f8e02ff */
[----:B------:R-:W-:-:S04]  /*1040*/  IMAD.WIDE.U32 R2, R5, UR4, R2 ;  /* 0x0000000405027c25 */ /* 0x000fc8000f8e0002 */
[----:B------:R-:W-:Y:S01]  /*1050*/  IMAD R5, R5, UR5, R36 ;  /* 0x0000000505057c24 */ /* 0x000fe2000f8e0224 */
[----:B0-----:R-:W-:-:S03]  /*1060*/  LEA R4, P0, R2, UR6, 0x1 ;  /* 0x0000000602047c11 */ /* 0x001fc6000f8008ff */
[----:B------:R-:W-:-:S05]  /*1070*/  IMAD.IADD R3, R3, 0x1, R5 ;  /* 0x0000000103037824 */ /* 0x000fca00078e0205 */
[----:B------:R-:W-:-:S05]  /*1080*/  LEA.HI.X R5, R2, UR7, R3, 0x1, P0 ;  /* 0x0000000702057c11 */ /* 0x000fca00080f0c03 */
[----:B------:R-:W-:Y:S01]  /*1090*/  STG.E.128 desc[UR8][R4.64], R16 ;  /* 0x0000001004007986 */ /* 0x000fe2000c101d08 */
[----:B------:R-:W-:Y:S05]  /*10a0*/  EXIT ;  /* 0x000000000000794d */ /* 0x000fea0003800000 */
.L_x_93:
        /* <DEDUP_REMOVED lines=13> */
.L_x_170:


//--------------------- .text._ZN7cutlass13device_kernelIN5flash32FlashAttnBwdPostprocessConvertdQIN4cute5tupleIJNS3_1CILi128EEENS5_ILi64EEEEEENS_10bfloat16_tEfNS_4arch4Sm90ELi256ENS3_8TiledMMAINS3_8MMA_AtomIJNS3_4SM904GMMA27MMA_64x64x16_F32BF16BF16_SSILNSF_5MajorE0ELSH_1ELNSF_7ScaleInE1ELSI_1EEEEEENS3_6LayoutINS4_IJNS5_ILi2EEENS5_ILi1EEESN_EEENS4_IJSN_NS5_ILi0EEESP_EEEEENS4_IJNS3_10UnderscoreESS_SS_EEEEELb0EEEEEvNT_6ParamsE --------------------------
	.section	.text._ZN7cutlass13device_kernelIN5flash32FlashAttnBwdPostprocessConvertdQIN4cute5tupleIJNS3_1CILi128EEENS5_ILi64EEEEEENS_10bfloat16_tEfNS_4arch4Sm90ELi256ENS3_8TiledMMAINS3_8MMA_AtomIJNS3_4SM904GMMA27MMA_64x64x16_F32BF16BF16_SSILNSF_5MajorE0ELSH_1ELNSF_7ScaleInE1ELSI_1EEEEEENS3_6LayoutINS4_IJNS5_ILi2EEENS5_ILi1EEESN_EEENS4_IJSN_NS5_ILi0EEESP_EEEEENS4_IJNS3_10UnderscoreESS_SS_EEEEELb0EEEEEvNT_6ParamsE,"ax",@progbits
	.align	128
.text._ZN7cutlass13device_kernelIN5flash32FlashAttnBwdPostprocessConvertdQIN4cute5tupleIJNS3_1CILi128EEENS5_ILi64EEEEEENS_10bfloat16_tEfNS_4arch4Sm90ELi256ENS3_8TiledMMAINS3_8MMA_AtomIJNS3_4SM904GMMA27MMA_64x64x16_F32BF16BF16_SSILNSF_5MajorE0ELSH_1ELNSF_7ScaleInE1ELSI_1EEEEEENS3_6LayoutINS4_IJNS5_ILi2EEENS5_ILi1EEESN_EEENS4_IJSN_NS5_ILi0EEESP_EEEEENS4_IJNS3_10UnderscoreESS_SS_EEEEELb0EEEEEvNT_6ParamsE:
        .type           _ZN7cutlass13device_kernelIN5flash32FlashAttnBwdPostprocessConvertdQIN4cute5tupleIJNS3_1CILi128EEENS5_ILi64EEEEEENS_10bfloat16_tEfNS_4arch4Sm90ELi256ENS3_8TiledMMAINS3_8MMA_AtomIJNS3_4SM904GMMA27MMA_64x64x16_F32BF16BF16_SSILNSF_5MajorE0ELSH_1ELNSF_7ScaleInE1ELSI_1EEEEEENS3_6LayoutINS4_IJNS5_ILi2EEENS5_ILi1EEESN_EEENS4_IJSN_NS5_ILi0EEESP_EEEEENS4_IJNS3_10UnderscoreESS_SS_EEEEELb0EEEEEvNT_6ParamsE,@function
        .size           _ZN7cutlass13device_kernelIN5flash32FlashAttnBwdPostprocessConvertdQIN4cute5tupleIJNS3_1CILi128EEENS5_ILi64EEEEEENS_10bfloat16_tEfNS_4arch4Sm90ELi256ENS3_8TiledMMAINS3_8MMA_AtomIJNS3_4SM904GMMA27MMA_64x64x16_F32BF16BF16_SSILNSF_5MajorE0ELSH_1ELNSF_7ScaleInE1ELSI_1EEEEEENS3_6LayoutINS4_IJNS5_ILi2EEENS5_ILi1EEESN_EEENS4_IJSN_NS5_ILi0EEESP_EEEEENS4_IJNS3_10UnderscoreESS_SS_EEEEELb0EEEEEvNT_6ParamsE,(.L_x_171 - _ZN7cutlass13device_kernelIN5flash32FlashAttnBwdPostprocessConvertdQIN4cute5tupleIJNS3_1CILi128EEENS5_ILi64EEEEEENS_10bfloat16_tEfNS_4arch4Sm90ELi256ENS3_8TiledMMAINS3_8MMA_AtomIJNS3_4SM904GMMA27MMA_64x64x16_F32BF16BF16_SSILNSF_5MajorE0ELSH_1ELNSF_7ScaleInE1ELSI_1EEEEEENS3_6LayoutINS4_IJNS5_ILi2EEENS5_ILi1EEESN_EEENS4_IJSN_NS5_ILi0EEESP_EEEEENS4_IJNS3_10UnderscoreESS_SS_EEEEELb0EEEEEvNT_6ParamsE)
        .other          _ZN7cutlass13device_kernelIN5flash32FlashAttnBwdPostprocessConvertdQIN4cute5tupleIJNS3_1CILi128EEENS5_ILi64EEEEEENS_10bfloat16_tEfNS_4arch4Sm90ELi256ENS3_8TiledMMAINS3_8MMA_AtomIJNS3_4SM904GMMA27MMA_64x64x16_F32BF16BF16_SSILNSF_5MajorE0ELSH_1ELNSF_7ScaleInE1ELSI_1EEEEEENS3_6LayoutINS4_IJNS5_ILi2EEENS5_ILi1EEESN_EEENS4_IJSN_NS5_ILi0EEESP_EEEEENS4_IJNS3_10UnderscoreESS_SS_EEEEELb0EEEEEvNT_6ParamsE,@"STO_CUDA_ENTRY STV_DEFAULT"
_ZN7cutlass13device_kernelIN5flash32FlashAttnBwdPostprocessConvertdQIN4cute5tupleIJNS3_1CILi128EEENS5_ILi64EEEEEENS_10bfloat16_tEfNS_4arch4Sm90ELi256ENS3_8TiledMMAINS3_8MMA_AtomIJNS3_4SM904GMMA27MMA_64x64x16_F32BF16BF16_SSILNSF_5MajorE0ELSH_1ELNSF_7ScaleInE1ELSI_1EEEEEENS3_6LayoutINS4_IJNS5_ILi2EEENS5_ILi1EEESN_EEENS4_IJSN_NS5_ILi0EEESP_EEEEENS4_IJNS3_10UnderscoreESS_SS_EEEEELb0EEEEEvNT_6ParamsE:
        /* <DEDUP_REMOVED lines=17> */
.L_x_94:
        /* <DEDUP_REMOVED lines=14> */
.L_x_96:
[----:B------:R-:W0:Y:S02]  /*01f0*/  LDC.64 R40, c[0x0][0x3e8] ;  /* 0x0000fa00ff287b82 */ /* 0x000e240000000a00 */
[----:B0-----:R-:W-:-:S06]  /*0200*/  IMAD.WIDE.U32 R40, R7, 0x4, R40 ;  /* 0x0000000407287825 */ /* 0x001fcc00078e0028 */
[----:B------:R0:W5:Y:S01]  /*0210*/  LDG.E R40, desc[UR8][R40.64] ;  /* 0x0000000828287981 */ /* 0x000162000c1e1900 */
[----:B------:R-:W-:Y:S05]  /*0220*/  BRA `(.L_x_95) ;  /* 0x0000000000087947 */ /* 0x000fea0003800000 */
.L_x_97:
[----:B------:R-:W2:Y:S02]  /*0230*/  LDG.E R5, desc[UR8][R4.64+0x4] ;  /* 0x0000040804057981 */ /* 0x000ea4000c1e1900 */
[----:B--2---:R-:W-:-:S07]  /*0240*/  IADD3 R40, PT, PT, -R44, R5, RZ ;  /* 0x000000052c287210 */ /* 0x004fce0007ffe1ff */
.L_x_95:
        /* <DEDUP_REMOVED lines=39> */
.L_x_100:
[----:B------:R-:W-:Y:S01]  /*04c0*/  @P0 ELECT P1, URZ, PT ;  /* 0x0000000000ff082f */ /* 0x000fe20003820000 */
[----:B------:R2:W-:-:S12]  /*04d0*/  UBLKCP.S.G [UR6], [UR4], UR10 ;  /* 0x00000006040073ba */ /* 0x0005d8000800020a */
[----:B------:R-:W-:Y:S02]  /*04e0*/  @P1 PLOP3.LUT P0, PT, P1, PT, PT, 0x8, 0x80 ;  /* 0x000000000080181c */ /* 0x000fe40000f0e170 */
[----:B------:R-:W-:-:S11]  /*04f0*/  PLOP3.LUT P1, PT, PT, PT, PT, 0x8, 0x80 ;  /* 0x000000000080781c */ /* 0x000fd60003f2e170 */
[----:B--2---:R-:W-:Y:S05]  /*0500*/  @P0 BRA.U.ANY `(.L_x_100) ;  /* 0xfffffffd00ec0947 */ /* 0x004fea000393ffff */
.L_x_99:
[----:B------:R-:W-:Y:S05]  /*0510*/  BSYNC.RECONVERGENT B0 ;  /* 0x0000000000007941 */ /* 0x000fea0003800200 */
.L_x_98:
[----:B------:R-:W-:Y:S01]  /*0520*/  BAR.SYNC.DEFER_BLOCKING 0x0 ;  /* 0x0000000000007b1d */ /* 0x000fe20000010000 */
[----:B------:R-:W-:Y:S02]  /*0530*/  MOV R39, 0x400 ;  /* 0x0000040000277802 */ /* 0x000fe40000000f00 */
[----:B------:R-:W-:Y:S02]  /*0540*/  SHF.L.U32 R2, RZ, 0x1f, RZ ;  /* 0x0000001fff027819 */ /* 0x000fe400000006ff */
[----:B------:R-:W-:-:S07]  /*0550*/  LEA R39, R6, R39, 0x18 ;  /* 0x0000002706277211 */ /* 0x000fce00078ec0ff */
.L_x_101:
        /* <DEDUP_REMOVED lines=132> */
.L_x_103:
[----:B------:R-:W-:Y:S05]  /*0da0*/  BSYNC.RECONVERGENT B0 ;  /* 0x0000000000007941 */ /* 0x000fea0003800200 */
.L_x_102:
        /* <DEDUP_REMOVED lines=16> */
.L_x_105:
[----:B------:R-:W-:Y:S05]  /*0eb0*/  BSYNC.RECONVERGENT B0 ;  /* 0x0000000000007941 */ /* 0x000fea0003800200 */
.L_x_104:
        /* <DEDUP_REMOVED lines=16> */
.L_x_107:
[----:B------:R-:W-:Y:S05]  /*0fc0*/  BSYNC.RECONVERGENT B0 ;  /* 0x0000000000007941 */ /* 0x000fea0003800200 */
.L_x_106:
        /* <DEDUP_REMOVED lines=14> */
.L_x_108:
        /* <DEDUP_REMOVED lines=13> */
.L_x_171:


//--------------------- .text._ZN7cutlass13device_kernelIN5flash11enable_sm90INS1_16FlashAttnBwdSm90INS1_25CollectiveMainloopBwdSm90ILi2ELi2ELi2EN4cute5tupleIJNS5_1CILi1EEES8_S8_EEENS6_IJNS7_ILi128EEESA_NS7_ILi64EEEEEENS_10bfloat16_tEfNS_4arch4Sm90ELb1ELb0ELb0ELb1ELb1ELb1ELb0ELb0ELi2ELi1ELi2ELi2ELb0EEENS1_24CollectiveEpilogueBwdGQAISC_fSF_Li256ELb1ELb1EEENS1_25SingleTileBwdLPTSchedulerILb1ELi128ELb1EEEEEEEEEvNT_6ParamsE --------------------------
	.section	.text._ZN7cutlass13device_kernelIN5flash11enable_sm90INS1_16FlashAttnBwdSm90INS1_25CollectiveMainloopBwdSm90ILi2ELi2ELi2EN4cute5tupleIJNS5_1CILi1EEES8_S8_EEENS6_IJNS7_ILi128EEESA_NS7_ILi64EEEEEENS_10bfloat16_tEfNS_4arch4Sm90ELb1ELb0ELb0ELb1ELb1ELb1ELb0ELb0ELi2ELi1ELi2ELi2ELb0EEENS1_24CollectiveEpilogueBwdGQAISC_fSF_Li256ELb1ELb1EEENS1_25SingleTileBwdLPTSchedulerILb1ELi128ELb1EEEEEEEEEvNT_6ParamsE,"ax",@progbits
	.align	128
.text._ZN7cutlass13device_kernelIN5flash11enable_sm90INS1_16FlashAttnBwdSm90INS1_25CollectiveMainloopBwdSm90ILi2ELi2ELi2EN4cute5tupleIJNS5_1CILi1EEES8_S8_EEENS6_IJNS7_ILi128EEESA_NS7_ILi64EEEEEENS_10bfloat16_tEfNS_4arch4Sm90ELb1ELb0ELb0ELb1ELb1ELb1ELb0ELb0ELi2ELi1ELi2ELi2ELb0EEENS1_24CollectiveEpilogueBwdGQAISC_fSF_Li256ELb1ELb1EEENS1_25SingleTileBwdLPTSchedulerILb1ELi128ELb1EEEEEEEEEvNT_6ParamsE:
        .type           _ZN7cutlass13device_kernelIN5flash11enable_sm90INS1_16FlashAttnBwdSm90INS1_25CollectiveMainloopBwdSm90ILi2ELi2ELi2EN4cute5tupleIJNS5_1CILi1EEES8_S8_EEENS6_IJNS7_ILi128EEESA_NS7_ILi64EEEEEENS_10bfloat16_tEfNS_4arch4Sm90ELb1ELb0ELb0ELb1ELb1ELb1ELb0ELb0ELi2ELi1ELi2ELi2ELb0EEENS1_24CollectiveEpilogueBwdGQAISC_fSF_Li256ELb1ELb1EEENS1_25SingleTileBwdLPTSchedulerILb1ELi128ELb1EEEEEEEEEvNT_6ParamsE,@function
        .size           _ZN7cutlass13device_kernelIN5flash11enable_sm90INS1_16FlashAttnBwdSm90INS1_25CollectiveMainloopBwdSm90ILi2ELi2ELi2EN4cute5tupleIJNS5_1CILi1EEES8_S8_EEENS6_IJNS7_ILi128EEESA_NS7_ILi64EEEEEENS_10bfloat16_tEfNS_4arch4Sm90ELb1ELb0ELb0ELb1ELb1ELb1ELb0ELb0ELi2ELi1ELi2ELi2ELb0EEENS1_24CollectiveEpilogueBwdGQAISC_fSF_Li256ELb1ELb1EEENS1_25SingleTileBwdLPTSchedulerILb1ELi128ELb1EEEEEEEEEvNT_6ParamsE,(.L_x_172 - _ZN7cutlass13device_kernelIN5flash11enable_sm90INS1_16FlashAttnBwdSm90INS1_25CollectiveMainloopBwdSm90ILi2ELi2ELi2EN4cute5tupleIJNS5_1CILi1EEES8_S8_EEENS6_IJNS7_ILi128EEESA_NS7_ILi64EEEEEENS_10bfloat16_tEfNS_4arch4Sm90ELb1ELb0ELb0ELb1ELb1ELb1ELb0ELb0ELi2ELi1ELi2ELi2ELb0EEENS1_24CollectiveEpilogueBwdGQAISC_fSF_Li256ELb1ELb1EEENS1_25SingleTileBwdLPTSchedulerILb1ELi128ELb1EEEEEEEEEvNT_6ParamsE)
        .other          _ZN7cutlass13device_kernelIN5flash11enable_sm90INS1_16FlashAttnBwdSm90INS1_25CollectiveMainloopBwdSm90ILi2ELi2ELi2EN4cute5tupleIJNS5_1CILi1EEES8_S8_EEENS6_IJNS7_ILi128EEESA_NS7_ILi64EEEEEENS_10bfloat16_tEfNS_4arch4Sm90ELb1ELb0ELb0ELb1ELb1ELb1ELb0ELb0ELi2ELi1ELi2ELi2ELb0EEENS1_24CollectiveEpilogueBwdGQAISC_fSF_Li256ELb1ELb1EEENS1_25SingleTileBwdLPTSchedulerILb1ELi128ELb1EEEEEEEEEvNT_6ParamsE,@"STO_CUDA_ENTRY STV_DEFAULT"
_ZN7cutlass13device_kernelIN5flash11enable_sm90INS1_16FlashAttnBwdSm90INS1_25CollectiveMainloopBwdSm90ILi2ELi2ELi2EN4cute5tupleIJNS5_1CILi1EEES8_S8_EEENS6_IJNS7_ILi128EEESA_NS7_ILi64EEEEEENS_10bfloat16_tEfNS_4arch4Sm90ELb1ELb0ELb0ELb1ELb1ELb1ELb0ELb0ELi2ELi1ELi2ELi2ELb0EEENS1_24CollectiveEpilogueBwdGQAISC_fSF_Li256ELb1ELb1EEENS1_25SingleTileBwdLPTSchedulerILb1ELi128ELb1EEEEEEEEEvNT_6ParamsE:
[----:B------:R-:W-:Y:S01]  /*0000*/  LDC R1, c[0x0][0x37c] ;  /* 0x0000df00ff017b82 */ /* 0x000fe20000000800 */
[----:B------:R-:W-:Y:S05]  /*0010*/  EXIT ;  /* 0x000000000000794d */ /* 0x000fea0003800000 */
.L_x_109:
        /* <DEDUP_REMOVED lines=14> */
.L_x_172:


//--------------------- .text._ZN7cutlass13device_kernelIN5flash22FlashAttnBwdPreprocessIN4cute5tupleIJNS3_1CILi128EEENS5_ILi64EEEEEENS_10bfloat16_tEfNS_4arch4Sm90ELb1ELb1EEEEEvNT_6ParamsE --------------------------
	.section	.text._ZN7cutlass13device_kernelIN5flash22FlashAttnBwdPreprocessIN4cute5tupleIJNS3_1CILi128EEENS5_ILi64EEEEEENS_10bfloat16_tEfNS_4arch4Sm90ELb1ELb1EEEEEvNT_6ParamsE,"ax",@progbits
	.align	128
.text._ZN7cutlass13device_kernelIN5flash22FlashAttnBwdPreprocessIN4cute5tupleIJNS3_1CILi128EEENS5_ILi64EEEEEENS_10bfloat16_tEfNS_4arch4Sm90ELb1ELb1EEEEEvNT_6ParamsE:
        .type           _ZN7cutlass13device_kernelIN5flash22FlashAttnBwdPreprocessIN4cute5tupleIJNS3_1CILi128EEENS5_ILi64EEEEEENS_10bfloat16_tEfNS_4arch4Sm90ELb1ELb1EEEEEvNT_6ParamsE,@function
        .size           _ZN7cutlass13device_kernelIN5flash22FlashAttnBwdPreprocessIN4cute5tupleIJNS3_1CILi128EEENS5_ILi64EEEEEENS_10bfloat16_tEfNS_4arch4Sm90ELb1ELb1EEEEEvNT_6ParamsE,(.L_x_173 - _ZN7cutlass13device_kernelIN5flash22FlashAttnBwdPreprocessIN4cute5tupleIJNS3_1CILi128EEENS5_ILi64EEEEEENS_10bfloat16_tEfNS_4arch4Sm90ELb1ELb1EEEEEvNT_6ParamsE)
        .other          _ZN7cutlass13device_kernelIN5flash22FlashAttnBwdPreprocessIN4cute5tupleIJNS3_1CILi128EEENS5_ILi64EEEEEENS_10bfloat16_tEfNS_4arch4Sm90ELb1ELb1EEEEEvNT_6ParamsE,@"STO_CUDA_ENTRY STV_DEFAULT"
_ZN7cutlass13device_kernelIN5flash22FlashAttnBwdPreprocessIN4cute5tupleIJNS3_1CILi128EEENS5_ILi64EEEEEENS_10bfloat16_tEfNS_4arch4Sm90ELb1ELb1EEEEEvNT_6ParamsE:
        /* <DEDUP_REMOVED lines=10> */
[----:B------:R-:W-:Y:S01]  /*00a0*/  IMAD.MOV.U32 R3, RZ, RZ, RZ ;  /* 0x000000ffff037224 */ /* 0x000fe200078e00ff */
[----:B------:R-:W-:Y:S01]  /*00b0*/  CS2R R42, SRZ ;  /* 0x00000000002a7805 */ /* 0x000fe2000001ff00 */
[----:B------:R-:W1:Y:S01]  /*00c0*/  LDCU UR7, c[0x0][0x388] ;  /* 0x00007100ff0777ac */ /* 0x000e620008000800 */
[----:B0-----:R-:W-:-:S04]  /*00d0*/  UISETP.NE.U32.AND UP0, UPT, UR8, URZ, UPT ;  /* 0x000000ff0800728c */ /* 0x001fc8000bf05070 */
[----:B------:R-:W-:Y:S01]  /*00e0*/  UISETP.NE.AND.EX UP0, UPT, UR9, URZ, UPT, UP0 ;  /* 0x000000ff0900728c */ /* 0x000fe2000bf05300 */
[----:B-1----:R-:W-:-:S08]  /*00f0*/  IMAD.U32 R53, RZ, RZ, UR7 ;  /* 0x00000007ff357e24 */ /* 0x002fd0000f8e00ff */
[----:B------:R-:W-:Y:S05]  /*0100*/  BRA.U !UP0, `(.L_x_111) ;  /* 0x00000001084c7547 */ /* 0x000fea000b800000 */
[----:B------:R-:W-:Y:S05]  /*0110*/  BRA `(.L_x_112) ;  /* 0x0000000000307947 */ /* 0x000fea0003800000 */
.L_x_110:
[----:B------:R-:W0:Y:S01]  /*0120*/  LDC.64 R4, c[0x0][0x460] ;  /* 0x00011800ff047b82 */ /* 0x000e220000000a00 */
[----:B------:R-:W1:Y:S01]  /*0130*/  LDCU.64 UR8, c[0x0][0x468] ;  /* 0x00008d00ff0877ac */ /* 0x000e620008000a00 */
[----:B0-----:R-:W-:-:S05]  /*0140*/  IMAD.WIDE.U32 R4, R2, 0x4, R4 ;  /* 0x0000000402047825 */ /* 0x001fca00078e0004 */
[----:B------:R-:W2:Y:S01]  /*0150*/  LDG.E R42, desc[UR4][R4.64] ;  /* 0x00000004042a7981 */ /* 0x000ea2000c1e1900 */
[----:B-1----:R-:W-:-:S04]  /*0160*/  UISETP.NE.U32.AND UP0, UPT, UR8, URZ, UPT ;  /* 0x000000ff0800728c */ /* 0x002fc8000bf05070 */
[----:B------:R-:W-:Y:S01]  /*0170*/  UISETP.NE.AND.EX UP0, UPT, UR9, URZ, UPT, UP0 ;  /* 0x000000ff0900728c */ /* 0x000fe2000bf05300 */
[----:B--2---:R-:W-:Y:S02]  /*0180*/  LEA R3, R2, R42, 0x7 ;  /* 0x0000002a02037211 */ /* 0x004fe400078e38ff */
[----:B------:R-:W-:Y:S02]  /*0190*/  SHF.R.S32.HI R43, RZ, 0x1f, R42 ;  /* 0x0000001fff2b7819 */ /* 0x000fe4000001142a */
[----:B------:R-:W-:-:S04]  /*01a0*/  SHF.R.S32.HI R6, RZ, 0x1f, R3 ;  /* 0x0000001fff067819 */ /* 0x000fc80000011403 */
[----:B------:R-:W-:-:S04]  /*01b0*/  LEA.HI R3, R6, R3, RZ, 0x7 ;  /* 0x0000000306037211 */ /* 0x000fc800078f38ff */
[----:B------:R-:W-:Y:S01]  /*01c0*/  LOP3.LUT R3, R3, 0xffffff80, RZ, 0xc0, !PT ;  /* 0xffffff8003037812 */ /* 0x000fe200078ec0ff */
[----:B------:R-:W-:Y:S06]  /*01d0*/  BRA.U !UP0, `(.L_x_113) ;  /* 0x0000000108107547 */ /* 0x000fec000b800000 */
.L_x_112:
[----:B------:R-:W0:Y:S02]  /*01e0*/  LDC.64 R4, c[0x0][0x468] ;  /* 0x00011a00ff047b82 */ /* 0x000e240000000a00 */
[----:B0-----:R-:W-:-:S05]  /*01f0*/  IMAD.WIDE.U32 R4, R2, 0x4, R4 ;  /* 0x0000000402047825 */ /* 0x001fca00078e0004 */
[----:B------:R0:W5:Y:S01]  /*0200*/  LDG.E R53, desc[UR4][R4.64] ;  /* 0x0000000404357981 */ /* 0x000162000c1e1900 */
[----:B------:R-:W-:Y:S05]  /*0210*/  BRA `(.L_x_111) ;  /* 0x0000000000087947 */ /* 0x000fea0003800000 */
.L_x_113:
[----:B------:R-:W2:Y:S02]  /*0220*/  LDG.E R5, desc[UR4][R4.64+0x4] ;  /* 0x0000040404057981 */ /* 0x000ea4000c1e1900 */
[----:B--2---:R-:W-:-:S07]  /*0230*/  IMAD.IADD R53, R5, 0x1, -R42 ;  /* 0x0000000105357824 */ /* 0x004fce00078e0a2a */
.L_x_111:
[----:B0-----:R-:W0:Y:S01]  /*0240*/  S2R R4, SR_TID.X ;  /* 0x0000000000047919 */ /* 0x001e220000002100 */
[----:B------:R-:W-:Y:S01]  /*0250*/  IMAD.SHL.U32 R5, R0, 0x80, RZ ;  /* 0x0000008000057824 */ /* 0x000fe200078e00ff */
[----:B------:R-:W-:-:S04]  /*0260*/  ISETP.NE.AND.EX P0, PT, R7, RZ, PT, P0 ;  /* 0x000000ff0700720c */ /* 0x000fc80003f05300 */
[----:B-----5:R-:W-:-:S13]  /*0270*/  ISETP.GT.AND P1, PT, R53, R5, PT ;  /* 0x000000053500720c */ /* 0x020fda0003f24270 */
[----:B------:R-:W-:Y:S05]  /*0280*/  @!P1 EXIT P0 ;  /* 0x000000000000994d */ /* 0x000fea0000000000 */
[----:B------:R-:W1:Y:S01]  /*0290*/  LDCU UR7, c[0x0][0x38c] ;  /* 0x00007180ff0777ac */ /* 0x000e620008000800 */
[----:B------:R-:W2:Y:S01]  /*02a0*/  LDC.64 R10, c[0x0][0x3a0] ;  /* 0x0000e800ff0a7b82 */ /* 0x000ea20000000a00 */
[----:B0-----:R-:W-:Y:S01]  /*02b0*/  SHF.L.U32 R44, R4, 0x3, RZ ;  /* 0x00000003042c7819 */ /* 0x001fe200000006ff */
[----:B------:R-:W-:Y:S01]  /*02c0*/  IMAD.IADD R7, R53, 0x1, -R5 ;  /* 0x0000000135077824 */ /* 0x000fe200078e0a05 */
[----:B------:R-:W-:Y:S01]  /*02d0*/  SHF.R.U32.HI R6, RZ, 0x3, R4 ;  /* 0x00000003ff067819 */ /* 0x000fe20000011604 */
[----:B------:R-:W-:Y:S01]  /*02e0*/  HFMA2 R45, -RZ, RZ, 0, 0 ;  /* 0x00000000ff2d7431 */ /* 0x000fe200000001ff */
[----:B------:R-:W-:Y:S02]  /*02f0*/  LOP3.LUT R44, R44, 0x38, RZ, 0xc0, !PT ;  /* 0x000000382c2c7812 */ /* 0x000fe400078ec0ff */
[C---:B------:R-:W-:Y:S01]  /*0300*/  IADD3 R34, P4, PT, R6.reuse, R42, RZ ;  /* 0x0000002a06227210 */ /* 0x040fe20007f9e0ff */
[C---:B------:R-:W-:Y:S01]  /*0310*/  VIADD R40, R6.reuse, 0x20 ;  /* 0x0000002006287836 */ /* 0x040fe20000000000 */
[----:B------:R-:W0:Y:S01]  /*0320*/  LDC.64 R14, c[0x0][0x3c0] ;  /* 0x0000f000ff0e7b82 */ /* 0x000e220000000a00 */
[----:B------:R-:W-:-:S02]  /*0330*/  IADD3 R52, PT, PT, R6, 0x60, RZ ;  /* 0x0000006006347810 */ /* 0x000fc40007ffe0ff */
[----:B------:R-:W-:Y:S01]  /*0340*/  IMAD.X R35, RZ, RZ, R43, P4 ;  /* 0x000000ffff237224 */ /* 0x000fe200020e062b */
[----:B------:R-:W-:Y:S01]  /*0350*/  SEL R41, R2, RZ, !P3 ;  /* 0x000000ff02297207 */ /* 0x000fe20005800000 */
[----:B------:R-:W-:Y:S01]  /*0360*/  IMAD.WIDE.U32 R34, R0, 0x80, R34 ;  /* 0x0000008000227825 */ /* 0x000fe200078e0022 */
[----:B-1----:R-:W-:Y:S02]  /*0370*/  ISETP.GE.AND P0, PT, R44, UR7, PT ;  /* 0x000000072c007c0c */ /* 0x002fe4000bf06270 */
[----:B------:R-:W1:Y:S02]  /*0380*/  LDC.64 R22, c[0x0][0x3a8] ;  /* 0x0000ea00ff167b82 */ /* 0x000e640000000a00 */
[-C--:B------:R-:W-:Y:S02]  /*0390*/  ISETP.GE.OR P1, PT, R40, R7.reuse, P0 ;  /* 0x000000072800720c */ /* 0x080fe40000726670 */
[----:B------:R-:W-:Y:S01]  /*03a0*/  ISETP.GE.OR P2, PT, R6, R7, P0 ;  /* 0x000000070600720c */ /* 0x000fe20000746670 */
[----:B--2---:R-:W-:-:S03]  /*03b0*/  IMAD.WIDE.U32 R8, R10, UR6, R44 ;  /* 0x000000060a087c25 */ /* 0x004fc6000f8e002c */
[----:B------:R-:W2:Y:S01]  /*03c0*/  LDC.64 R30, c[0x0][0x3b8] ;  /* 0x0000ee00ff1e7b82 */ /* 0x000ea20000000a00 */
[----:B------:R-:W-:Y:S02]  /*03d0*/  IMAD R9, R11, UR6, R9 ;  /* 0x000000060b097c24 */ /* 0x000fe4000f8e0209 */
[----:B0-----:R-:W-:-:S05]  /*03e0*/  IMAD.WIDE.U32 R12, R14, UR6, R44 ;  /* 0x000000060e0c7c25 */ /* 0x001fca000f8e002c */
[----:B------:R-:W0:Y:S01]  /*03f0*/  LDC.64 R10, c[0x0][0x3c8] ;  /* 0x0000f200ff0a7b82 */ /* 0x000e220000000a00 */
[----:B------:R-:W-:Y:S01]  /*0400*/  @!P1 IADD3 R19, P4, PT, R34, 0x20, RZ ;  /* 0x0000002022139810 */ /* 0x000fe20007f9e0ff */
[----:B------:R-:W-:Y:S01]  /*0410*/  VIADD R45, R6, 0x40 ;  /* 0x00000040062d7836 */ /* 0x000fe20000000000 */
[----:B------:R-:W-:Y:S01]  /*0420*/  @!P1 IADD3 R27, P5, PT, R34, 0x20, RZ ;  /* 0x00000020221b9810 */ /* 0x000fe20007fbe0ff */
[----:B------:R-:W-:-:S04]  /*0430*/  IMAD R13, R15, UR6, R13 ;  /* 0x000000060f0d7c24 */ /* 0x000fc8000f8e020d */
[----:B------:R-:W3:Y:S01]  /*0440*/  @!P1 LDC.64 R36, c[0x0][0x398] ;  /* 0x0000e600ff249b82 */ /* 0x000ee20000000a00 */
[-C--:B------:R-:W-:Y:S01]  /*0450*/  ISETP.GE.OR P3, PT, R45, R7.reuse, P0 ;  /* 0x000000072d00720c */ /* 0x080fe20000766670 */
[----:B-1----:R-:W-:Y:S01]  /*0460*/  IMAD.WIDE.U32 R32, R41, R22, R8 ;  /* 0x0000001629207225 */ /* 0x002fe200078e0008 */
[----:B------:R-:W-:-:S03]  /*0470*/  ISETP.GE.OR P0, PT, R52, R7, P0 ;  /* 0x000000073400720c */ /* 0x000fc60000706670 */
[----:B------:R-:W-:Y:S01]  /*0480*/  @!P1 IMAD.X R9, RZ, RZ, R35, P4 ;  /* 0x000000ffff099224 */ /* 0x000fe200020e0623 */
[----:B------:R-:W-:Y:S01]  /*0490*/  @!P1 MOV R22, R32 ;  /* 0x0000002000169202 */ /* 0x000fe20000000f00 */
[----:B------:R-:W1:Y:S01]  /*04a0*/  @!P2 LDC.64 R20, c[0x0][0x398] ;  /* 0x0000e600ff14ab82 */ /* 0x000e620000000a00 */
[----:B------:R-:W-:Y:S02]  /*04b0*/  IMAD R23, R41, R23, R33 ;  /* 0x0000001729177224 */ /* 0x000fe400078e0221 */
[----:B------:R-:W-:-:S03]  /*04c0*/  @!P2 IMAD.MOV.U32 R8, RZ, RZ, R32 ;  /* 0x000000ffff08a224 */ /* 0x000fc600078e0020 */
[----:B------:R-:W-:Y:S01]  /*04d0*/  @!P3 IMAD.MOV.U32 R59, RZ, RZ, R23 ;  /* 0x000000ffff3bb224 */ /* 0x000fe200078e0017 */
[C---:B------:R-:W-:Y:S01]  /*04e0*/  @!P3 IADD3 R26, P6, PT, R34.reuse, 0x40, RZ ;  /* 0x00000040221ab810 */ /* 0x040fe20007fde0ff */
[C---:B0-----:R-:W-:Y:S01]  /*04f0*/  IMAD.WIDE.U32 R24, R41.reuse, R10, R12 ;  /* 0x0000000a29187225 */ /* 0x041fe200078e000c */
[----:B------:R-:W0:Y:S01]  /*0500*/  LDC.64 R14, c[0x0][0x3b8] ;  /* 0x0000ee00ff0e7b82 */ /* 0x000e220000000a00 */
[C---:B------:R-:W-:Y:S02]  /*0510*/  @!P3 IADD3 R48, P4, PT, R34.reuse, 0x40, RZ ;  /* 0x000000402230b810 */ /* 0x040fe40007f9e0ff */
[----:B------:R-:W-:Y:S01]  /*0520*/  @!P1 IMAD.X R13, RZ, RZ, R35, P5 ;  /* 0x000000ffff0d9224 */ /* 0x000fe200028e0623 */
[----:B------:R-:W-:Y:S01]  /*0530*/  @!P0 IADD3 R55, P5, PT, R34, 0x60, RZ ;  /* 0x0000006022378810 */ /* 0x000fe20007fbe0ff */
[----:B------:R-:W-:Y:S01]  /*0540*/  IMAD R25, R41, R11, R25 ;  /* 0x0000000b29197224 */ /* 0x000fe200078e0219 */
[----:B------:R-:W-:Y:S01]  /*0550*/  @!P3 MOV R58, R32 ;  /* 0x00000020003ab202 */ /* 0x000fe20000000f00 */
[----:B---3--:R-:W-:Y:S01]  /*0560*/  @!P1 IMAD R10, R9, R36, RZ ;  /* 0x00000024090a9224 */ /* 0x008fe200078e02ff */
[----:B------:R-:W3:Y:S01]  /*0570*/  @!P1 LDC.64 R16, c[0x0][0x380] ;  /* 0x0000e000ff109b82 */ /* 0x000ee20000000a00 */
[----:B------:R-:W-:-:S02]  /*0580*/  @!P2 IMAD.MOV.U32 R9, RZ, RZ, R23 ;  /* 0x000000ffff09a224 */ /* 0x000fc400078e0017 */
[----:B------:R-:W-:Y:S02]  /*0590*/  @!P1 IMAD R37, R19, R37, R10 ;  /* 0x0000002513259224 */ /* 0x000fe400078e020a */
[--C-:B------:R-:W-:Y:S02]  /*05a0*/  @!P0 IMAD.MOV.U32 R33, RZ, RZ, R23.reuse ;  /* 0x000000ffff218224 */ /* 0x100fe400078e0017 */
[----:B-1----:R-:W-:Y:S01]  /*05b0*/  @!P2 IMAD R10, R35, R20, RZ ;  /* 0x00000014230aa224 */ /* 0x002fe200078e02ff */
[----:B------:R-:W1:Y:S01]  /*05c0*/  LDC.64 R46, c[0x0][0x3b0] ;  /* 0x0000ec00ff2e7b82 */ /* 0x000e620000000a00 */
[----:B------:R-:W-:-:S04]  /*05d0*/  @!P1 IMAD.WIDE.U32 R22, R19, R36, R22 ;  /* 0x0000002413169225 */ /* 0x000fc800078e0016 */
[-C--:B--2---:R-:W-:Y:S02]  /*05e0*/  @!P1 IMAD R12, R13, R30.reuse, RZ ;  /* 0x0000001e0d0c9224 */ /* 0x084fe400078e02ff */
[----:B------:R-:W-:Y:S01]  /*05f0*/  @!P1 IMAD.WIDE.U32 R18, R27, R30, R24 ;  /* 0x0000001e1b129225 */ /* 0x000fe200078e0018 */
[----:B------:R-:W2:Y:S03]  /*0600*/  @!P0 LDC.64 R38, c[0x0][0x398] ;  /* 0x0000e600ff268b82 */ /* 0x000ea60000000a00 */
[C---:B------:R-:W-:Y:S02]  /*0610*/  @!P2 IMAD R30, R34.reuse, R21, R10 ;  /* 0x00000015221ea224 */ /* 0x040fe400078e020a */
[----:B------:R-:W-:-:S03]  /*0620*/  @!P2 IMAD.WIDE.U32 R20, R34, R20, R8 ;  /* 0x000000142214a225 */ /* 0x000fc600078e0008 */
[----:B------:R-:W4:Y:S01]  /*0630*/  @!P3 LDC.64 R8, c[0x0][0x398] ;  /* 0x0000e600ff08bb82 */ /* 0x000f220000000a00 */
[----:B------:R-:W-:Y:S01]  /*0640*/  @!P1 IMAD R31, R27, R31, R12 ;  /* 0x0000001f1b1f9224 */ /* 0x000fe200078e020c */
[----:B------:R-:W-:Y:S01]  /*0650*/  @!P3 IADD3.X R27, PT, PT, RZ, R35, RZ, P6, !PT ;  /* 0x00000023ff1bb210 */ /* 0x000fe200037fe4ff */
[----:B0-----:R-:W-:Y:S01]  /*0660*/  @!P2 IMAD R29, R35, R14, RZ ;  /* 0x0000000e231da224 */ /* 0x001fe200078e02ff */
[----:B------:R-:W-:Y:S01]  /*0670*/  @!P2 IADD3 R30, PT, PT, R21, R30, RZ ;  /* 0x0000001e151ea210 */ /* 0x000fe20007ffe0ff */
[--C-:B------:R-:W-:Y:S01]  /*0680*/  @!P3 IMAD.X R50, RZ, RZ, R35.reuse, P4 ;  /* 0x000000ffff32b224 */ /* 0x100fe200020e0623 */
[----:B---3--:R-:W-:Y:S01]  /*0690*/  @!P1 LEA R56, P4, R22, R16, 0x1 ;  /* 0x0000001016389211 */ /* 0x008fe200078808ff */
[----:B------:R-:W-:Y:S01]  /*06a0*/  @!P0 IMAD.X R28, RZ, RZ, R35, P5 ;  /* 0x000000ffff1c8224 */ /* 0x000fe200028e0623 */
[----:B------:R-:W0:Y:S01]  /*06b0*/  @!P2 LDC.64 R12, c[0x0][0x380] ;  /* 0x0000e000ff0cab82 */ /* 0x000e220000000a00 */
[----:B------:R-:W-:Y:S01]  /*06c0*/  @!P1 IMAD.IADD R23, R23, 0x1, R37 ;  /* 0x0000000117179824 */ /* 0x000fe200078e0225 */
[----:B-1----:R-:W-:Y:S01]  /*06d0*/  @!P1 LEA R46, P5, R18, R46, 0x1 ;  /* 0x0000002e122e9211 */ /* 0x002fe200078a08ff */
[----:B------:R-:W-:Y:S01]  /*06e0*/  @!P1 IMAD.IADD R16, R19, 0x1, R31 ;  /* 0x0000000113109824 */ /* 0x000fe200078e021f */
[C---:B------:R-:W-:Y:S01]  /*06f0*/  @!P0 IADD3 R49, P6, PT, R34.reuse, 0x60, RZ ;  /* 0x0000006022318810 */ /* 0x040fe20007fde0ff */
[----:B------:R-:W-:Y:S01]  /*0700*/  @!P2 IMAD R29, R34, R15, R29 ;  /* 0x0000000f221da224 */ /* 0x000fe200078e021d */
[----:B------:R-:W-:Y:S01]  /*0710*/  @!P1 LEA.HI.X R57, R22, R17, R23, 0x1, P4 ;  /* 0x0000001116399211 */ /* 0x000fe200020f0c17 */
[----:B------:R-:W-:Y:S01]  /*0720*/  @!P2 IMAD.WIDE.U32 R14, R34, R14, R24 ;  /* 0x0000000e220ea225 */ /* 0x000fe200078e0018 */
[----:B------:R-:W1:Y:S01]  /*0730*/  LDC.64 R10, c[0x0][0x3b0] ;  /* 0x0000ec00ff0a7b82 */ /* 0x000e620000000a00 */
[----:B------:R-:W-:-:S02]  /*0740*/  @!P1 LEA.HI.X R47, R18, R47, R16, 0x1, P5 ;  /* 0x0000002f122f9211 */ /* 0x000fc400028f0c10 */
[----:B------:R-:W-:Y:S01]  /*0750*/  @!P2 IMAD.IADD R29, R15, 0x1, R29 ;  /* 0x000000010f1da824 */ /* 0x000fe200078e021d */
[----:B------:R-:W-:Y:S01]  /*0760*/  @!P0 IADD3.X R51, PT, PT, RZ, R35, RZ, P6, !PT ;  /* 0x00000023ff338210 */ /* 0x000fe200037fe4ff */
[----:B--2---:R-:W-:Y:S02]  /*0770*/  @!P0 IMAD R28, R28, R38, RZ ;  /* 0x000000261c1c8224 */ /* 0x004fe400078e02ff */
[-C--:B----4-:R-:W-:Y:S01]  /*0780*/  @!P3 IMAD R27, R27, R8.reuse, RZ ;  /* 0x000000081b1bb224 */ /* 0x090fe200078e02ff */
[----:B------:R-:W2:Y:S01]  /*0790*/  LDC.64 R34, c[0x0][0x3b0] ;  /* 0x0000ec00ff227b82 */ /* 0x000ea20000000a00 */
[----:B------:R-:W-:-:S04]  /*07a0*/  @!P3 IMAD.WIDE.U32 R58, R26, R8, R58 ;  /* 0x000000081a3ab225 */ /* 0x000fc800078e003a */
[----:B------:R-:W-:Y:S01]  /*07b0*/  @!P3 IMAD R54, R26, R9, R27 ;  /* 0x000000091a36b224 */ /* 0x000fe200078e021b */
[----:B------:R-:W-:Y:S02]  /*07c0*/  CS2R R8, SRZ ;  /* 0x0000000000087805 */ /* 0x000fe4000001ff00 */
[C---:B0-----:R-:W-:Y:S01]  /*07d0*/  @!P2 LEA R18, P4, R20.reuse, R12, 0x1 ;  /* 0x0000000c1412a211 */ /* 0x041fe200078808ff */
[----:B------:R-:W0:Y:S01]  /*07e0*/  LDC.64 R26, c[0x0][0x3b8] ;  /* 0x0000ee00ff1a7b82 */ /* 0x000e220000000a00 */
[----:B------:R-:W-:Y:S02]  /*07f0*/  @!P0 IMAD R39, R55, R39, R28 ;  /* 0x0000002737278224 */ /* 0x000fe400078e021c */
[----:B------:R-:W-:Y:S02]  /*0800*/  @!P2 LEA.HI.X R19, R20, R13, R30, 0x1, P4 ;  /* 0x0000000d1413a211 */ /* 0x000fe400020f0c1e */
[----:B------:R-:W-:Y:S02]  /*0810*/  CS2R R12, SRZ ;  /* 0x00000000000c7805 */ /* 0x000fe4000001ff00 */
[C---:B-1----:R-:W-:Y:S01]  /*0820*/  @!P2 LEA R16, P5, R14.reuse, R10, 0x1 ;  /* 0x0000000a0e10a211 */ /* 0x042fe200078a08ff */
[----:B------:R-:W1:Y:S03]  /*0830*/  LDC.64 R30, c[0x0][0x3b8] ;  /* 0x0000ee00ff1e7b82 */ /* 0x000e660000000a00 */
[----:B------:R-:W-:-:S02]  /*0840*/  @!P2 LEA.HI.X R17, R14, R11, R29, 0x1, P5 ;  /* 0x0000000b0e11a211 */ /* 0x000fc400028f0c1d */
[----:B------:R-:W-:Y:S02]  /*0850*/  CS2R R10, SRZ ;  /* 0x00000000000a7805 */ /* 0x000fe4000001ff00 */
[----:B------:R-:W-:Y:S01]  /*0860*/  CS2R R14, SRZ ;  /* 0x00000000000e7805 */ /* 0x000fe2000001ff00 */
[----:B------:R-:W3:Y:S01]  /*0870*/  @!P3 LDC.64 R28, c[0x0][0x380] ;  /* 0x0000e000ff1cbb82 */ /* 0x000ee20000000a00 */
[----:B------:R-:W-:Y:S02]  /*0880*/  @!P0 IMAD.WIDE.U32 R60, R55, R38, R32 ;  /* 0x00000026373c8225 */ /* 0x000fe400078e0020 */
[----:B------:R4:W2:Y:S01]  /*0890*/  @!P2 LDG.E.128 R8, desc[UR4][R18.64] ;  /* 0x000000041208a981 */ /* 0x0008a2000c1e1d00 */
[----:B------:R-:W-:-:S04]  /*08a0*/  CS2R R20, SRZ ;  /* 0x0000000000147805 */ /* 0x000fc8000001ff00 */
[----:B------:R-:W1:Y:S01]  /*08b0*/  @!P0 LDC.64 R36, c[0x0][0x380] ;  /* 0x0000e000ff248b82 */ /* 0x000e620000000a00 */
[----:B------:R4:W2:Y:S01]  /*08c0*/  @!P2 LDG.E.128 R12, desc[UR4][R16.64] ;  /* 0x00000004100ca981 */ /* 0x0008a2000c1e1d00 */
[----:B------:R-:W-:Y:S02]  /*08d0*/  CS2R R22, SRZ ;  /* 0x0000000000167805 */ /* 0x000fe4000001ff00 */
[----:B----4-:R-:W-:-:S04]  /*08e0*/  CS2R R18, SRZ ;  /* 0x0000000000127805 */ /* 0x010fc8000001ff00 */
[----:B------:R-:W4:Y:S01]  /*08f0*/  LDC.64 R32, c[0x0][0x3b0] ;  /* 0x0000ec00ff207b82 */ /* 0x000f220000000a00 */
[----:B------:R3:W4:Y:S01]  /*0900*/  @!P1 LDG.E.128 R20, desc[UR4][R46.64] ;  /* 0x000000042e149981 */ /* 0x000722000c1e1d00 */
[----:B------:R-:W-:Y:S01]  /*0910*/  CS2R R16, SRZ ;  /* 0x0000000000107805 */ /* 0x000fe2000001ff00 */
[----:B0-----:R-:W-:-:S05]  /*0920*/  @!P3 IMAD R50, R50, R26, RZ ;  /* 0x0000001a3232b224 */ /* 0x001fca00078e02ff */
[----:B------:R0:W4:Y:S01]  /*0930*/  @!P1 LDG.E.128 R16, desc[UR4][R56.64] ;  /* 0x0000000438109981 */ /* 0x000122000c1e1d00 */
[----:B------:R-:W-:Y:S01]  /*0940*/  @!P3 IMAD.IADD R54, R59, 0x1, R54 ;  /* 0x000000013b36b824 */ /* 0x000fe200078e0236 */
[----:B---3--:R-:W-:Y:S01]  /*0950*/  @!P3 LEA R46, P1, R58, R28, 0x1 ;  /* 0x0000001c3a2eb211 */ /* 0x008fe200078208ff */
[C---:B------:R-:W-:Y:S01]  /*0960*/  @!P3 IMAD R27, R48.reuse, R27, R50 ;  /* 0x0000001b301bb224 */ /* 0x040fe200078e0232 */
[----:B0-----:R-:W-:Y:S01]  /*0970*/  @!P0 MOV R56, R24 ;  /* 0x0000001800388202 */ /* 0x001fe20000000f00 */
[--C-:B------:R-:W-:Y:S02]  /*0980*/  @!P0 IMAD.MOV.U32 R57, RZ, RZ, R25.reuse ;  /* 0x000000ffff398224 */ /* 0x100fe400078e0019 */
[----:B------:R-:W-:-:S04]  /*0990*/  @!P3 IMAD.WIDE.U32 R24, R48, R26, R24 ;  /* 0x0000001a3018b225 */ /* 0x000fc800078e0018 */
[-C--:B-1----:R-:W-:Y:S01]  /*09a0*/  @!P0 IMAD R26, R51, R30.reuse, RZ ;  /* 0x0000001e331a8224 */ /* 0x082fe200078e02ff */
[----:B------:R-:W-:Y:S01]  /*09b0*/  @!P3 LEA.HI.X R47, R58, R29, R54, 0x1, P1 ;  /* 0x0000001d3a2fb211 */ /* 0x000fe200008f0c36 */
[----:B------:R-:W-:Y:S01]  /*09c0*/  @!P0 IMAD.WIDE.U32 R56, R49, R30, R56 ;  /* 0x0000001e31388225 */ /* 0x000fe200078e0038 */
[----:B------:R-:W-:-:S03]  /*09d0*/  @!P0 LEA R50, P1, R60, R36, 0x1 ;  /* 0x000000243c328211 */ /* 0x000fc600078208ff */
[----:B------:R-:W-:Y:S01]  /*09e0*/  @!P0 IMAD R31, R49, R31, R26 ;  /* 0x0000001f311f8224 */ /* 0x000fe200078e021a */
[----:B------:R-:W-:Y:S01]  /*09f0*/  @!P3 IADD3 R27, PT, PT, R25, R27, RZ ;  /* 0x0000001b191bb210 */ /* 0x000fe20007ffe0ff */
[----:B------:R-:W-:Y:S01]  /*0a00*/  @!P0 IMAD.IADD R39, R61, 0x1, R39 ;  /* 0x000000013d278824 */ /* 0x000fe200078e0227 */
[----:B--2---:R-:W-:Y:S01]  /*0a10*/  @!P3 LEA R34, P2, R24, R34, 0x1 ;  /* 0x000000221822b211 */ /* 0x004fe200078408ff */
[----:B------:R-:W-:Y:S01]  /*0a20*/  @!P0 IMAD.IADD R36, R57, 0x1, R31 ;  /* 0x0000000139248824 */ /* 0x000fe200078e021f */
[----:B------:R-:W-:Y:S02]  /*0a30*/  CS2R R28, SRZ ;  /* 0x00000000001c7805 */ /* 0x000fe4000001ff00 */
[----:B------:R-:W-:Y:S02]  /*0a40*/  CS2R R30, SRZ ;  /* 0x00000000001e7805 */ /* 0x000fe4000001ff00 */
[----:B------:R-:W-:Y:S02]  /*0a50*/  @!P0 LEA.HI.X R51, R60, R37, R39, 0x1, P1 ;  /* 0x000000253c338211 */ /* 0x000fe400008f0c27 */
[----:B------:R-:W-:-:S02]  /*0a60*/  @!P3 LEA.HI.X R35, R24, R35, R27, 0x1, P2 ;  /* 0x000000231823b211 */ /* 0x000fc400010f0c1b */
[C---:B----4-:R-:W-:Y:S02]  /*0a70*/  @!P0 LEA R48, P1, R56.reuse, R32, 0x1 ;  /* 0x0000002038308211 */ /* 0x050fe400078208ff */
[----:B------:R-:W-:Y:S02]  /*0a80*/  CS2R R24, SRZ ;  /* 0x0000000000187805 */ /* 0x000fe4000001ff00 */
[----:B------:R-:W-:Y:S01]  /*0a90*/  CS2R R26, SRZ ;  /* 0x00000000001a7805 */ /* 0x000fe2000001ff00 */
[----:B------:R0:W2:Y:S01]  /*0aa0*/  @!P3 LDG.E.128 R28, desc[UR4][R34.64] ;  /* 0x00000004221cb981 */ /* 0x0000a2000c1e1d00 */
[----:B------:R-:W-:Y:S02]  /*0ab0*/  @!P0 LEA.HI.X R49, R56, R33, R36, 0x1, P1 ;  /* 0x0000002138318211 */ /* 0x000fe400008f0c24 */
[----:B------:R-:W-:Y:S02]  /*0ac0*/  CS2R R32, SRZ ;  /* 0x0000000000207805 */ /* 0x000fe4000001ff00 */
[----:B------:R-:W-:-:S02]  /*0ad0*/  CS2R R36, SRZ ;  /* 0x0000000000247805 */ /* 0x000fc4000001ff00 */
[----:B------:R-:W-:Y:S01]  /*0ae0*/  CS2R R38, SRZ ;  /* 0x0000000000267805 */ /* 0x000fe2000001ff00 */
[----:B------:R1:W3:Y:S01]  /*0af0*/  @!P3 LDG.E.128 R24, desc[UR4][R46.64] ;  /* 0x000000042e18b981 */ /* 0x0002e2000c1e1d00 */
[----:B0-----:R-:W-:-:S04]  /*0b00*/  CS2R R34, SRZ ;  /* 0x0000000000227805 */ /* 0x001fc8000001ff00 */
[----:B------:R0:W4:Y:S01]  /*0b10*/  @!P0 LDG.E.128 R36, desc[UR4][R48.64] ;  /* 0x0000000430248981 */ /* 0x000122000c1e1d00 */
[----:B-1----:R-:W1:Y:S03]  /*0b20*/  LDC.64 R46, c[0x0][0x400] ;  /* 0x00010000ff2e7b82 */ /* 0x002e660000000a00 */
[----:B------:R0:W4:Y:S01]  /*0b30*/  @!P0 LDG.E.128 R32, desc[UR4][R50.64] ;  /* 0x0000000432208981 */ /* 0x000122000c1e1d00 */
[----:B------:R-:W-:-:S04]  /*0b40*/  ISETP.GE.AND P0, PT, R4, R7, PT ;  /* 0x000000070400720c */ /* 0x000fc80003f06270 */
[----:B------:R-:W-:Y:S01]  /*0b50*/  ISETP.GT.U32.OR P0, PT, R4, 0x7f, P0 ;  /* 0x0000007f0400780c */ /* 0x000fe20000704470 */
[----:B0-----:R-:W0:-:S12]  /*0b60*/  LDC.64 R48, c[0x0][0x408] ;  /* 0x00010200ff307b82 */ /* 0x001e180000000a00 */
[----:B------:R-:W-:Y:S01]  /*0b70*/  @!P0 IMAD.IADD R55, R5, 0x1, R4 ;  /* 0x0000000105378824 */ /* 0x000fe200078e0204 */
[----:B------:R-:W0:Y:S04]  /*0b80*/  @!P0 LDC.64 R50, c[0x0][0x3f8] ;  /* 0x0000fe00ff328b82 */ /* 0x000e280000000a00 */
[----:B------:R-:W-:-:S04]  /*0b90*/  @!P0 IADD3 R42, P1, PT, R55, R42, RZ ;  /* 0x0000002a372a8210 */ /* 0x000fc80007f3e0ff */
[----:B------:R-:W-:-:S03]  /*0ba0*/  @!P0 IADD3.X R43, PT, PT, RZ, R43, RZ, P1, !PT ;  /* 0x0000002bff2b8210 */ /* 0x000fc60000ffe4ff */
[----:B-1----:R-:W-:-:S04]  /*0bb0*/  @!P0 IMAD.WIDE.U32 R42, R46, UR6, R42 ;  /* 0x000000062e2a8c25 */ /* 0x002fc8000f8e002a */
[----:B------:R-:W-:Y:S02]  /*0bc0*/  @!P0 IMAD R43, R47, UR6, R43 ;  /* 0x000000062f2b8c24 */ /* 0x000fe4000f8e022b */
[----:B0-----:R-:W-:-:S04]  /*0bd0*/  @!P0 IMAD.WIDE.U32 R42, R41, R48, R42 ;  /* 0x00000030292a8225 */ /* 0x001fc800078e002a */
[----:B------:R-:W-:Y:S01]  /*0be0*/  @!P0 IMAD R49, R41, R49, R43 ;  /* 0x0000003129318224 */ /* 0x000fe200078e022b */
[----:B------:R-:W-:-:S04]  /*0bf0*/  @!P0 LEA R50, P1, R42, R50, 0x2 ;  /* 0x000000322a328211 */ /* 0x000fc800078210ff */
[----:B------:R-:W-:Y:S01]  /*0c00*/  @!P0 LEA.HI.X R51, R42, R51, R49, 0x2, P1 ;  /* 0x000000332a338211 */ /* 0x000fe200008f1431 */
[----:B------:R-:W-:-:S06]  /*0c10*/  IMAD.MOV.U32 R49, RZ, RZ, 0x7f800000 ;  /* 0x7f800000ff317424 */ /* 0x000fcc00078e00ff */
[----:B------:R0:W5:Y:S01]  /*0c20*/  @!P0 LDG.E R49, desc[UR4][R50.64] ;  /* 0x0000000432318981 */ /* 0x000162000c1e1900 */
[----:B------:R-:W-:Y:S01]  /*0c30*/  ISETP.NE.AND P1, PT, R44, RZ, PT ;  /* 0x000000ff2c00720c */ /* 0x000fe20003f25270 */
[----:B------:R-:W-:Y:S01]  /*0c40*/  BSSY.RECONVERGENT B0, `(.L_x_114) ;  /* 0x00000a4000007945 */ /* 0x000fe20003800200 */
[C---:B------:R-:W-:Y:S01]  /*0c50*/  LOP3.LUT R47, R8.reuse, 0xffff0000, RZ, 0xc0, !PT ;  /* 0xffff0000082f7812 */ /* 0x040fe200078ec0ff */
[----:B------:R-:W-:Y:S01]  /*0c60*/  IMAD.U32 R42, R8, 0x10000, RZ ;  /* 0x00010000082a7824 */ /* 0x000fe200078e00ff */
[C---:B------:R-:W-:Y:S02]  /*0c70*/  LOP3.LUT R48, R12.reuse, 0xffff0000, RZ, 0xc0, !PT ;  /* 0xffff00000c307812 */ /* 0x040fe400078ec0ff */
[----:B------:R-:W-:-:S03]  /*0c80*/  SHF.L.U32 R55, R12, 0x10, RZ ;  /* 0x000000100c377819 */ /* 0x000fc600000006ff */
[----:B------:R-:W-:Y:S01]  /*0c90*/  FMUL.FTZ R59, R47, R48 ;  /* 0x000000302f3b7220 */ /* 0x000fe20000410000 */
[C---:B------:R-:W-:Y:S01]  /*0ca0*/  IMAD.U32 R48, R14.reuse, 0x10000, RZ ;  /* 0x000100000e307824 */ /* 0x040fe200078e00ff */
[----:B------:R-:W-:Y:S02]  /*0cb0*/  LOP3.LUT R47, R14, 0xffff0000, RZ, 0xc0, !PT ;  /* 0xffff00000e2f7812 */ /* 0x000fe400078ec0ff */
[----:B------:R-:W-:Y:S01]  /*0cc0*/  LOP3.LUT R57, R20, 0xffff0000, RZ, 0xc0, !PT ;  /* 0xffff000014397812 */ /* 0x000fe200078ec0ff */
[----:B0-----:R-:W-:Y:S01]  /*0cd0*/  IMAD.U32 R51, R13, 0x10000, RZ ;  /* 0x000100000d337824 */ /* 0x001fe200078e00ff */
[----:B------:R-:W-:Y:S01]  /*0ce0*/  SHF.L.U32 R8, R9, 0x10, RZ ;  /* 0x0000001009087819 */ /* 0x000fe200000006ff */
[----:B------:R-:W-:Y:S01]  /*0cf0*/  FFMA.FTZ R55, R42, R55, R59 ;  /* 0x000000372a377223 */ /* 0x000fe2000001003b */
[----:B------:R-:W-:Y:S02]  /*0d00*/  LOP3.LUT R50, R13, 0xffff0000, RZ, 0xc0, !PT ;  /* 0xffff00000d327812 */ /* 0x000fe400078ec0ff */
[C---:B------:R-:W-:Y:S01]  /*0d10*/  LOP3.LUT R14, R16.reuse, 0xffff0000, RZ, 0xc0, !PT ;  /* 0xffff0000100e7812 */ /* 0x040fe200078ec0ff */
[----:B------:R-:W-:Y:S01]  /*0d20*/  IMAD.U32 R16, R16, 0x10000, RZ ;  /* 0x0001000010107824 */ /* 0x000fe200078e00ff */
[----:B------:R-:W-:-:S02]  /*0d30*/  SHF.L.U32 R13, R15, 0x10, RZ ;  /* 0x000000100f0d7819 */ /* 0x000fc400000006ff */
[----:B------:R-:W-:Y:S01]  /*0d40*/  LOP3.LUT R12, R15, 0xffff0000, RZ, 0xc0, !PT ;  /* 0xffff00000f0c7812 */ /* 0x000fe200078ec0ff */
[----:B------:R-:W-:Y:S02]  /*0d50*/  IMAD.U32 R15, R20, 0x10000, RZ ;  /* 0x00010000140f7824 */ /* 0x000fe400078e00ff */
[----:B------:R-:W-:Y:S01]  /*0d60*/  FMUL.FTZ R57, R14, R57 ;  /* 0x000000390e397220 */ /* 0x000fe20000410000 */
[----:B------:R-:W-:Y:S01]  /*0d70*/  LOP3.LUT R43, R9, 0xffff0000, RZ, 0xc0, !PT ;  /* 0xffff0000092b7812 */ /* 0x000fe200078ec0ff */
[----:B------:R-:W-:Y:S01]  /*0d80*/  FFMA.FTZ R14, R8, R51, R55 ;  /* 0x00000033080e7223 */ /* 0x000fe20000010037 */
[----:B------:R-:W-:Y:S01]  /*0d90*/  SHF.L.U32 R8, R17, 0x10, RZ ;  /* 0x0000001011087819 */ /* 0x000fe200000006ff */
[----:B------:R-:W-:Y:S02]  /*0da0*/  IMAD.U32 R51, R21, 0x10000, RZ ;  /* 0x0001000015337824 */ /* 0x000fe400078e00ff */
[----:B------:R-:W-:Y:S01]  /*0db0*/  FFMA.FTZ R15, R16, R15, R57 ;  /* 0x0000000f100f7223 */ /* 0x000fe20000010039 */
[----:B------:R-:W-:-:S02]  /*0dc0*/  IMAD.U32 R9, R10, 0x10000, RZ ;  /* 0x000100000a097824 */ /* 0x000fc400078e00ff */
[----:B------:R-:W-:Y:S01]  /*0dd0*/  FFMA.FTZ R50, R43, R50, R14 ;  /* 0x000000322b327223 */ /* 0x000fe2000001000e */
[----:B------:R-:W-:Y:S01]  /*0de0*/  LOP3.LUT R17, R17, 0xffff0000, RZ, 0xc0, !PT ;  /* 0xffff000011117812 */ /* 0x000fe200078ec0ff */
[----:B------:R-:W-:Y:S01]  /*0df0*/  FFMA.FTZ R16, R8, R51, R15 ;  /* 0x0000003308107223 */ /* 0x000fe2000001000f */
[----:B------:R-:W-:Y:S01]  /*0e00*/  LOP3.LUT R14, R21, 0xffff0000, RZ, 0xc0, !PT ;  /* 0xffff0000150e7812 */ /* 0x000fe200078ec0ff */
[----:B------:R-:W-:Y:S01]  /*0e10*/  FFMA.FTZ R15, R9, R48, R50 ;  /* 0x00000030090f7223 */ /* 0x000fe20000010032 */
[----:B------:R-:W-:Y:S01]  /*0e20*/  LOP3.LUT R46, R10, 0xffff0000, RZ, 0xc0, !PT ;  /* 0xffff00000a2e7812 */ /* 0x000fe200078ec0ff */
[----:B------:R-:W-:Y:S01]  /*0e30*/  IMAD.U32 R8, R18, 0x10000, RZ ;  /* 0x0001000012087824 */ /* 0x000fe200078e00ff */
[----:B------:R-:W-:Y:S01]  /*0e40*/  SHF.L.U32 R9, R22, 0x10, RZ ;  /* 0x0000001016097819 */ /* 0x000fe200000006ff */
[----:B------:R-:W-:Y:S01]  /*0e50*/  FFMA.FTZ R17, R17, R14, R16 ;  /* 0x0000000e11117223 */ /* 0x000fe20000010010 */
[C---:B------:R-:W-:Y:S02]  /*0e60*/  IMAD.U32 R10, R11.reuse, 0x10000, RZ ;  /* 0x000100000b0a7824 */ /* 0x040fe400078e00ff */
[----:B------:R-:W-:Y:S01]  /*0e70*/  FFMA.FTZ R47, R46, R47, R15 ;  /* 0x0000002f2e2f7223 */ /* 0x000fe2000001000f */
[----:B------:R-:W-:Y:S01]  /*0e80*/  LOP3.LUT R18, R18, 0xffff0000, RZ, 0xc0, !PT ;  /* 0xffff000012127812 */ /* 0x000fe200078ec0ff */
[----:B------:R-:W-:Y:S01]  /*0e90*/  FFMA.FTZ R17, R8, R9, R17 ;  /* 0x0000000908117223 */ /* 0x000fe20000010011 */
[----:B------:R-:W-:Y:S01]  /*0ea0*/  LOP3.LUT R15, R22, 0xffff0000, RZ, 0xc0, !PT ;  /* 0xffff0000160f7812 */ /* 0x000fe200078ec0ff */
[----:B------:R-:W-:Y:S01]  /*0eb0*/  FFMA.FTZ R8, R10, R13, R47 ;  /* 0x0000000d0a087223 */ /* 0x000fe2000001002f */
[----:B------:R-:W-:-:S03]  /*0ec0*/  LOP3.LUT R11, R11, 0xffff0000, RZ, 0xc0, !PT ;  /* 0xffff00000b0b7812 */ /* 0x000fc600078ec0ff */
[----:B------:R-:W-:Y:S01]  /*0ed0*/  FFMA.FTZ R15, R18, R15, R17 ;  /* 0x0000000f120f7223 */ /* 0x000fe20000010011 */
[----:B------:R-:W-:Y:S02]  /*0ee0*/  IMAD.U32 R9, R23, 0x10000, RZ ;  /* 0x0001000017097824 */ /* 0x000fe400078e00ff */
[----:B------:R-:W-:Y:S01]  /*0ef0*/  FFMA.FTZ R11, R11, R12, R8 ;  /* 0x0000000c0b0b7223 */ /* 0x000fe20000010008 */
[----:B------:R-:W-:Y:S02]  /*0f00*/  LOP3.LUT R8, R23, 0xffff0000, RZ, 0xc0, !PT ;  /* 0xffff000017087812 */ /* 0x000fe400078ec0ff */
[----:B--2---:R-:W-:Y:S02]  /*0f10*/  LOP3.LUT R21, R28, 0xffff0000, RZ, 0xc0, !PT ;  /* 0xffff00001c157812 */ /* 0x004fe400078ec0ff */
[C---:B---3--:R-:W-:Y:S02]  /*0f20*/  SHF.L.U32 R17, R24.reuse, 0x10, RZ ;  /* 0x0000001018117819 */ /* 0x048fe400000006ff */
[----:B------:R-:W-:Y:S01]  /*0f30*/  LOP3.LUT R24, R24, 0xffff0000, RZ, 0xc0, !PT ;  /* 0xffff000018187812 */ /* 0x000fe200078ec0ff */
[----:B------:R-:W-:Y:S01]  /*0f40*/  IMAD.U32 R22, R28, 0x10000, RZ ;  /* 0x000100001c167824 */ /* 0x000fe200078e00ff */
[----:B----4-:R-:W-:-:S03]  /*0f50*/  LOP3.LUT R23, R36, 0xffff0000, RZ, 0xc0, !PT ;  /* 0xffff000024177812 */ /* 0x010fc600078ec0ff */
[----:B------:R-:W-:Y:S01]  /*0f60*/  FMUL.FTZ R24, R24, R21 ;  /* 0x0000001518187220 */ /* 0x000fe20000410000 */
[C---:B------:R-:W-:Y:S01]  /*0f70*/  LOP3.LUT R18, R32.reuse, 0xffff0000, RZ, 0xc0, !PT ;  /* 0xffff000020127812 */ /* 0x040fe200078ec0ff */
[C---:B------:R-:W-:Y:S01]  /*0f80*/  IMAD.U32 R43, R29.reuse, 0x10000, RZ ;  /* 0x000100001d2b7824 */ /* 0x040fe200078e00ff */
[----:B------:R-:W-:Y:S01]  /*0f90*/  LOP3.LUT R28, R29, 0xffff0000, RZ, 0xc0, !PT ;  /* 0xffff00001d1c7812 */ /* 0x000fe200078ec0ff */
[----:B------:R-:W-:Y:S01]  /*0fa0*/  IMAD.U32 R32, R32, 0x10000, RZ ;  /* 0x0001000020207824 */ /* 0x000fe200078e00ff */
[----:B------:R-:W-:Y:S01]  /*0fb0*/  SHF.L.U32 R21, R36, 0x10, RZ ;  /* 0x0000001024157819 */ /* 0x000fe200000006ff */
[----:B------:R-:W-:Y:S01]  /*0fc0*/  FMUL.FTZ R29, R18, R23 ;  /* 0x00000017121d7220 */ /* 0x000fe20000410000 */
[----:B------:R-:W-:Y:S02]  /*0fd0*/  IMAD.U32 R20, R25, 0x10000, RZ ;  /* 0x0001000019147824 */ /* 0x000fe400078e00ff */
[----:B------:R-:W-:Y:S01]  /*0fe0*/  FFMA.FTZ R23, R17, R22, R24 ;  /* 0x0000001611177223 */ /* 0x000fe20000010018 */
[----:B------:R-:W-:-:S02]  /*0ff0*/  IMAD.U32 R17, R33, 0x10000, RZ ;  /* 0x0001000021117824 */ /* 0x000fc400078e00ff */
[----:B------:R-:W-:Y:S01]  /*1000*/  FFMA.FTZ R32, R32, R21, R29 ;  /* 0x0000001520207223 */ /* 0x000fe2000001001d */
[----:B------:R-:W-:Y:S01]  /*1010*/  IMAD.U32 R18, R37, 0x10000, RZ ;  /* 0x0001000025127824 */ /* 0x000fe200078e00ff */
[----:B------:R-:W-:Y:S01]  /*1020*/  LOP3.LUT R25, R25, 0xffff0000, RZ, 0xc0, !PT ;  /* 0xffff000019197812 */ /* 0x000fe200078ec0ff */
[----:B------:R-:W-:Y:S01]  /*1030*/  FFMA.FTZ R22, R20, R43, R23 ;  /* 0x0000002b14167223 */ /* 0x000fe20000010017 */
[----:B------:R-:W-:Y:S01]  /*1040*/  LOP3.LUT R33, R33, 0xffff0000, RZ, 0xc0, !PT ;  /* 0xffff000021217812 */ /* 0x000fe200078ec0ff */
[----:B------:R-:W-:Y:S01]  /*1050*/  IMAD.U32 R10, R19, 0x10000, RZ ;  /* 0x00010000130a7824 */ /* 0x000fe200078e00ff */
[----:B------:R-:W-:Y:S01]  /*1060*/  LOP3.LUT R20, R37, 0xffff0000, RZ, 0xc0, !PT ;  /* 0xffff000025147812 */ /* 0x000fe200078ec0ff */
[----:B------:R-:W-:Y:S01]  /*1070*/  FFMA.FTZ R32, R17, R18, R32 ;  /* 0x0000001211207223 */ /* 0x000fe20000010020 */
[----:B------:R-:W-:Y:S01]  /*1080*/  SHF.L.U32 R16, R30, 0x10, RZ ;  /* 0x000000101e107819 */ /* 0x000fe200000006ff */
[----:B------:R-:W-:Y:S02]  /*1090*/  IMAD.U32 R13, R26, 0x10000, RZ ;  /* 0x000100001a0d7824 */ /* 0x000fe400078e00ff */
[----:B------:R-:W-:Y:S01]  /*10a0*/  FFMA.FTZ R22, R25, R28, R22 ;  /* 0x0000001c19167223 */ /* 0x000fe20000010016 */
[----:B------:R-:W-:Y:S01]  /*10b0*/  SHF.L.U32 R17, R34, 0x10, RZ ;  /* 0x0000001022117819 */ /* 0x000fe200000006ff */
[----:B------:R-:W-:Y:S01]  /*10c0*/  FFMA.FTZ R10, R10, R9, R15 ;  /* 0x000000090a0a7223 */ /* 0x000fe2000001000f */
[----:B------:R-:W-:-:S02]  /*10d0*/  IMAD.U32 R18, R38, 0x10000, RZ ;  /* 0x0001000026127824 */ /* 0x000fc400078e00ff */
[----:B------:R-:W-:Y:S01]  /*10e0*/  FFMA.FTZ R20, R33, R20, R32 ;  /* 0x0000001421147223 */ /* 0x000fe20000010020 */
[----:B------:R-:W-:Y:S01]  /*10f0*/  LOP3.LUT R26, R26, 0xffff0000, RZ, 0xc0, !PT ;  /* 0xffff00001a1a7812 */ /* 0x000fe200078ec0ff */
[----:B------:R-:W-:Y:S01]  /*1100*/  FFMA.FTZ R13, R13, R16, R22 ;  /* 0x000000100d0d7223 */ /* 0x000fe20000010016 */
[----:B------:R-:W-:Y:S01]  /*1110*/  LOP3.LUT R15, R30, 0xffff0000, RZ, 0xc0, !PT ;  /* 0xffff00001e0f7812 */ /* 0x000fe200078ec0ff */
[----:B------:R-:W-:Y:S01]  /*1120*/  FFMA.FTZ R17, R17, R18, R20 ;  /* 0x0000001211117223 */ /* 0x000fe20000010014 */
[----:B------:R-:W-:Y:S02]  /*1130*/  LOP3.LUT R34, R34, 0xffff0000, RZ, 0xc0, !PT ;  /* 0xffff000022227812 */ /* 0x000fe400078ec0ff */
[----:B------:R-:W-:Y:S01]  /*1140*/  LOP3.LUT R21, R38, 0xffff0000, RZ, 0xc0, !PT ;  /* 0xffff000026157812 */ /* 0x000fe200078ec0ff */
[----:B------:R-:W-:Y:S01]  /*1150*/  IMAD.U32 R14, R31, 0x10000, RZ ;  /* 0x000100001f0e7824 */ /* 0x000fe200078e00ff */
        /* <DEDUP_REMOVED lines=9> */
[----:B------:R-:W-:Y:S02]  /*11f0*/  LOP3.LUT R12, R31, 0xffff0000, RZ, 0xc0, !PT ;  /* 0xffff00001f0c7812 */ /* 0x000fe400078ec0ff */
[----:B------:R-:W-:Y:S02]  /*1200*/  LOP3.LUT R35, R35, 0xffff0000, RZ, 0xc0, !PT ;  /* 0xffff000023237812 */ /* 0x000fe400078ec0ff */
[----:B------:R-:W-:Y:S01]  /*1210*/  LOP3.LUT R14, R39, 0xffff0000, RZ, 0xc0, !PT ;  /* 0xffff0000270e7812 */ /* 0x000fe200078ec0ff */
[----:B------:R-:W-:Y:S01]  /*1220*/  FFMA.FTZ R10, R19, R8, R10 ;  /* 0x00000008130a7223 */ /* 0x000fe2000001000a */
[----:B------:R-:W-:Y:S01]  /*1230*/  FFMA.FTZ R12, R27, R12, R26 ;  /* 0x0000000c1b0c7223 */ /* 0x000fe2000001001a */
[----:B------:R-:W0:Y:S02]  /*1240*/  SHFL.BFLY PT, R8, R11, 0x4, 0x1f ;  /* 0x0c801f000b087f89 */ /* 0x000e2400000e0000 */
[----:B------:R-:W-:-:S02]  /*1250*/  FFMA.FTZ R35, R35, R14, R16 ;  /* 0x0000000e23237223 */ /* 0x000fc40000010010 */
[----:B------:R-:W1:Y:S04]  /*1260*/  SHFL.BFLY PT, R9, R10, 0x4, 0x1f ;  /* 0x0c801f000a097f89 */ /* 0x000e6800000e0000 */
[----:B------:R-:W2:Y:S04]  /*1270*/  SHFL.BFLY PT, R13, R12, 0x4, 0x1f ;  /* 0x0c801f000c0d7f89 */ /* 0x000ea800000e0000 */
[----:B------:R-:W3:Y:S01]  /*1280*/  SHFL.BFLY PT, R18, R35, 0x4, 0x1f ;  /* 0x0c801f0023127f89 */ /* 0x000ee200000e0000 */
[----:B0-----:R-:W-:Y:S01]  /*1290*/  FADD.FTZ R8, R11, R8 ;  /* 0x000000080b087221 */ /* 0x001fe20000010000 */
[----:B-1----:R-:W-:-:S04]  /*12a0*/  FADD.FTZ R14, R10, R9 ;  /* 0x000000090a0e7221 */ /* 0x002fc80000010000 */
[----:B------:R-:W0:Y:S01]  /*12b0*/  SHFL.BFLY PT, R9, R8, 0x2, 0x1f ;  /* 0x0c401f0008097f89 */ /* 0x000e2200000e0000 */
[----:B--2---:R-:W-:Y:S01]  /*12c0*/  FADD.FTZ R16, R12, R13 ;  /* 0x0000000d0c107221 */ /* 0x004fe20000010000 */
[----:B---3--:R-:W-:Y:S02]  /*12d0*/  FADD.FTZ R18, R35, R18 ;  /* 0x0000001223127221 */ /* 0x008fe40000010000 */
[----:B------:R-:W1:Y:S04]  /*12e0*/  SHFL.BFLY PT, R13, R14, 0x2, 0x1f ;  /* 0x0c401f000e0d7f89 */ /* 0x000e6800000e0000 */
[----:B------:R-:W2:Y:S04]  /*12f0*/  SHFL.BFLY PT, R17, R16, 0x2, 0x1f ;  /* 0x0c401f0010117f89 */ /* 0x000ea800000e0000 */
[----:B------:R-:W3:Y:S01]  /*1300*/  SHFL.BFLY PT, R11, R18, 0x2, 0x1f ;  /* 0x0c401f00120b7f89 */ /* 0x000ee200000e0000 */
[----:B------:R-:W-:-:S02]  /*1310*/  VIADD R20, R53, 0x7f ;  /* 0x0000007f35147836 */ /* 0x000fc40000000000 */
[----:B0-----:R-:W-:-:S03]  /*1320*/  FADD.FTZ R12, R8, R9 ;  /* 0x00000009080c7221 */ /* 0x001fc60000010000 */
[----:B------:R-:W-:-:S04]  /*1330*/  SHF.R.S32.HI R9, RZ, 0x1f, R20 ;  /* 0x0000001fff097819 */ /* 0x000fc80000011414 */
[-C--:B------:R-:W-:Y:S01]  /*1340*/  LEA.HI R9, R9, R20.reuse, RZ, 0x7 ;  /* 0x0000001409097211 */ /* 0x080fe200078f38ff */
[----:B-1----:R-:W-:Y:S02]  /*1350*/  FADD.FTZ R15, R14, R13 ;  /* 0x0000000d0e0f7221 */ /* 0x002fe40000010000 */
[----:B------:R-:W0:Y:S01]  /*1360*/  SHFL.BFLY PT, R13, R12, 0x1, 0x1f ;  /* 0x0c201f000c0d7f89 */ /* 0x000e2200000e0000 */
[----:B--2---:R-:W-:Y:S01]  /*1370*/  FADD.FTZ R17, R16, R17 ;  /* 0x0000001110117221 */ /* 0x004fe20000010000 */
[----:B------:R-:W-:Y:S01]  /*1380*/  LOP3.LUT R9, R9, 0xffffff80, RZ, 0xc0, !PT ;  /* 0xffffff8009097812 */ /* 0x000fe200078ec0ff */
[----:B---3--:R-:W-:Y:S01]  /*1390*/  FADD.FTZ R19, R18, R11 ;  /* 0x0000000b12137221 */ /* 0x008fe20000010000 */
[----:B------:R-:W1:Y:S02]  /*13a0*/  SHFL.BFLY PT, R14, R15, 0x1, 0x1f ;  /* 0x0c201f000f0e7f89 */ /* 0x000e6400000e0000 */
[----:B------:R-:W-:Y:S01]  /*13b0*/  IADD3 R21, PT, PT, R5, R20, -R9 ;  /* 0x0000001405157210 */ /* 0x000fe20007ffe809 */
[----:B------:R-:W2:Y:S01]  /*13c0*/  LDC.64 R10, c[0x0][0x440] ;  /* 0x00011000ff0a7b82 */ /* 0x000ea20000000a00 */
[----:B------:R-:W3:Y:S04]  /*13d0*/  SHFL.BFLY PT, R16, R17, 0x1, 0x1f ;  /* 0x0c201f0011107f89 */ /* 0x000ee800000e0000 */
[----:B------:R-:W4:Y:S03]  /*13e0*/  SHFL.BFLY PT, R18, R19, 0x1, 0x1f ;  /* 0x0c201f0013127f89 */ /* 0x000f2600000e0000 */
[----:B------:R-:W2:Y:S01]  /*13f0*/  LDC.64 R8, c[0x0][0x448] ;  /* 0x00011200ff087b82 */ /* 0x000ea20000000a00 */
[----:B------:R-:W-:Y:S01]  /*1400*/  IMAD.IADD R21, R20, 0x1, -R21 ;  /* 0x0000000114157824 */ /* 0x000fe200078e0a15 */
[----:B------:R-:W-:Y:S01]  /*1410*/  SHF.L.U32 R20, R0, 0xd, RZ ;  /* 0x0000000d00147819 */ /* 0x000fe200000006ff */
[----:B------:R-:W-:-:S05]  /*1420*/  IMAD.SHL.U32 R23, R4, 0x4, RZ ;  /* 0x0000000404177824 */ /* 0x000fca00078e00ff */
[----:B------:R-:W-:Y:S02]  /*1430*/  LOP3.LUT R23, R23, R20, RZ, 0xfc, !PT ;  /* 0x0000001417177212 */ /* 0x000fe400078efcff */
[----:B------:R-:W-:Y:S02]  /*1440*/  SHF.L.U32 R20, R3, 0x6, RZ ;  /* 0x0000000603147819 */ /* 0x000fe400000006ff */
[----:B------:R-:W-:Y:S01]  /*1450*/  ISETP.GE.AND P0, PT, R4, R21, PT ;  /* 0x000000150400720c */ /* 0x000fe20003f06270 */
[----:B0-----:R-:W-:Y:S01]  /*1460*/  FADD.FTZ R21, R12, R13 ;  /* 0x0000000d0c157221 */ /* 0x001fe20000010000 */
[----:B------:R-:W-:Y:S01]  /*1470*/  IADD3 R12, P2, PT, R20, R23, RZ ;  /* 0x00000017140c7210 */ /* 0x000fe20007f5e0ff */
[----:B-1----:R-:W-:Y:S01]  /*1480*/  FADD.FTZ R22, R15, R14 ;  /* 0x0000000e0f167221 */ /* 0x002fe20000010000 */
[----:B------:R-:W-:Y:S02]  /*1490*/  ISETP.GT.U32.OR P0, PT, R4, 0x7f, P0 ;  /* 0x0000007f0400780c */ /* 0x000fe40000704470 */
[----:B------:R-:W-:Y:S01]  /*14a0*/  LEA.HI.X.SX32 R13, R20, RZ, 0x1, P2 ;  /* 0x000000ff140d7211 */ /* 0x000fe200010f0eff */
[----:B---3--:R-:W-:Y:S01]  /*14b0*/  FADD.FTZ R23, R17, R16 ;  /* 0x0000001011177221 */ /* 0x008fe20000010000 */
[----:B------:R-:W-:Y:S01]  /*14c0*/  SHF.R.S32.HI R20, RZ, 0x1f, R3 ;  /* 0x0000001fff147819 */ /* 0x000fe20000011403 */
[----:B----4-:R-:W-:Y:S01]  /*14d0*/  FADD.FTZ R18, R19, R18 ;  /* 0x0000001213127221 */ /* 0x010fe20000010000 */
[----:B------:R-:W-:Y:S07]  /*14e0*/  @P1 BRA `(.L_x_115) ;  /* 0x0000000000641947 */ /* 0x000fee0003800000 */
[----:B------:R-:W0:Y:S01]  /*14f0*/  LDC.64 R16, c[0x0][0x3e8] ;  /* 0x0000fa00ff107b82 */ /* 0x000e220000000a00 */
[----:B------:R-:W1:Y:S01]  /*1500*/  LDCU.64 UR8, c[0x0][0x3f0] ;  /* 0x00007e00ff0877ac */ /* 0x000e620008000a00 */
[----:B------:R-:W-:Y:S02]  /*1510*/  IADD3 R14, P1, PT, R5, R3, RZ ;  /* 0x00000003050e7210 */ /* 0x000fe40007f3e0ff */
[-C--:B------:R-:W-:Y:S01]  /*1520*/  ISETP.GE.AND P4, PT, R6, R7.reuse, PT ;  /* 0x000000070600720c */ /* 0x080fe20003f86270 */
[----:B------:R-:W3:Y:S01]  /*1530*/  LDCU.64 UR10, c[0x0][0x3d0] ;  /* 0x00007a00ff0a77ac */ /* 0x000ee20008000a00 */
[-C--:B------:R-:W-:Y:S01]  /*1540*/  ISETP.GE.AND P3, PT, R40, R7.reuse, PT ;  /* 0x000000072800720c */ /* 0x080fe20003f66270 */
[----:B------:R-:W-:Y:S01]  /*1550*/  IMAD.X R15, RZ, RZ, R20, P1 ;  /* 0x000000ffff0f7224 */ /* 0x000fe200008e0614 */
[----:B------:R-:W-:Y:S01]  /*1560*/  ISETP.GE.AND P1, PT, R52, R7, PT ;  /* 0x000000073400720c */ /* 0x000fe20003f26270 */
[----:B0-----:R-:W-:-:S04]  /*1570*/  IMAD.WIDE.U32 R14, R16, UR6, R14 ;  /* 0x00000006100e7c25 */ /* 0x001fc8000f8e000e */
[----:B------:R-:W-:Y:S01]  /*1580*/  IMAD R15, R17, UR6, R15 ;  /* 0x00000006110f7c24 */ /* 0x000fe2000f8e020f */
[----:B------:R-:W-:Y:S01]  /*1590*/  FSEL R17, R22, RZ, !P3 ;  /* 0x000000ff16117208 */ /* 0x000fe20005800000 */
[----:B-1----:R-:W-:-:S04]  /*15a0*/  IMAD.WIDE.U32 R14, R41, UR8, R14 ;  /* 0x00000008290e7c25 */ /* 0x002fc8000f8e000e */
[----:B------:R-:W-:Y:S01]  /*15b0*/  IMAD R16, R41, UR9, R15 ;  /* 0x0000000929107c24 */ /* 0x000fe2000f8e020f */
[----:B------:R-:W-:-:S04]  /*15c0*/  IADD3 R15, P2, PT, R6, R14, RZ ;  /* 0x0000000e060f7210 */ /* 0x000fc80007f5e0ff */
[----:B------:R-:W-:Y:S02]  /*15d0*/  IADD3.X R16, PT, PT, RZ, R16, RZ, P2, !PT ;  /* 0x00000010ff107210 */ /* 0x000fe400017fe4ff */
[----:B---3--:R-:W-:Y:S02]  /*15e0*/  LEA R14, P5, R15, UR10, 0x2 ;  /* 0x0000000a0f0e7c11 */ /* 0x008fe4000f8a10ff */
[----:B------:R-:W-:Y:S02]  /*15f0*/  ISETP.GE.AND P2, PT, R45, R7, PT ;  /* 0x000000072d00720c */ /* 0x000fe40003f46270 */
[----:B------:R-:W-:Y:S02]  /*1600*/  FSEL R7, R21, RZ, !P4 ;  /* 0x000000ff15077208 */ /* 0x000fe40006000000 */
[----:B------:R-:W-:Y:S02]  /*1610*/  LEA.HI.X R15, R15, UR11, R16, 0x2, P5 ;  /* 0x0000000b0f0f7c11 */ /* 0x000fe4000a8f1410 */
[----:B------:R-:W-:-:S02]  /*1620*/  FSEL R19, R23, RZ, !P2 ;  /* 0x000000ff17137208 */ /* 0x000fc40005000000 */
[----:B------:R-:W-:Y:S01]  /*1630*/  FSEL R21, R18, RZ, !P1 ;  /* 0x000000ff12157208 */ /* 0x000fe20004800000 */
[----:B------:R0:W-:Y:S04]  /*1640*/  STG.E desc[UR4][R14.64], R7 ;  /* 0x000000070e007986 */ /* 0x0001e8000c101904 */
[----:B------:R0:W-:Y:S04]  /*1650*/  STG.E desc[UR4][R14.64+0x80], R17 ;  /* 0x000080110e007986 */ /* 0x0001e8000c101904 */
[----:B------:R0:W-:Y:S04]  /*1660*/  STG.E desc[UR4][R14.64+0x100], R19 ;  /* 0x000100130e007986 */ /* 0x0001e8000c101904 */
[----:B------:R0:W-:Y:S02]  /*1670*/  STG.E desc[UR4][R14.64+0x180], R21 ;  /* 0x000180150e007986 */ /* 0x0001e4000c101904 */
.L_x_115:
[----:B------:R-:W-:Y:S05]  /*1680*/  BSYNC.RECONVERGENT B0 ;  /* 0x0000000000007941 */ /* 0x000fea0003800200 */
.L_x_114:
[----:B------:R-:W-:Y:S04]  /*1690*/  BSSY.RECONVERGENT B0, `(.L_x_116) ;  /* 0x0000012000007945 */ /* 0x000fe80003800200 */
[----:B------:R-:W-:Y:S05]  /*16a0*/  @P0 BRA `(.L_x_117) ;  /* 0x0000000000400947 */ /* 0x000fea0003800000 */
[----:B0-----:R-:W0:Y:S01]  /*16b0*/  LDC.64 R14, c[0x0][0x418] ;  /* 0x00010600ff0e7b82 */ /* 0x001e220000000a00 */
[----:B------:R-:W-:Y:S01]  /*16c0*/  IMAD.IADD R6, R5, 0x1, R4 ;  /* 0x0000000105067824 */ /* 0x000fe200078e0204 */
[----:B------:R-:W1:Y:S04]  /*16d0*/  LDCU.64 UR8, c[0x0][0x420] ;  /* 0x00008400ff0877ac */ /* 0x000e680008000a00 */
[----:B------:R-:W-:Y:S01]  /*16e0*/  IADD3 R6, P0, PT, R6, R3, RZ ;  /* 0x0000000306067210 */ /* 0x000fe20007f1e0ff */
[----:B-----5:R-:W-:Y:S01]  /*16f0*/  FMUL.FTZ R3, R49, 1.4426950216293334961 ;  /* 0x3fb8aa3b31037820 */ /* 0x020fe20000410000 */
[----:B------:R-:W3:Y:S02]  /*1700*/  LDC.64 R16, c[0x0][0x410] ;  /* 0x00010400ff107b82 */ /* 0x000ee40000000a00 */
[----:B------:R-:W-:-:S02]  /*1710*/  IADD3.X R7, PT, PT, RZ, R20, RZ, P0, !PT ;  /* 0x00000014ff077210 */ /* 0x000fc400007fe4ff */
[----:B------:R-:W-:-:S04]  /*1720*/  FSETP.NEU.FTZ.AND P0, PT, R49, -INF , PT ;  /* 0xff8000003100780b */ /* 0x000fc80003f1d000 */
[----:B------:R-:W-:Y:S01]  /*1730*/  FSEL R3, R3, RZ, P0 ;  /* 0x000000ff03037208 */ /* 0x000fe20000000000 */
[----:B0-----:R-:W-:-:S04]  /*1740*/  IMAD.WIDE.U32 R6, R14, UR6, R6 ;  /* 0x000000060e067c25 */ /* 0x001fc8000f8e0006 */
[----:B------:R-:W-:Y:S02]  /*1750*/  IMAD R7, R15, UR6, R7 ;  /* 0x000000060f077c24 */ /* 0x000fe4000f8e0207 */
[----:B-1----:R-:W-:-:S04]  /*1760*/  IMAD.WIDE.U32 R6, R41, UR8, R6 ;  /* 0x0000000829067c25 */ /* 0x002fc8000f8e0006 */
[----:B------:R-:W-:Y:S01]  /*1770*/  IMAD R5, R41, UR9, R7 ;  /* 0x0000000929057c24 */ /* 0x000fe2000f8e0207 */
[----:B---3--:R-:W-:-:S04]  /*1780*/  LEA R14, P1, R6, R16, 0x2 ;  /* 0x00000010060e7211 */ /* 0x008fc800078210ff */
[----:B------:R-:W-:-:S05]  /*1790*/  LEA.HI.X R15, R6, R17, R5, 0x2, P1 ;  /* 0x00000011060f7211 */ /* 0x000fca00008f1405 */
[----:B------:R1:W-:Y:S04]  /*17a0*/  STG.E desc[UR4][R14.64], R3 ;  /* 0x000000030e007986 */ /* 0x0003e8000c101904 */
.L_x_117:
[----:B------:R-:W-:Y:S05]  /*17b0*/  BSYNC.RECONVERGENT B0 ;  /* 0x0000000000007941 */ /* 0x000fea0003800200 */
.L_x_116:
[----:B------:R-:W3:Y:S01]  /*17c0*/  LDCU.64 UR10, c[0x0][0x458] ;  /* 0x00008b00ff0a77ac */ /* 0x000ee20008000a00 */
[----:B--2---:R-:W-:Y:S01]  /*17d0*/  IMAD.WIDE.U32 R12, R10, UR6, R12 ;  /* 0x000000060a0c7c25 */ /* 0x004fe2000f8e000c */
[----:B------:R-:W2:Y:S03]  /*17e0*/  LDCU.64 UR8, c[0x0][0x428] ;  /* 0x00008500ff0877ac */ /* 0x000ea60008000a00 */
[----:B------:R-:W-:Y:S02]  /*17f0*/  IMAD R13, R11, UR6, R13 ;  /* 0x000000060b0d7c24 */ /* 0x000fe4000f8e020d */
[----:B0-----:R-:W-:-:S04]  /*1800*/  IMAD.WIDE.U32 R6, R41, R8, R12 ;  /* 0x0000000829067225 */ /* 0x001fc800078e000c */
[----:B------:R-:W-:Y:S01]  /*1810*/  IMAD R9, R41, R9, R7 ;  /* 0x0000000929097224 */ /* 0x000fe200078e0207 */
[----:B---3--:R-:W-:-:S04]  /*1820*/  ISETP.NE.U32.AND P0, PT, RZ, UR10, PT ;  /* 0x0000000aff007c0c */ /* 0x008fc8000bf05070 */
[----:B------:R-:W-:Y:S02]  /*1830*/  ISETP.NE.AND.EX P0, PT, RZ, UR11, PT, P0 ;  /* 0x0000000bff007c0c */ /* 0x000fe4000bf05300 */
[----:B--2---:R-:W-:Y:S02]  /*1840*/  LEA R8, P1, R6, UR8, 0x2 ;  /* 0x0000000806087c11 */ /* 0x004fe4000f8210ff */
[----:B------:R-:W-:Y:S02]  /*1850*/  ISETP.NE.OR P0, PT, R4, RZ, !P0 ;  /* 0x000000ff0400720c */ /* 0x000fe40004705670 */
        /* <DEDUP_REMOVED lines=10> */
[----:B-1----:R-:W1:Y:S01]  /*1900*/  LDC R3, c[0x0][0x390] ;  /* 0x0000e400ff037b82 */ /* 0x002e620000000800 */
[----:B------:R-:W2:Y:S07]  /*1910*/  LDCU UR7, c[0x0][0x450] ;  /* 0x00008a00ff0777ac */ /* 0x000eae0008000800 */
[----:B------:R-:W3:Y:S01]  /*1920*/  LDC.64 R4, c[0x0][0x458] ;  /* 0x00011600ff047b82 */ /* 0x000ee20000000a00 */
[----:B--2---:R-:W-:-:S04]  /*1930*/  IMAD R0, R0, UR7, R2 ;  /* 0x0000000700007c24 */ /* 0x004fc8000f8e0202 */
[----:B-1----:R-:W-:-:S04]  /*1940*/  IMAD R3, R0, R3, UR6 ;  /* 0x0000000600037e24 */ /* 0x002fc8000f8e0203 */
[----:B---3--:R-:W-:-:S05]  /*1950*/  IMAD.WIDE R2, R3, 0x4, R4 ;  /* 0x0000000403027825 */ /* 0x008fca00078e0204 */
[----:B------:R-:W-:Y:S01]  /*1960*/  STG.E desc[UR4][R2.64], RZ ;  /* 0x000000ff02007986 */ /* 0x000fe2000c101904 */
[----:B------:R-:W-:Y:S05]  /*1970*/  EXIT ;  /* 0x000000000000794d */ /* 0x000fea0003800000 */
.L_x_118:
        /* <DEDUP_REMOVED lines=16> */
.L_x_173:


//--------------------- .nv.shared._ZN7cutlass13device_kernelIN5flash11enable_sm90INS1_16FlashAttnBwdSm90INS1_25CollectiveMainloopBwdSm90ILi2ELi2ELi2EN4cute5tupleIJNS5_1CILi1EEES8_S8_EEENS6_IJNS7_ILi128EEESA_NS7_ILi64EEEEEENS_10bfloat16_tEfNS_4arch4Sm90ELb0ELb0ELb1ELb0ELb0ELb1ELb0ELb0ELi2ELi1ELi2ELi2ELb0EEENS1_21CollectiveEpilogueBwdISC_SD_SF_Li256ELb0ELb0ELi1EEENS1_19SingleTileSchedulerILb0ELb0ELb0ELi128EEEEEEEEEvNT_6ParamsE --------------------------
	.section	.nv.shared._ZN7cutlass13device_kernelIN5flash11enable_sm90INS1_16FlashAttnBwdSm90INS1_25CollectiveMainloopBwdSm90ILi2ELi2ELi2EN4cute5tupleIJNS5_1CILi1EEES8_S8_EEENS6_IJNS7_ILi128EEESA_NS7_ILi64EEEEEENS_10bfloat16_tEfNS_4arch4Sm90ELb0ELb0ELb1ELb0ELb0ELb1ELb0ELb0ELi2ELi1ELi2ELi2ELb0EEENS1_21CollectiveEpilogueBwdISC_SD_SF_Li256ELb0ELb0ELi1EEENS1_19SingleTileSchedulerILb0ELb0ELb0ELi128EEEEEEEEEvNT_6ParamsE,"aw",@nobits
	.sectionflags	@""
	.align	16
	.zero		1024


//--------------------- .nv.shared.reserved.0     --------------------------
	.section	.nv.shared.reserved.0,"aw",@nobits
	.weak		__nv_reservedSMEM_offset_0_alias
	.size		__nv_reservedSMEM_offset_0_alias, 0, 64
	.other		__nv_reservedSMEM_offset_0_alias,@"STO_CUDA_RESERVED_SHARED STV_DEFAULT"
__nv_reservedSMEM_offset_0_alias:
	.zero		0
	.zero		64


//--------------------- .nv.global                --------------------------
	.section	.nv.global,"aw",@nobits
.nv.global:
	.type		_ZN76_INTERNAL_322bdddb_40_flash_bwd_hdim64_bf16_softcapall_sm90_cu_f3e6f9ee_33644cute1_E,@object
	.size		_ZN76_INTERNAL_322bdddb_40_flash_bwd_hdim64_bf16_softcapall_sm90_cu_f3e6f9ee_33644cute1_E,(_ZN76_INTERNAL_322bdddb_40_flash_bwd_hdim64_bf16_softcapall_sm90_cu_f3e6f9ee_33644cuda3std3__45__cpo6cbeginE - _ZN76_INTERNAL_322bdddb_40_flash_bwd_hdim64_bf16_softcapall_sm90_cu_f3e6f9ee_33644cute1_E)
_ZN76_INTERNAL_322bdddb_40_flash_bwd_hdim64_bf16_softcapall_sm90_cu_f3e6f9ee_33644cute1_E:
	.zero		1
	.type		_ZN76_INTERNAL_322bdddb_40_flash_bwd_hdim64_bf16_softcapall_sm90_cu_f3e6f9ee_33644cuda3std3__45__cpo6cbeginE,@object
	.size		_ZN76_INTERNAL_322bdddb_40_flash_bwd_hdim64_bf16_softcapall_sm90_cu_f3e6f9ee_33644cuda3std3__45__cpo6cbeginE,(_ZN76_INTERNAL_322bdddb_40_flash_bwd_hdim64_bf16_softcapall_sm90_cu_f3e6f9ee_33644cuda3std3__48in_placeE - _ZN76_INTERNAL_322bdddb_40_flash_bwd_hdim64_bf16_softcapall_sm90_cu_f3e6f9ee_33644cuda3std3__45__cpo6cbeginE)
_ZN76_INTERNAL_322bdddb_40_flash_bwd_hdim64_bf16_softcapall_sm90_cu_f3e6f9ee_33644cuda3std3__45__cpo6cbeginE:
	.zero		1
	.type		_ZN76_INTERNAL_322bdddb_40_flash_bwd_hdim64_bf16_softcapall_sm90_cu_f3e6f9ee_33644cuda3std3__48in_placeE,@object
	.size		_ZN76_INTERNAL_322bdddb_40_flash_bwd_hdim64_bf16_softcapall_sm90_cu_f3e6f9ee_33644cuda3std3__48in_placeE,(_ZN76_INTERNAL_322bdddb_40_flash_bwd_hdim64_bf16_softcapall_sm90_cu_f3e6f9ee_33644cuda3std6ranges3__45__cpo9iter_moveE - _ZN76_INTERNAL_322bdddb_40_flash_bwd_hdim64_bf16_softcapall_sm90_cu_f3e6f9ee_33644cuda3std3__48in_placeE)
_ZN76_INTERNAL_322bdddb_40_flash_bwd_hdim64_bf16_softcapall_sm90_cu_f3e6f9ee_33644cuda3std3__48in_placeE:
	.zero		1
	.type		_ZN76_INTERNAL_322bdddb_40_flash_bwd_hdim64_bf16_softcapall_sm90_cu_f3e6f9ee_33644cuda3std6ranges3__45__cpo9iter_moveE,@object
	.size		_ZN76_INTERNAL_322bdddb_40_flash_bwd_hdim64_bf16_softcapall_sm90_cu_f3e6f9ee_33644cuda3std6ranges3__45__cpo9iter_moveE,(_ZN76_INTERNAL_322bdddb_40_flash_bwd_hdim64_bf16_softcapall_sm90_cu_f3e6f9ee_33644cuda3std3__45__cpo5beginE - _ZN76_INTERNAL_322bdddb_40_flash_bwd_hdim64_bf16_softcapall_sm90_cu_f3e6f9ee_33644cuda3std6ranges3__45__cpo9iter_moveE)
_ZN76_INTERNAL_322bdddb_40_flash_bwd_hdim64_bf16_softcapall_sm90_cu_f3e6f9ee_33644cuda3std6ranges3__45__cpo9iter_moveE:
	.zero		1
	.type		_ZN76_INTERNAL_322bdddb_40_flash_bwd_hdim64_bf16_softcapall_sm90_cu_f3e6f9ee_33644cuda3std3__45__cpo5beginE,@object
	.size		_ZN76_INTERNAL_322bdddb_40_flash_bwd_hdim64_bf16_softcapall_sm90_cu_f3e6f9ee_33644cuda3std3__45__cpo5beginE,(_ZN76_INTERNAL_322bdddb_40_flash_bwd_hdim64_bf16_softcapall_sm90_cu_f3e6f9ee_33644cuda3std3__478_GLOBAL__N__322bdddb_40_flash_bwd_hdim64_bf16_softcapall_sm90_cu_f3e6f9ee_33646ignoreE - _ZN76_INTERNAL_322bdddb_40_flash_bwd_hdim64_bf16_softcapall_sm90_cu_f3e6f9ee_33644cuda3std3__45__cpo5beginE)
_ZN76_INTERNAL_322bdddb_40_flash_bwd_hdim64_bf16_softcapall_sm90_cu_f3e6f9ee_33644cuda3std3__45__cpo5beginE:
	.zero		1
	.type		_ZN76_INTERNAL_322bdddb_40_flash_bwd_hdim64_bf16_softcapall_sm90_cu_f3e6f9ee_33644cuda3std3__478_GLOBAL__N__322bdddb_40_flash_bwd_hdim64_bf16_softcapall_sm90_cu_f3e6f9ee_33646ignoreE,@object
	.size		_ZN76_INTERNAL_322bdddb_40_flash_bwd_hdim64_bf16_softcapall_sm90_cu_f3e6f9ee_33644cuda3std3__478_GLOBAL__N__322bdddb_40_flash_bwd_hdim64_bf16_softcapall_sm90_cu_f3e6f9ee_33646ignoreE,(_ZN76_INTERNAL_322bdddb_40_flash_bwd_hdim64_bf16_softcapall_sm90_cu_f3e6f9ee_33644cute7productE - _ZN76_INTERNAL_322bdddb_40_flash_bwd_hdim64_bf16_softcapall_sm90_cu_f3e6f9ee_33644cuda3std3__478_GLOBAL__N__322bdddb_40_flash_bwd_hdim64_bf16_softcapall_sm90_cu_f3e6f9ee_33646ignoreE)
_ZN76_INTERNAL_322bdddb_40_flash_bwd_hdim64_bf16_softcapall_sm90_cu_f3e6f9ee_33644cuda3std3__478_GLOBAL__N__322bdddb_40_flash_bwd_hdim64_bf16_softcapall_sm90_cu_f3e6f9ee_33646ignoreE:
	.zero		1
	.type		_ZN76_INTERNAL_322bdddb_40_flash_bwd_hdim64_bf16_softcapall_sm90_cu_f3e6f9ee_33644cute7productE,@object
	.size		_ZN76_INTERNAL_322bdddb_40_flash_bwd_hdim64_bf16_softcapall_sm90_cu_f3e6f9ee_33644cute7productE,(_ZN76_INTERNAL_322bdddb_40_flash_bwd_hdim64_bf16_softcapall_sm90_cu_f3e6f9ee_33644cuda3std3__45__cpo3endE - _ZN76_INTERNAL_322bdddb_40_flash_bwd_hdim64_bf16_softcapall_sm90_cu_f3e6f9ee_33644cute7productE)
_ZN76_INTERNAL_322bdddb_40_flash_bwd_hdim64_bf16_softcapall_sm90_cu_f3e6f9ee_33644cute7productE:
	.zero		1
	.type		_ZN76_INTERNAL_322bdddb_40_flash_bwd_hdim64_bf16_softcapall_sm90_cu_f3e6f9ee_33644cuda3std3__45__cpo3endE,@object
	.size		_ZN76_INTERNAL_322bdddb_40_flash_bwd_hdim64_bf16_softcapall_sm90_cu_f3e6f9ee_33644cuda3std3__45__cpo3endE,(_ZN76_INTERNAL_322bdddb_40_flash_bwd_hdim64_bf16_softcapall_sm90_cu_f3e6f9ee_33644cuda3std3__419piecewise_constructE - _ZN76_INTERNAL_322bdddb_40_flash_bwd_hdim64_bf16_softcapall_sm90_cu_f3e6f9ee_33644cuda3std3__45__cpo3endE)
_ZN76_INTERNAL_322bdddb_40_flash_bwd_hdim64_bf16_softcapall_sm90_cu_f3e6f9ee_33644cuda3std3__45__cpo3endE:
	.zero		1
	.type		_ZN76_INTERNAL_322bdddb_40_flash_bwd_hdim64_bf16_softcapall_sm90_cu_f3e6f9ee_33644cuda3std3__419piecewise_constructE,@object
	.size		_ZN76_INTERNAL_322bdddb_40_flash_bwd_hdim64_bf16_softcapall_sm90_cu_f3e6f9ee_33644cuda3std3__419piecewise_constructE,(_ZN76_INTERNAL_322bdddb_40_flash_bwd_hdim64_bf16_softcapall_sm90_cu_f3e6f9ee_33644cuda3std3__45__cpo4cendE - _ZN76_INTERNAL_322bdddb_40_flash_bwd_hdim64_bf16_softcapall_sm90_cu_f3e6f9ee_33644cuda3std3__419piecewise_constructE)
_ZN76_INTERNAL_322bdddb_40_flash_bwd_hdim64_bf16_softcapall_sm90_cu_f3e6f9ee_33644cuda3std3__419piecewise_constructE:
	.zero		1
	.type		_ZN76_INTERNAL_322bdddb_40_flash_bwd_hdim64_bf16_softcapall_sm90_cu_f3e6f9ee_33644cuda3std3__45__cpo4cendE,@object
	.size		_ZN76_INTERNAL_322bdddb_40_flash_bwd_hdim64_bf16_softcapall_sm90_cu_f3e6f9ee_33644cuda3std3__45__cpo4cendE,(_ZN76_INTERNAL_322bdddb_40_flash_bwd_hdim64_bf16_softcapall_sm90_cu_f3e6f9ee_33644cuda3std6ranges3__45__cpo4swapE - _ZN76_INTERNAL_322bdddb_40_flash_bwd_hdim64_bf16_softcapall_sm90_cu_f3e6f9ee_33644cuda3std3__45__cpo4cendE)
_ZN76_INTERNAL_322bdddb_40_flash_bwd_hdim64_bf16_softcapall_sm90_cu_f3e6f9ee_33644cuda3std3__45__cpo4cendE:
	.zero		1
	.type		_ZN76_INTERNAL_322bdddb_40_flash_bwd_hdim64_bf16_softcapall_sm90_cu_f3e6f9ee_33644cuda3std6ranges3__45__cpo4swapE,@object
	.size		_ZN76_INTERNAL_322bdddb_40_flash_bwd_hdim64_bf16_softcapall_sm90_cu_f3e6f9ee_33644cuda3std6ranges3__45__cpo4swapE,(.L_7 - _ZN76_INTERNAL_322bdddb_40_flash_bwd_hdim64_bf16_softcapall_sm90_cu_f3e6f9ee_33644cuda3std6ranges3__45__cpo4swapE)
_ZN76_INTERNAL_322bdddb_40_flash_bwd_hdim64_bf16_softcapall_sm90_cu_f3e6f9ee_33644cuda3std6ranges3__45__cpo4swapE:
	.zero		1
.L_7:


//--------------------- .nv.shared._ZN7cutlass13device_kernelIN5flash11enable_sm90INS1_16FlashAttnBwdSm90INS1_25CollectiveMainloopBwdSm90ILi2ELi2ELi2EN4cute5tupleIJNS5_1CILi1EEES8_S8_EEENS6_IJNS7_ILi128EEESA_NS7_ILi64EEEEEENS_10bfloat16_tEfNS_4arch4Sm90ELb0ELb0ELb1ELb0ELb1ELb1ELb0ELb0ELi2ELi1ELi2ELi2ELb0EEENS1_21CollectiveEpilogueBwdISC_SD_SF_Li256ELb0ELb0ELi1EEENS1_19SingleTileSchedulerILb0ELb0ELb0ELi128EEEEEEEEEvNT_6ParamsE --------------------------
	.section	.nv.shared._ZN7cutlass13device_kernelIN5flash11enable_sm90INS1_16FlashAttnBwdSm90INS1_25CollectiveMainloopBwdSm90ILi2ELi2ELi2EN4cute5tupleIJNS5_1CILi1EEES8_S8_EEENS6_IJNS7_ILi128EEESA_NS7_ILi64EEEEEENS_10bfloat16_tEfNS_4arch4Sm90ELb0ELb0ELb1ELb0ELb1ELb1ELb0ELb0ELi2ELi1ELi2ELi2ELb0EEENS1_21CollectiveEpilogueBwdISC_SD_SF_Li256ELb0ELb0ELi1EEENS1_19SingleTileSchedulerILb0ELb0ELb0ELi128EEEEEEEEEvNT_6ParamsE,"aw",@nobits
	.sectionflags	@""
	.align	16
	.zero		1024


//--------------------- .nv.shared._ZN7cutlass13device_kernelIN5flash11enable_sm90INS1_16FlashAttnBwdSm90INS1_25CollectiveMainloopBwdSm90ILi2ELi2ELi2EN4cute5tupleIJNS5_1CILi1EEES8_S8_EEENS6_IJNS7_ILi128EEESA_NS7_ILi64EEEEEENS_10bfloat16_tEfNS_4arch4Sm90ELb0ELb0ELb1ELb0ELb0ELb1ELb0ELb0ELi2ELi1ELi2ELi2ELb0EEENS1_24CollectiveEpilogueBwdGQAISC_fSF_Li256ELb0ELb0EEENS1_19SingleTileSchedulerILb0ELb0ELb0ELi128EEEEEEEEEvNT_6ParamsE --------------------------
	.section	.nv.shared._ZN7cutlass13device_kernelIN5flash11enable_sm90INS1_16FlashAttnBwdSm90INS1_25CollectiveMainloopBwdSm90ILi2ELi2ELi2EN4cute5tupleIJNS5_1CILi1EEES8_S8_EEENS6_IJNS7_ILi128EEESA_NS7_ILi64EEEEEENS_10bfloat16_tEfNS_4arch4Sm90ELb0ELb0ELb1ELb0ELb0ELb1ELb0ELb0ELi2ELi1ELi2ELi2ELb0EEENS1_24CollectiveEpilogueBwdGQAISC_fSF_Li256ELb0ELb0EEENS1_19SingleTileSchedulerILb0ELb0ELb0ELi128EEEEEEEEEvNT_6ParamsE,"aw",@nobits
	.sectionflags	@""
	.align	16
	.zero		1024


//--------------------- .nv.shared._ZN7cutlass13device_kernelIN5flash11enable_sm90INS1_16FlashAttnBwdSm90INS1_25CollectiveMainloopBwdSm90ILi2ELi2ELi2EN4cute5tupleIJNS5_1CILi1EEES8_S8_EEENS6_IJNS7_ILi128EEESA_NS7_ILi64EEEEEENS_10bfloat16_tEfNS_4arch4Sm90ELb0ELb0ELb1ELb0ELb1ELb1ELb0ELb0ELi2ELi1ELi2ELi2ELb0EEENS1_24CollectiveEpilogueBwdGQAISC_fSF_Li256ELb0ELb1EEENS1_19SingleTileSchedulerILb0ELb0ELb0ELi128EEEEEEEEEvNT_6ParamsE --------------------------
	.section	.nv.shared._ZN7cutlass13device_kernelIN5flash11enable_sm90INS1_16FlashAttnBwdSm90INS1_25CollectiveMainloopBwdSm90ILi2ELi2ELi2EN4cute5tupleIJNS5_1CILi1EEES8_S8_EEENS6_IJNS7_ILi128EEESA_NS7_ILi64EEEEEENS_10bfloat16_tEfNS_4arch4Sm90ELb0ELb0ELb1ELb0ELb1ELb1ELb0ELb0ELi2ELi1ELi2ELi2ELb0EEENS1_24CollectiveEpilogueBwdGQAISC_fSF_Li256ELb0ELb1EEENS1_19SingleTileSchedulerILb0ELb0ELb0ELi128EEEEEEEEEvNT_6ParamsE,"aw",@nobits
	.sectionflags	@""
	.align	16
	.zero		1024


//--------------------- .nv.shared._ZN7cutlass13device_kernelIN5flash11enable_sm90INS1_16FlashAttnBwdSm90INS1_25CollectiveMainloopBwdSm90ILi2ELi2ELi2EN4cute5tupleIJNS5_1CILi1EEES8_S8_EEENS6_IJNS7_ILi128EEESA_NS7_ILi64EEEEEENS_10bfloat16_tEfNS_4arch4Sm90ELb0ELb0ELb1ELb1ELb0ELb1ELb0ELb0ELi2ELi1ELi2ELi2ELb0EEENS1_21CollectiveEpilogueBwdISC_SD_SF_Li256ELb1ELb0ELi1EEENS1_19SingleTileSchedulerILb1ELb0ELb0ELi128EEEEEEEEEvNT_6ParamsE --------------------------
	.section	.nv.shared._ZN7cutlass13device_kernelIN5flash11enable_sm90INS1_16FlashAttnBwdSm90INS1_25CollectiveMainloopBwdSm90ILi2ELi2ELi2EN4cute5tupleIJNS5_1CILi1EEES8_S8_EEENS6_IJNS7_ILi128EEESA_NS7_ILi64EEEEEENS_10bfloat16_tEfNS_4arch4Sm90ELb0ELb0ELb1ELb1ELb0ELb1ELb0ELb0ELi2ELi1ELi2ELi2ELb0EEENS1_21CollectiveEpilogueBwdISC_SD_SF_Li256ELb1ELb0ELi1EEENS1_19SingleTileSchedulerILb1ELb0ELb0ELi128EEEEEEEEEvNT_6ParamsE,"aw",@nobits
	.sectionflags	@""
	.align	16
	.zero		1024


//--------------------- .nv.shared._ZN7cutlass13device_kernelIN5flash11enable_sm90INS1_16FlashAttnBwdSm90INS1_25CollectiveMainloopBwdSm90ILi2ELi2ELi2EN4cute5tupleIJNS5_1CILi1EEES8_S8_EEENS6_IJNS7_ILi128EEESA_NS7_ILi64EEEEEENS_10bfloat16_tEfNS_4arch4Sm90ELb0ELb0ELb1ELb1ELb1ELb1ELb0ELb0ELi2ELi1ELi2ELi2ELb0EEENS1_21CollectiveEpilogueBwdISC_SD_SF_Li256ELb1ELb0ELi1EEENS1_19SingleTileSchedulerILb1ELb0ELb0ELi128EEEEEEEEEvNT_6ParamsE --------------------------
	.section	.nv.shared._ZN7cutlass13device_kernelIN5flash11enable_sm90INS1_16FlashAttnBwdSm90INS1_25CollectiveMainloopBwdSm90ILi2ELi2ELi2EN4cute5tupleIJNS5_1CILi1EEES8_S8_EEENS6_IJNS7_ILi128EEESA_NS7_ILi64EEEEEENS_10bfloat16_tEfNS_4arch4Sm90ELb0ELb0ELb1ELb1ELb1ELb1ELb0ELb0ELi2ELi1ELi2ELi2ELb0EEENS1_21CollectiveEpilogueBwdISC_SD_SF_Li256ELb1ELb0ELi1EEENS1_19SingleTileSchedulerILb1ELb0ELb0ELi128EEEEEEEEEvNT_6ParamsE,"aw",@nobits
	.sectionflags	@""
	.align	16
	.zero		1024


//--------------------- .nv.shared._ZN7cutlass13device_kernelIN5flash11enable_sm90INS1_16FlashAttnBwdSm90INS1_25CollectiveMainloopBwdSm90ILi2ELi2ELi2EN4cute5tupleIJNS5_1CILi1EEES8_S8_EEENS6_IJNS7_ILi128EEESA_NS7_ILi64EEEEEENS_10bfloat16_tEfNS_4arch4Sm90ELb0ELb0ELb1ELb1ELb0ELb1ELb0ELb0ELi2ELi1ELi2ELi2ELb0EEENS1_24CollectiveEpilogueBwdGQAISC_fSF_Li256ELb1ELb0EEENS1_19SingleTileSchedulerILb1ELb0ELb0ELi128EEEEEEEEEvNT_6ParamsE --------------------------
	.section	.nv.shared._ZN7cutlass13device_kernelIN5flash11enable_sm90INS1_16FlashAttnBwdSm90INS1_25CollectiveMainloopBwdSm90ILi2ELi2ELi2EN4cute5tupleIJNS5_1CILi1EEES8_S8_EEENS6_IJNS7_ILi128EEESA_NS7_ILi64EEEEEENS_10bfloat16_tEfNS_4arch4Sm90ELb0ELb0ELb1ELb1ELb0ELb1ELb0ELb0ELi2ELi1ELi2ELi2ELb0EEENS1_24CollectiveEpilogueBwdGQAISC_fSF_Li256ELb1ELb0EEENS1_19SingleTileSchedulerILb1ELb0ELb0ELi128EEEEEEEEEvNT_6ParamsE,"aw",@nobits
	.sectionflags	@""
	.align	16
	.zero		1024


//--------------------- .nv.shared._ZN7cutlass13device_kernelIN5flash11enable_sm90INS1_16FlashAttnBwdSm90INS1_25CollectiveMainloopBwdSm90ILi2ELi2ELi2EN4cute5tupleIJNS5_1CILi1EEES8_S8_EEENS6_IJNS7_ILi128EEESA_NS7_ILi64EEEEEENS_10bfloat16_tEfNS_4arch4Sm90ELb0ELb0ELb1ELb1ELb1ELb1ELb0ELb0ELi2ELi1ELi2ELi2ELb0EEENS1_24CollectiveEpilogueBwdGQAISC_fSF_Li256ELb1ELb1EEENS1_19SingleTileSchedulerILb1ELb0ELb0ELi128EEEEEEEEEvNT_6ParamsE --------------------------
	.section	.nv.shared._ZN7cutlass13device_kernelIN5flash11enable_sm90INS1_16FlashAttnBwdSm90INS1_25CollectiveMainloopBwdSm90ILi2ELi2ELi2EN4cute5tupleIJNS5_1CILi1EEES8_S8_EEENS6_IJNS7_ILi128EEESA_NS7_ILi64EEEEEENS_10bfloat16_tEfNS_4arch4Sm90ELb0ELb0ELb1ELb1ELb1ELb1ELb0ELb0ELi2ELi1ELi2ELi2ELb0EEENS1_24CollectiveEpilogueBwdGQAISC_fSF_Li256ELb1ELb1EEENS1_19SingleTileSchedulerILb1ELb0ELb0ELi128EEEEEEEEEvNT_6ParamsE,"aw",@nobits
	.sectionflags	@""
	.align	16
	.zero		1024


//--------------------- .nv.shared._ZN7cutlass13device_kernelIN5flash11enable_sm90INS1_16FlashAttnBwdSm90INS1_25CollectiveMainloopBwdSm90ILi2ELi2ELi2EN4cute5tupleIJNS5_1CILi1EEES8_S8_EEENS6_IJNS7_ILi128EEESA_NS7_ILi64EEEEEENS_10bfloat16_tEfNS_4arch4Sm90ELb0ELb1ELb1ELb0ELb0ELb1ELb0ELb0ELi2ELi1ELi2ELi2ELb0EEENS1_21CollectiveEpilogueBwdISC_SD_SF_Li256ELb0ELb0ELi1EEENS1_19SingleTileSchedulerILb0ELb0ELb0ELi128EEEEEEEEEvNT_6ParamsE --------------------------
	.section	.nv.shared._ZN7cutlass13device_kernelIN5flash11enable_sm90INS1_16FlashAttnBwdSm90INS1_25CollectiveMainloopBwdSm90ILi2ELi2ELi2EN4cute5tupleIJNS5_1CILi1EEES8_S8_EEENS6_IJNS7_ILi128EEESA_NS7_ILi64EEEEEENS_10bfloat16_tEfNS_4arch4Sm90ELb0ELb1ELb1ELb0ELb0ELb1ELb0ELb0ELi2ELi1ELi2ELi2ELb0EEENS1_21CollectiveEpilogueBwdISC_SD_SF_Li256ELb0ELb0ELi1EEENS1_19SingleTileSchedulerILb0ELb0ELb0ELi128EEEEEEEEEvNT_6ParamsE,"aw",@nobits
	.sectionflags	@""
	.align	16
	.zero		1024


//--------------------- .nv.shared._ZN7cutlass13device_kernelIN5flash11enable_sm90INS1_16FlashAttnBwdSm90INS1_25CollectiveMainloopBwdSm90ILi2ELi2ELi2EN4cute5tupleIJNS5_1CILi1EEES8_S8_EEENS6_IJNS7_ILi128EEESA_NS7_ILi64EEEEEENS_10bfloat16_tEfNS_4arch4Sm90ELb0ELb1ELb1ELb0ELb1ELb1ELb0ELb0ELi2ELi1ELi2ELi2ELb0EEENS1_21CollectiveEpilogueBwdISC_SD_SF_Li256ELb0ELb0ELi1EEENS1_19SingleTileSchedulerILb0ELb0ELb0ELi128EEEEEEEEEvNT_6ParamsE --------------------------
	.section	.nv.shared._ZN7cutlass13device_kernelIN5flash11enable_sm90INS1_16FlashAttnBwdSm90INS1_25CollectiveMainloopBwdSm90ILi2ELi2ELi2EN4cute5tupleIJNS5_1CILi1EEES8_S8_EEENS6_IJNS7_ILi128EEESA_NS7_ILi64EEEEEENS_10bfloat16_tEfNS_4arch4Sm90ELb0ELb1ELb1ELb0ELb1ELb1ELb0ELb0ELi2ELi1ELi2ELi2ELb0EEENS1_21CollectiveEpilogueBwdISC_SD_SF_Li256ELb0ELb0ELi1EEENS1_19SingleTileSchedulerILb0ELb0ELb0ELi128EEEEEEEEEvNT_6ParamsE,"aw",@nobits
	.sectionflags	@""
	.align	16
	.zero		1024


//--------------------- .nv.shared._ZN7cutlass13device_kernelIN5flash11enable_sm90INS1_16FlashAttnBwdSm90INS1_25CollectiveMainloopBwdSm90ILi2ELi2ELi2EN4cute5tupleIJNS5_1CILi1EEES8_S8_EEENS6_IJNS7_ILi128EEESA_NS7_ILi64EEEEEENS_10bfloat16_tEfNS_4arch4Sm90ELb0ELb1ELb1ELb0ELb0ELb1ELb0ELb0ELi2ELi1ELi2ELi2ELb0EEENS1_24CollectiveEpilogueBwdGQAISC_fSF_Li256ELb0ELb0EEENS1_19SingleTileSchedulerILb0ELb0ELb0ELi128EEEEEEEEEvNT_6ParamsE --------------------------
	.section	.nv.shared._ZN7cutlass13device_kernelIN5flash11enable_sm90INS1_16FlashAttnBwdSm90INS1_25CollectiveMainloopBwdSm90ILi2ELi2ELi2EN4cute5tupleIJNS5_1CILi1EEES8_S8_EEENS6_IJNS7_ILi128EEESA_NS7_ILi64EEEEEENS_10bfloat16_tEfNS_4arch4Sm90ELb0ELb1ELb1ELb0ELb0ELb1ELb0ELb0ELi2ELi1ELi2ELi2ELb0EEENS1_24CollectiveEpilogueBwdGQAISC_fSF_Li256ELb0ELb0EEENS1_19SingleTileSchedulerILb0ELb0ELb0ELi128EEEEEEEEEvNT_6ParamsE,"aw",@nobits
	.sectionflags	@""
	.align	16
	.zero		1024


//--------------------- .nv.shared._ZN7cutlass13device_kernelIN5flash11enable_sm90INS1_16FlashAttnBwdSm90INS1_25CollectiveMainloopBwdSm90ILi2ELi2ELi2EN4cute5tupleIJNS5_1CILi1EEES8_S8_EEENS6_IJNS7_ILi128EEESA_NS7_ILi64EEEEEENS_10bfloat16_tEfNS_4arch4Sm90ELb0ELb1ELb1ELb0ELb1ELb1ELb0ELb0ELi2ELi1ELi2ELi2ELb0EEENS1_24CollectiveEpilogueBwdGQAISC_fSF_Li256ELb0ELb1EEENS1_19SingleTileSchedulerILb0ELb0ELb0ELi128EEEEEEEEEvNT_6ParamsE --------------------------
	.section	.nv.shared._ZN7cutlass13device_kernelIN5flash11enable_sm90INS1_16FlashAttnBwdSm90INS1_25CollectiveMainloopBwdSm90ILi2ELi2ELi2EN4cute5tupleIJNS5_1CILi1EEES8_S8_EEENS6_IJNS7_ILi128EEESA_NS7_ILi64EEEEEENS_10bfloat16_tEfNS_4arch4Sm90ELb0ELb1ELb1ELb0ELb1ELb1ELb0ELb0ELi2ELi1ELi2ELi2ELb0EEENS1_24CollectiveEpilogueBwdGQAISC_fSF_Li256ELb0ELb1EEENS1_19SingleTileSchedulerILb0ELb0ELb0ELi128EEEEEEEEEvNT_6ParamsE,"aw",@nobits
	.sectionflags	@""
	.align	16
	.zero		1024


//--------------------- .nv.shared._ZN7cutlass13device_kernelIN5flash11enable_sm90INS1_16FlashAttnBwdSm90INS1_25CollectiveMainloopBwdSm90ILi2ELi2ELi2EN4cute5tupleIJNS5_1CILi1EEES8_S8_EEENS6_IJNS7_ILi128EEESA_NS7_ILi64EEEEEENS_10bfloat16_tEfNS_4arch4Sm90ELb0ELb1ELb1ELb1ELb0ELb1ELb0ELb0ELi2ELi1ELi2ELi2ELb0EEENS1_21CollectiveEpilogueBwdISC_SD_SF_Li256ELb1ELb0ELi1EEENS1_19SingleTileSchedulerILb1ELb0ELb0ELi128EEEEEEEEEvNT_6ParamsE --------------------------
	.section	.nv.shared._ZN7cutlass13device_kernelIN5flash11enable_sm90INS1_16FlashAttnBwdSm90INS1_25CollectiveMainloopBwdSm90ILi2ELi2ELi2EN4cute5tupleIJNS5_1CILi1EEES8_S8_EEENS6_IJNS7_ILi128EEESA_NS7_ILi64EEEEEENS_10bfloat16_tEfNS_4arch4Sm90ELb0ELb1ELb1ELb1ELb0ELb1ELb0ELb0ELi2ELi1ELi2ELi2ELb0EEENS1_21CollectiveEpilogueBwdISC_SD_SF_Li256ELb1ELb0ELi1EEENS1_19SingleTileSchedulerILb1ELb0ELb0ELi128EEEEEEEEEvNT_6ParamsE,"aw",@nobits
	.sectionflags	@""
	.align	16
	.zero		1024


//--------------------- .nv.shared._ZN7cutlass13device_kernelIN5flash11enable_sm90INS1_16FlashAttnBwdSm90INS1_25CollectiveMainloopBwdSm90ILi2ELi2ELi2EN4cute5tupleIJNS5_1CILi1EEES8_S8_EEENS6_IJNS7_ILi128EEESA_NS7_ILi64EEEEEENS_10bfloat16_tEfNS_4arch4Sm90ELb0ELb1ELb1ELb1ELb1ELb1ELb0ELb0ELi2ELi1ELi2ELi2ELb0EEENS1_21CollectiveEpilogueBwdISC_SD_SF_Li256ELb1ELb0ELi1EEENS1_19SingleTileSchedulerILb1ELb0ELb0ELi128EEEEEEEEEvNT_6ParamsE --------------------------
	.section	.nv.shared._ZN7cutlass13device_kernelIN5flash11enable_sm90INS1_16FlashAttnBwdSm90INS1_25CollectiveMainloopBwdSm90ILi2ELi2ELi2EN4cute5tupleIJNS5_1CILi1EEES8_S8_EEENS6_IJNS7_ILi128EEESA_NS7_ILi64EEEEEENS_10bfloat16_tEfNS_4arch4Sm90ELb0ELb1ELb1ELb1ELb1ELb1ELb0ELb0ELi2ELi1ELi2ELi2ELb0EEENS1_21CollectiveEpilogueBwdISC_SD_SF_Li256ELb1ELb0ELi1EEENS1_19SingleTileSchedulerILb1ELb0ELb0ELi128EEEEEEEEEvNT_6ParamsE,"aw",@nobits
	.sectionflags	@""
	.align	16
	.zero		1024


//--------------------- .nv.shared._ZN7cutlass13device_kernelIN5flash11enable_sm90INS1_16FlashAttnBwdSm90INS1_25CollectiveMainloopBwdSm90ILi2ELi2ELi2EN4cute5tupleIJNS5_1CILi1EEES8_S8_EEENS6_IJNS7_ILi128EEESA_NS7_ILi64EEEEEENS_10bfloat16_tEfNS_4arch4Sm90ELb0ELb1ELb1ELb1ELb0ELb1ELb0ELb0ELi2ELi1ELi2ELi2ELb0EEENS1_24CollectiveEpilogueBwdGQAISC_fSF_Li256ELb1ELb0EEENS1_19SingleTileSchedulerILb1ELb0ELb0ELi128EEEEEEEEEvNT_6ParamsE --------------------------
	.section	.nv.shared._ZN7cutlass13device_kernelIN5flash11enable_sm90INS1_16FlashAttnBwdSm90INS1_25CollectiveMainloopBwdSm90ILi2ELi2ELi2EN4cute5tupleIJNS5_1CILi1EEES8_S8_EEENS6_IJNS7_ILi128EEESA_NS7_ILi64EEEEEENS_10bfloat16_tEfNS_4arch4Sm90ELb0ELb1ELb1ELb1ELb0ELb1ELb0ELb0ELi2ELi1ELi2ELi2ELb0EEENS1_24CollectiveEpilogueBwdGQAISC_fSF_Li256ELb1ELb0EEENS1_19SingleTileSchedulerILb1ELb0ELb0ELi128EEEEEEEEEvNT_6ParamsE,"aw",@nobits
	.sectionflags	@""
	.align	16
	.zero		1024


//--------------------- .nv.shared._ZN7cutlass13device_kernelIN5flash11enable_sm90INS1_16FlashAttnBwdSm90INS1_25CollectiveMainloopBwdSm90ILi2ELi2ELi2EN4cute5tupleIJNS5_1CILi1EEES8_S8_EEENS6_IJNS7_ILi128EEESA_NS7_ILi64EEEEEENS_10bfloat16_tEfNS_4arch4Sm90ELb0ELb1ELb1ELb1ELb1ELb1ELb0ELb0ELi2ELi1ELi2ELi2ELb0EEENS1_24CollectiveEpilogueBwdGQAISC_fSF_Li256ELb1ELb1EEENS1_19SingleTileSchedulerILb1ELb0ELb0ELi128EEEEEEEEEvNT_6ParamsE --------------------------
	.section	.nv.shared._ZN7cutlass13device_kernelIN5flash11enable_sm90INS1_16FlashAttnBwdSm90INS1_25CollectiveMainloopBwdSm90ILi2ELi2ELi2EN4cute5tupleIJNS5_1CILi1EEES8_S8_EEENS6_IJNS7_ILi128EEESA_NS7_ILi64EEEEEENS_10bfloat16_tEfNS_4arch4Sm90ELb0ELb1ELb1ELb1ELb1ELb1ELb0ELb0ELi2ELi1ELi2ELi2ELb0EEENS1_24CollectiveEpilogueBwdGQAISC_fSF_Li256ELb1ELb1EEENS1_19SingleTileSchedulerILb1ELb0ELb0ELi128EEEEEEEEEvNT_6ParamsE,"aw",@nobits
	.sectionflags	@""
	.align	16
	.zero		1024


//--------------------- .nv.shared._ZN7cutlass13device_kernelIN5flash11enable_sm90INS1_16FlashAttnBwdSm90INS1_25CollectiveMainloopBwdSm90ILi2ELi2ELi2EN4cute5tupleIJNS5_1CILi1EEES8_S8_EEENS6_IJNS7_ILi96EEENS7_ILi128EEENS7_ILi64EEEEEENS_10bfloat16_tEfNS_4arch4Sm90ELb1ELb0ELb1ELb0ELb0ELb1ELb0ELb1ELi2ELi1ELi2ELi2ELb0EEENS1_21CollectiveEpilogueBwdISD_SE_SG_Li256ELb0ELb0ELi1EEENS1_25SingleTileBwdLPTSchedulerILb0ELi128ELb0EEEEEEEEEvNT_6ParamsE --------------------------
	.section	.nv.shared._ZN7cutlass13device_kernelIN5flash11enable_sm90INS1_16FlashAttnBwdSm90INS1_25CollectiveMainloopBwdSm90ILi2ELi2ELi2EN4cute5tupleIJNS5_1CILi1EEES8_S8_EEENS6_IJNS7_ILi96EEENS7_ILi128EEENS7_ILi64EEEEEENS_10bfloat16_tEfNS_4arch4Sm90ELb1ELb0ELb1ELb0ELb0ELb1ELb0ELb1ELi2ELi1ELi2ELi2ELb0EEENS1_21CollectiveEpilogueBwdISD_SE_SG_Li256ELb0ELb0ELi1EEENS1_25SingleTileBwdLPTSchedulerILb0ELi128ELb0EEEEEEEEEvNT_6ParamsE,"aw",@nobits
	.sectionflags	@""
	.align	16
	.zero		1024


//--------------------- .nv.shared._ZN7cutlass13device_kernelIN5flash11enable_sm90INS1_16FlashAttnBwdSm90INS1_25CollectiveMainloopBwdSm90ILi2ELi2ELi2EN4cute5tupleIJNS5_1CILi1EEES8_S8_EEENS6_IJNS7_ILi96EEENS7_ILi128EEENS7_ILi64EEEEEENS_10bfloat16_tEfNS_4arch4Sm90ELb1ELb0ELb1ELb0ELb1ELb1ELb0ELb1ELi2ELi1ELi2ELi2ELb0EEENS1_21CollectiveEpilogueBwdISD_SE_SG_Li256ELb0ELb0ELi1EEENS1_25SingleTileBwdLPTSchedulerILb0ELi128ELb1EEEEEEEEEvNT_6ParamsE --------------------------
	.section	.nv.shared._ZN7cutlass13device_kernelIN5flash11enable_sm90INS1_16FlashAttnBwdSm90INS1_25CollectiveMainloopBwdSm90ILi2ELi2ELi2EN4cute5tupleIJNS5_1CILi1EEES8_S8_EEENS6_IJNS7_ILi96EEENS7_ILi128EEENS7_ILi64EEEEEENS_10bfloat16_tEfNS_4arch4Sm90ELb1ELb0ELb1ELb0ELb1ELb1ELb0ELb1ELi2ELi1ELi2ELi2ELb0EEENS1_21CollectiveEpilogueBwdISD_SE_SG_Li256ELb0ELb0ELi1EEENS1_25SingleTileBwdLPTSchedulerILb0ELi128ELb1EEEEEEEEEvNT_6ParamsE,"aw",@nobits
	.sectionflags	@""
	.align	16
	.zero		1024


//--------------------- .nv.shared._ZN7cutlass13device_kernelIN5flash11enable_sm90INS1_16FlashAttnBwdSm90INS1_25CollectiveMainloopBwdSm90ILi2ELi2ELi2EN4cute5tupleIJNS5_1CILi1EEES8_S8_EEENS6_IJNS7_ILi96EEENS7_ILi128EEENS7_ILi64EEEEEENS_10bfloat16_tEfNS_4arch4Sm90ELb1ELb0ELb1ELb0ELb0ELb1ELb0ELb1ELi2ELi1ELi2ELi2ELb0EEENS1_24CollectiveEpilogueBwdGQAISD_fSG_Li256ELb0ELb0EEENS1_25SingleTileBwdLPTSchedulerILb0ELi128ELb0EEEEEEEEEvNT_6ParamsE --------------------------
	.section	.nv.shared._ZN7cutlass13device_kernelIN5flash11enable_sm90INS1_16FlashAttnBwdSm90INS1_25CollectiveMainloopBwdSm90ILi2ELi2ELi2EN4cute5tupleIJNS5_1CILi1EEES8_S8_EEENS6_IJNS7_ILi96EEENS7_ILi128EEENS7_ILi64EEEEEENS_10bfloat16_tEfNS_4arch4Sm90ELb1ELb0ELb1ELb0ELb0ELb1ELb0ELb1ELi2ELi1ELi2ELi2ELb0EEENS1_24CollectiveEpilogueBwdGQAISD_fSG_Li256ELb0ELb0EEENS1_25SingleTileBwdLPTSchedulerILb0ELi128ELb0EEEEEEEEEvNT_6ParamsE,"aw",@nobits
	.sectionflags	@""
	.align	16
	.zero		1024


//--------------------- .nv.shared._ZN7cutlass13device_kernelIN5flash11enable_sm90INS1_16FlashAttnBwdSm90INS1_25CollectiveMainloopBwdSm90ILi2ELi2ELi2EN4cute5tupleIJNS5_1CILi1EEES8_S8_EEENS6_IJNS7_ILi96EEENS7_ILi128EEENS7_ILi64EEEEEENS_10bfloat16_tEfNS_4arch4Sm90ELb1ELb0ELb1ELb0ELb1ELb1ELb0ELb1ELi2ELi1ELi2ELi2ELb0EEENS1_24CollectiveEpilogueBwdGQAISD_fSG_Li256ELb0ELb1EEENS1_25SingleTileBwdLPTSchedulerILb0ELi128ELb1EEEEEEEEEvNT_6ParamsE --------------------------
	.section	.nv.shared._ZN7cutlass13device_kernelIN5flash11enable_sm90INS1_16FlashAttnBwdSm90INS1_25CollectiveMainloopBwdSm90ILi2ELi2ELi2EN4cute5tupleIJNS5_1CILi1EEES8_S8_EEENS6_IJNS7_ILi96EEENS7_ILi128EEENS7_ILi64EEEEEENS_10bfloat16_tEfNS_4arch4Sm90ELb1ELb0ELb1ELb0ELb1ELb1ELb0ELb1ELi2ELi1ELi2ELi2ELb0EEENS1_24CollectiveEpilogueBwdGQAISD_fSG_Li256ELb0ELb1EEENS1_25SingleTileBwdLPTSchedulerILb0ELi128ELb1EEEEEEEEEvNT_6ParamsE,"aw",@nobits
	.sectionflags	@""
	.align	16
	.zero		1024


//--------------------- .nv.shared._ZN7cutlass13device_kernelIN5flash22FlashAttnBwdPreprocessIN4cute5tupleIJNS3_1CILi96EEENS5_ILi64EEEEEENS_10bfloat16_tEfNS_4arch4Sm90ELb1ELb0EEEEEvNT_6ParamsE --------------------------
	.section	.nv.shared._ZN7cutlass13device_kernelIN5flash22FlashAttnBwdPreprocessIN4cute5tupleIJNS3_1CILi96EEENS5_ILi64EEEEEENS_10bfloat16_tEfNS_4arch4Sm90ELb1ELb0EEEEEvNT_6ParamsE,"aw",@nobits
	.sectionflags	@""
	.align	16
	.zero		1024


//--------------------- .nv.shared._ZN7cutlass13device_kernelIN5flash11enable_sm90INS1_16FlashAttnBwdSm90INS1_25CollectiveMainloopBwdSm90ILi2ELi2ELi2EN4cute5tupleIJNS5_1CILi1EEES8_S8_EEENS6_IJNS7_ILi96EEENS7_ILi128EEENS7_ILi64EEEEEENS_10bfloat16_tEfNS_4arch4Sm90ELb1ELb0ELb1ELb1ELb0ELb1ELb0ELb1ELi2ELi1ELi2ELi2ELb0EEENS1_21CollectiveEpilogueBwdISD_SE_SG_Li256ELb1ELb0ELi1EEENS1_25SingleTileBwdLPTSchedulerILb1ELi128ELb0EEEEEEEEEvNT_6ParamsE --------------------------
	.section	.nv.shared._ZN7cutlass13device_kernelIN5flash11enable_sm90INS1_16FlashAttnBwdSm90INS1_25CollectiveMainloopBwdSm90ILi2ELi2ELi2EN4cute5tupleIJNS5_1CILi1EEES8_S8_EEENS6_IJNS7_ILi96EEENS7_ILi128EEENS7_ILi64EEEEEENS_10bfloat16_tEfNS_4arch4Sm90ELb1ELb0ELb1ELb1ELb0ELb1ELb0ELb1ELi2ELi1ELi2ELi2ELb0EEENS1_21CollectiveEpilogueBwdISD_SE_SG_Li256ELb1ELb0ELi1EEENS1_25SingleTileBwdLPTSchedulerILb1ELi128ELb0EEEEEEEEEvNT_6ParamsE,"aw",@nobits
	.sectionflags	@""
	.align	16
	.zero		1024


//--------------------- .nv.shared._ZN7cutlass13device_kernelIN5flash11enable_sm90INS1_16FlashAttnBwdSm90INS1_25CollectiveMainloopBwdSm90ILi2ELi2ELi2EN4cute5tupleIJNS5_1CILi1EEES8_S8_EEENS6_IJNS7_ILi96EEENS7_ILi128EEENS7_ILi64EEEEEENS_10bfloat16_tEfNS_4arch4Sm90ELb1ELb0ELb1ELb1ELb1ELb1ELb0ELb1ELi2ELi1ELi2ELi2ELb0EEENS1_21CollectiveEpilogueBwdISD_SE_SG_Li256ELb1ELb0ELi1EEENS1_25SingleTileBwdLPTSchedulerILb1ELi128ELb1EEEEEEEEEvNT_6ParamsE --------------------------
	.section	.nv.shared._ZN7cutlass13device_kernelIN5flash11enable_sm90INS1_16FlashAttnBwdSm90INS1_25CollectiveMainloopBwdSm90ILi2ELi2ELi2EN4cute5tupleIJNS5_1CILi1EEES8_S8_EEENS6_IJNS7_ILi96EEENS7_ILi128EEENS7_ILi64EEEEEENS_10bfloat16_tEfNS_4arch4Sm90ELb1ELb0ELb1ELb1ELb1ELb1ELb0ELb1ELi2ELi1ELi2ELi2ELb0EEENS1_21CollectiveEpilogueBwdISD_SE_SG_Li256ELb1ELb0ELi1EEENS1_25SingleTileBwdLPTSchedulerILb1ELi128ELb1EEEEEEEEEvNT_6ParamsE,"aw",@nobits
	.sectionflags	@""
	.align	16
	.zero		1024


//--------------------- .nv.shared._ZN7cutlass13device_kernelIN5flash11enable_sm90INS1_16FlashAttnBwdSm90INS1_25CollectiveMainloopBwdSm90ILi2ELi2ELi2EN4cute5tupleIJNS5_1CILi1EEES8_S8_EEENS6_IJNS7_ILi96EEENS7_ILi128EEENS7_ILi64EEEEEENS_10bfloat16_tEfNS_4arch4Sm90ELb1ELb0ELb1ELb1ELb0ELb1ELb0ELb1ELi2ELi1ELi2ELi2ELb0EEENS1_24CollectiveEpilogueBwdGQAISD_fSG_Li256ELb1ELb0EEENS1_25SingleTileBwdLPTSchedulerILb1ELi128ELb0EEEEEEEEEvNT_6ParamsE --------------------------
	.section	.nv.shared._ZN7cutlass13device_kernelIN5flash11enable_sm90INS1_16FlashAttnBwdSm90INS1_25CollectiveMainloopBwdSm90ILi2ELi2ELi2EN4cute5tupleIJNS5_1CILi1EEES8_S8_EEENS6_IJNS7_ILi96EEENS7_ILi128EEENS7_ILi64EEEEEENS_10bfloat16_tEfNS_4arch4Sm90ELb1ELb0ELb1ELb1ELb0ELb1ELb0ELb1ELi2ELi1ELi2ELi2ELb0EEENS1_24CollectiveEpilogueBwdGQAISD_fSG_Li256ELb1ELb0EEENS1_25SingleTileBwdLPTSchedulerILb1ELi128ELb0EEEEEEEEEvNT_6ParamsE,"aw",@nobits
	.sectionflags	@""
	.align	16
	.zero		1024


//--------------------- .nv.shared._ZN7cutlass13device_kernelIN5flash32FlashAttnBwdPostprocessConvertdQIN4cute5tupleIJNS3_1CILi96EEENS5_ILi64EEEEEENS_10bfloat16_tEfNS_4arch4Sm90ELi256ENS3_8TiledMMAINS3_8MMA_AtomIJNS3_4SM904GMMA27MMA_64x16x16_F32BF16BF16_SSILNSF_5MajorE1ELSH_0ELNSF_7ScaleInE1ELSI_1EEEEEENS3_6LayoutINS4_IJNS5_ILi1EEENS5_ILi2EEESM_EEENS4_IJNS5_ILi0EEESM_SP_EEEEENS4_IJNS3_10UnderscoreESS_SS_EEEEELb1EEEEEvNT_6ParamsE --------------------------
	.section	.nv.shared._ZN7cutlass13device_kernelIN5flash32FlashAttnBwdPostprocessConvertdQIN4cute5tupleIJNS3_1CILi96EEENS5_ILi64EEEEEENS_10bfloat16_tEfNS_4arch4Sm90ELi256ENS3_8TiledMMAINS3_8MMA_AtomIJNS3_4SM904GMMA27MMA_64x16x16_F32BF16BF16_SSILNSF_5MajorE1ELSH_0ELNSF_7ScaleInE1ELSI_1EEEEEENS3_6LayoutINS4_IJNS5_ILi1EEENS5_ILi2EEESM_EEENS4_IJNS5_ILi0EEESM_SP_EEEEENS4_IJNS3_10UnderscoreESS_SS_EEEEELb1EEEEEvNT_6ParamsE,"aw",@nobits
	.sectionflags	@""
	.align	16
	.zero		1024


//--------------------- .nv.shared._ZN7cutlass13device_kernelIN5flash11enable_sm90INS1_16FlashAttnBwdSm90INS1_25CollectiveMainloopBwdSm90ILi2ELi2ELi2EN4cute5tupleIJNS5_1CILi1EEES8_S8_EEENS6_IJNS7_ILi96EEENS7_ILi128EEENS7_ILi64EEEEEENS_10bfloat16_tEfNS_4arch4Sm90ELb1ELb0ELb1ELb1ELb1ELb1ELb0ELb1ELi2ELi1ELi2ELi2ELb0EEENS1_24CollectiveEpilogueBwdGQAISD_fSG_Li256ELb1ELb1EEENS1_25SingleTileBwdLPTSchedulerILb1ELi128ELb1EEEEEEEEEvNT_6ParamsE --------------------------
	.section	.nv.shared._ZN7cutlass13device_kernelIN5flash11enable_sm90INS1_16FlashAttnBwdSm90INS1_25CollectiveMainloopBwdSm90ILi2ELi2ELi2EN4cute5tupleIJNS5_1CILi1EEES8_S8_EEENS6_IJNS7_ILi96EEENS7_ILi128EEENS7_ILi64EEEEEENS_10bfloat16_tEfNS_4arch4Sm90ELb1ELb0ELb1ELb1ELb1ELb1ELb0ELb1ELi2ELi1ELi2ELi2ELb0EEENS1_24CollectiveEpilogueBwdGQAISD_fSG_Li256ELb1ELb1EEENS1_25SingleTileBwdLPTSchedulerILb1ELi128ELb1EEEEEEEEEvNT_6ParamsE,"aw",@nobits
	.sectionflags	@""
	.align	16
	.zero		1024


//--------------------- .nv.shared._ZN7cutlass13device_kernelIN5flash22FlashAttnBwdPreprocessIN4cute5tupleIJNS3_1CILi96EEENS5_ILi64EEEEEENS_10bfloat16_tEfNS_4arch4Sm90ELb1ELb1EEEEEvNT_6ParamsE --------------------------
	.section	.nv.shared._ZN7cutlass13device_kernelIN5flash22FlashAttnBwdPreprocessIN4cute5tupleIJNS3_1CILi96EEENS5_ILi64EEEEEENS_10bfloat16_tEfNS_4arch4Sm90ELb1ELb1EEEEEvNT_6ParamsE,"aw",@nobits
	.sectionflags	@""
	.align	16
	.zero		1024


//--------------------- .nv.shared._ZN7cutlass13device_kernelIN5flash11enable_sm90INS1_16FlashAttnBwdSm90INS1_25CollectiveMainloopBwdSm90ILi2ELi2ELi2EN4cute5tupleIJNS5_1CILi1EEES8_S8_EEENS6_IJNS7_ILi128EEESA_NS7_ILi64EEEEEENS_10bfloat16_tEfNS_4arch4Sm90ELb0ELb0ELb0ELb0ELb0ELb1ELb0ELb0ELi2ELi1ELi2ELi2ELb0EEENS1_21CollectiveEpilogueBwdISC_SD_SF_Li256ELb0ELb0ELi1EEENS1_19SingleTileSchedulerILb0ELb0ELb0ELi128EEEEEEEEEvNT_6ParamsE --------------------------
	.section	.nv.shared._ZN7cutlass13device_kernelIN5flash11enable_sm90INS1_16FlashAttnBwdSm90INS1_25CollectiveMainloopBwdSm90ILi2ELi2ELi2EN4cute5tupleIJNS5_1CILi1EEES8_S8_EEENS6_IJNS7_ILi128EEESA_NS7_ILi64EEEEEENS_10bfloat16_tEfNS_4arch4Sm90ELb0ELb0ELb0ELb0ELb0ELb1ELb0ELb0ELi2ELi1ELi2ELi2ELb0EEENS1_21CollectiveEpilogueBwdISC_SD_SF_Li256ELb0ELb0ELi1EEENS1_19SingleTileSchedulerILb0ELb0ELb0ELi128EEEEEEEEEvNT_6ParamsE,"aw",@nobits
	.sectionflags	@""
	.align	16
	.zero		1024


//--------------------- .nv.shared._ZN7cutlass13device_kernelIN5flash11enable_sm90INS1_16FlashAttnBwdSm90INS1_25CollectiveMainloopBwdSm90ILi2ELi2ELi2EN4cute5tupleIJNS5_1CILi1EEES8_S8_EEENS6_IJNS7_ILi128EEESA_NS7_ILi64EEEEEENS_10bfloat16_tEfNS_4arch4Sm90ELb0ELb0ELb0ELb0ELb1ELb1ELb0ELb0ELi2ELi1ELi2ELi2ELb0EEENS1_21CollectiveEpilogueBwdISC_SD_SF_Li256ELb0ELb0ELi1EEENS1_19SingleTileSchedulerILb0ELb0ELb0ELi128EEEEEEEEEvNT_6ParamsE --------------------------
	.section	.nv.shared._ZN7cutlass13device_kernelIN5flash11enable_sm90INS1_16FlashAttnBwdSm90INS1_25CollectiveMainloopBwdSm90ILi2ELi2ELi2EN4cute5tupleIJNS5_1CILi1EEES8_S8_EEENS6_IJNS7_ILi128EEESA_NS7_ILi64EEEEEENS_10bfloat16_tEfNS_4arch4Sm90ELb0ELb0ELb0ELb0ELb1ELb1ELb0ELb0ELi2ELi1ELi2ELi2ELb0EEENS1_21CollectiveEpilogueBwdISC_SD_SF_Li256ELb0ELb0ELi1EEENS1_19SingleTileSchedulerILb0ELb0ELb0ELi128EEEEEEEEEvNT_6ParamsE,"aw",@nobits
	.sectionflags	@""
	.align	16
	.zero		1024


//--------------------- .nv.shared._ZN7cutlass13device_kernelIN5flash11enable_sm90INS1_16FlashAttnBwdSm90INS1_25CollectiveMainloopBwdSm90ILi2ELi2ELi2EN4cute5tupleIJNS5_1CILi1EEES8_S8_EEENS6_IJNS7_ILi128EEESA_NS7_ILi64EEEEEENS_10bfloat16_tEfNS_4arch4Sm90ELb0ELb0ELb0ELb0ELb0ELb1ELb0ELb0ELi2ELi1ELi2ELi2ELb0EEENS1_24CollectiveEpilogueBwdGQAISC_fSF_Li256ELb0ELb0EEENS1_19SingleTileSchedulerILb0ELb0ELb0ELi128EEEEEEEEEvNT_6ParamsE --------------------------
	.section	.nv.shared._ZN7cutlass13device_kernelIN5flash11enable_sm90INS1_16FlashAttnBwdSm90INS1_25CollectiveMainloopBwdSm90ILi2ELi2ELi2EN4cute5tupleIJNS5_1CILi1EEES8_S8_EEENS6_IJNS7_ILi128EEESA_NS7_ILi64EEEEEENS_10bfloat16_tEfNS_4arch4Sm90ELb0ELb0ELb0ELb0ELb0ELb1ELb0ELb0ELi2ELi1ELi2ELi2ELb0EEENS1_24CollectiveEpilogueBwdGQAISC_fSF_Li256ELb0ELb0EEENS1_19SingleTileSchedulerILb0ELb0ELb0ELi128EEEEEEEEEvNT_6ParamsE,"aw",@nobits
	.sectionflags	@""
	.align	16
	.zero		1024


//--------------------- .nv.shared._ZN7cutlass13device_kernelIN5flash11enable_sm90INS1_16FlashAttnBwdSm90INS1_25CollectiveMainloopBwdSm90ILi2ELi2ELi2EN4cute5tupleIJNS5_1CILi1EEES8_S8_EEENS6_IJNS7_ILi128EEESA_NS7_ILi64EEEEEENS_10bfloat16_tEfNS_4arch4Sm90ELb0ELb0ELb0ELb0ELb1ELb1ELb0ELb0ELi2ELi1ELi2ELi2ELb0EEENS1_24CollectiveEpilogueBwdGQAISC_fSF_Li256ELb0ELb1EEENS1_19SingleTileSchedulerILb0ELb0ELb0ELi128EEEEEEEEEvNT_6ParamsE --------------------------
	.section	.nv.shared._ZN7cutlass13device_kernelIN5flash11enable_sm90INS1_16FlashAttnBwdSm90INS1_25CollectiveMainloopBwdSm90ILi2ELi2ELi2EN4cute5tupleIJNS5_1CILi1EEES8_S8_EEENS6_IJNS7_ILi128EEESA_NS7_ILi64EEEEEENS_10bfloat16_tEfNS_4arch4Sm90ELb0ELb0ELb0ELb0ELb1ELb1ELb0ELb0ELi2ELi1ELi2ELi2ELb0EEENS1_24CollectiveEpilogueBwdGQAISC_fSF_Li256ELb0ELb1EEENS1_19SingleTileSchedulerILb0ELb0ELb0ELi128EEEEEEEEEvNT_6ParamsE,"aw",@nobits
	.sectionflags	@""
	.align	16
	.zero		1024


//--------------------- .nv.shared._ZN7cutlass13device_kernelIN5flash11enable_sm90INS1_16FlashAttnBwdSm90INS1_25CollectiveMainloopBwdSm90ILi2ELi2ELi2EN4cute5tupleIJNS5_1CILi1EEES8_S8_EEENS6_IJNS7_ILi128EEESA_NS7_ILi64EEEEEENS_10bfloat16_tEfNS_4arch4Sm90ELb0ELb0ELb0ELb1ELb0ELb1ELb0ELb0ELi2ELi1ELi2ELi2ELb0EEENS1_21CollectiveEpilogueBwdISC_SD_SF_Li256ELb1ELb0ELi1EEENS1_19SingleTileSchedulerILb1ELb0ELb0ELi128EEEEEEEEEvNT_6ParamsE --------------------------
	.section	.nv.shared._ZN7cutlass13device_kernelIN5flash11enable_sm90INS1_16FlashAttnBwdSm90INS1_25CollectiveMainloopBwdSm90ILi2ELi2ELi2EN4cute5tupleIJNS5_1CILi1EEES8_S8_EEENS6_IJNS7_ILi128EEESA_NS7_ILi64EEEEEENS_10bfloat16_tEfNS_4arch4Sm90ELb0ELb0ELb0ELb1ELb0ELb1ELb0ELb0ELi2ELi1ELi2ELi2ELb0EEENS1_21CollectiveEpilogueBwdISC_SD_SF_Li256ELb1ELb0ELi1EEENS1_19SingleTileSchedulerILb1ELb0ELb0ELi128EEEEEEEEEvNT_6ParamsE,"aw",@nobits
	.sectionflags	@""
	.align	16
	.zero		1024


//--------------------- .nv.shared._ZN7cutlass13device_kernelIN5flash11enable_sm90INS1_16FlashAttnBwdSm90INS1_25CollectiveMainloopBwdSm90ILi2ELi2ELi2EN4cute5tupleIJNS5_1CILi1EEES8_S8_EEENS6_IJNS7_ILi128EEESA_NS7_ILi64EEEEEENS_10bfloat16_tEfNS_4arch4Sm90ELb0ELb0ELb0ELb1ELb1ELb1ELb0ELb0ELi2ELi1ELi2ELi2ELb0EEENS1_21CollectiveEpilogueBwdISC_SD_SF_Li256ELb1ELb0ELi1EEENS1_19SingleTileSchedulerILb1ELb0ELb0ELi128EEEEEEEEEvNT_6ParamsE --------------------------
	.section	.nv.shared._ZN7cutlass13device_kernelIN5flash11enable_sm90INS1_16FlashAttnBwdSm90INS1_25CollectiveMainloopBwdSm90ILi2ELi2ELi2EN4cute5tupleIJNS5_1CILi1EEES8_S8_EEENS6_IJNS7_ILi128EEESA_NS7_ILi64EEEEEENS_10bfloat16_tEfNS_4arch4Sm90ELb0ELb0ELb0ELb1ELb1ELb1ELb0ELb0ELi2ELi1ELi2ELi2ELb0EEENS1_21CollectiveEpilogueBwdISC_SD_SF_Li256ELb1ELb0ELi1EEENS1_19SingleTileSchedulerILb1ELb0ELb0ELi128EEEEEEEEEvNT_6ParamsE,"aw",@nobits
	.sectionflags	@""
	.align	16
	.zero		1024


//--------------------- .nv.shared._ZN7cutlass13device_kernelIN5flash11enable_sm90INS1_16FlashAttnBwdSm90INS1_25CollectiveMainloopBwdSm90ILi2ELi2ELi2EN4cute5tupleIJNS5_1CILi1EEES8_S8_EEENS6_IJNS7_ILi128EEESA_NS7_ILi64EEEEEENS_10bfloat16_tEfNS_4arch4Sm90ELb0ELb0ELb0ELb1ELb0ELb1ELb0ELb0ELi2ELi1ELi2ELi2ELb0EEENS1_24CollectiveEpilogueBwdGQAISC_fSF_Li256ELb1ELb0EEENS1_19SingleTileSchedulerILb1ELb0ELb0ELi128EEEEEEEEEvNT_6ParamsE --------------------------
	.section	.nv.shared._ZN7cutlass13device_kernelIN5flash11enable_sm90INS1_16FlashAttnBwdSm90INS1_25CollectiveMainloopBwdSm90ILi2ELi2ELi2EN4cute5tupleIJNS5_1CILi1EEES8_S8_EEENS6_IJNS7_ILi128EEESA_NS7_ILi64EEEEEENS_10bfloat16_tEfNS_4arch4Sm90ELb0ELb0ELb0ELb1ELb0ELb1ELb0ELb0ELi2ELi1ELi2ELi2ELb0EEENS1_24CollectiveEpilogueBwdGQAISC_fSF_Li256ELb1ELb0EEENS1_19SingleTileSchedulerILb1ELb0ELb0ELi128EEEEEEEEEvNT_6ParamsE,"aw",@nobits
	.sectionflags	@""
	.align	16
	.zero		1024


//--------------------- .nv.shared._ZN7cutlass13device_kernelIN5flash11enable_sm90INS1_16FlashAttnBwdSm90INS1_25CollectiveMainloopBwdSm90ILi2ELi2ELi2EN4cute5tupleIJNS5_1CILi1EEES8_S8_EEENS6_IJNS7_ILi128EEESA_NS7_ILi64EEEEEENS_10bfloat16_tEfNS_4arch4Sm90ELb0ELb0ELb0ELb1ELb1ELb1ELb0ELb0ELi2ELi1ELi2ELi2ELb0EEENS1_24CollectiveEpilogueBwdGQAISC_fSF_Li256ELb1ELb1EEENS1_19SingleTileSchedulerILb1ELb0ELb0ELi128EEEEEEEEEvNT_6ParamsE --------------------------
	.section	.nv.shared._ZN7cutlass13device_kernelIN5flash11enable_sm90INS1_16FlashAttnBwdSm90INS1_25CollectiveMainloopBwdSm90ILi2ELi2ELi2EN4cute5tupleIJNS5_1CILi1EEES8_S8_EEENS6_IJNS7_ILi128EEESA_NS7_ILi64EEEEEENS_10bfloat16_tEfNS_4arch4Sm90ELb0ELb0ELb0ELb1ELb1ELb1ELb0ELb0ELi2ELi1ELi2ELi2ELb0EEENS1_24CollectiveEpilogueBwdGQAISC_fSF_Li256ELb1ELb1EEENS1_19SingleTileSchedulerILb1ELb0ELb0ELi128EEEEEEEEEvNT_6ParamsE,"aw",@nobits
	.sectionflags	@""
	.align	16
	.zero		1024


//--------------------- .nv.shared._ZN7cutlass13device_kernelIN5flash11enable_sm90INS1_16FlashAttnBwdSm90INS1_25CollectiveMainloopBwdSm90ILi2ELi2ELi2EN4cute5tupleIJNS5_1CILi1EEES8_S8_EEENS6_IJNS7_ILi128EEESA_NS7_ILi64EEEEEENS_10bfloat16_tEfNS_4arch4Sm90ELb0ELb1ELb0ELb0ELb0ELb1ELb0ELb0ELi2ELi1ELi2ELi2ELb0EEENS1_21CollectiveEpilogueBwdISC_SD_SF_Li256ELb0ELb0ELi1EEENS1_19SingleTileSchedulerILb0ELb0ELb0ELi128EEEEEEEEEvNT_6ParamsE --------------------------
	.section	.nv.shared._ZN7cutlass13device_kernelIN5flash11enable_sm90INS1_16FlashAttnBwdSm90INS1_25CollectiveMainloopBwdSm90ILi2ELi2ELi2EN4cute5tupleIJNS5_1CILi1EEES8_S8_EEENS6_IJNS7_ILi128EEESA_NS7_ILi64EEEEEENS_10bfloat16_tEfNS_4arch4Sm90ELb0ELb1ELb0ELb0ELb0ELb1ELb0ELb0ELi2ELi1ELi2ELi2ELb0EEENS1_21CollectiveEpilogueBwdISC_SD_SF_Li256ELb0ELb0ELi1EEENS1_19SingleTileSchedulerILb0ELb0ELb0ELi128EEEEEEEEEvNT_6ParamsE,"aw",@nobits
	.sectionflags	@""
	.align	16
	.zero		1024


//--------------------- .nv.shared._ZN7cutlass13device_kernelIN5flash11enable_sm90INS1_16FlashAttnBwdSm90INS1_25CollectiveMainloopBwdSm90ILi2ELi2ELi2EN4cute5tupleIJNS5_1CILi1EEES8_S8_EEENS6_IJNS7_ILi128EEESA_NS7_ILi64EEEEEENS_10bfloat16_tEfNS_4arch4Sm90ELb0ELb1ELb0ELb0ELb1ELb1ELb0ELb0ELi2ELi1ELi2ELi2ELb0EEENS1_21CollectiveEpilogueBwdISC_SD_SF_Li256ELb0ELb0ELi1EEENS1_19SingleTileSchedulerILb0ELb0ELb0ELi128EEEEEEEEEvNT_6ParamsE --------------------------
	.section	.nv.shared._ZN7cutlass13device_kernelIN5flash11enable_sm90INS1_16FlashAttnBwdSm90INS1_25CollectiveMainloopBwdSm90ILi2ELi2ELi2EN4cute5tupleIJNS5_1CILi1EEES8_S8_EEENS6_IJNS7_ILi128EEESA_NS7_ILi64EEEEEENS_10bfloat16_tEfNS_4arch4Sm90ELb0ELb1ELb0ELb0ELb1ELb1ELb0ELb0ELi2ELi1ELi2ELi2ELb0EEENS1_21CollectiveEpilogueBwdISC_SD_SF_Li256ELb0ELb0ELi1EEENS1_19SingleTileSchedulerILb0ELb0ELb0ELi128EEEEEEEEEvNT_6ParamsE,"aw",@nobits
	.sectionflags	@""
	.align	16
	.zero		1024


//--------------------- .nv.shared._ZN7cutlass13device_kernelIN5flash11enable_sm90INS1_16FlashAttnBwdSm90INS1_25CollectiveMainloopBwdSm90ILi2ELi2ELi2EN4cute5tupleIJNS5_1CILi1EEES8_S8_EEENS6_IJNS7_ILi128EEESA_NS7_ILi64EEEEEENS_10bfloat16_tEfNS_4arch4Sm90ELb0ELb1ELb0ELb0ELb0ELb1ELb0ELb0ELi2ELi1ELi2ELi2ELb0EEENS1_24CollectiveEpilogueBwdGQAISC_fSF_Li256ELb0ELb0EEENS1_19SingleTileSchedulerILb0ELb0ELb0ELi128EEEEEEEEEvNT_6ParamsE --------------------------
	.section	.nv.shared._ZN7cutlass13device_kernelIN5flash11enable_sm90INS1_16FlashAttnBwdSm90INS1_25CollectiveMainloopBwdSm90ILi2ELi2ELi2EN4cute5tupleIJNS5_1CILi1EEES8_S8_EEENS6_IJNS7_ILi128EEESA_NS7_ILi64EEEEEENS_10bfloat16_tEfNS_4arch4Sm90ELb0ELb1ELb0ELb0ELb0ELb1ELb0ELb0ELi2ELi1ELi2ELi2ELb0EEENS1_24CollectiveEpilogueBwdGQAISC_fSF_Li256ELb0ELb0EEENS1_19SingleTileSchedulerILb0ELb0ELb0ELi128EEEEEEEEEvNT_6ParamsE,"aw",@nobits
	.sectionflags	@""
	.align	16
	.zero		1024


//--------------------- .nv.shared._ZN7cutlass13device_kernelIN5flash11enable_sm90INS1_16FlashAttnBwdSm90INS1_25CollectiveMainloopBwdSm90ILi2ELi2ELi2EN4cute5tupleIJNS5_1CILi1EEES8_S8_EEENS6_IJNS7_ILi128EEESA_NS7_ILi64EEEEEENS_10bfloat16_tEfNS_4arch4Sm90ELb0ELb1ELb0ELb0ELb1ELb1ELb0ELb0ELi2ELi1ELi2ELi2ELb0EEENS1_24CollectiveEpilogueBwdGQAISC_fSF_Li256ELb0ELb1EEENS1_19SingleTileSchedulerILb0ELb0ELb0ELi128EEEEEEEEEvNT_6ParamsE --------------------------
	.section	.nv.shared._ZN7cutlass13device_kernelIN5flash11enable_sm90INS1_16FlashAttnBwdSm90INS1_25CollectiveMainloopBwdSm90ILi2ELi2ELi2EN4cute5tupleIJNS5_1CILi1EEES8_S8_EEENS6_IJNS7_ILi128EEESA_NS7_ILi64EEEEEENS_10bfloat16_tEfNS_4arch4Sm90ELb0ELb1ELb0ELb0ELb1ELb1ELb0ELb0ELi2ELi1ELi2ELi2ELb0EEENS1_24CollectiveEpilogueBwdGQAISC_fSF_Li256ELb0ELb1EEENS1_19SingleTileSchedulerILb0ELb0ELb0ELi128EEEEEEEEEvNT_6ParamsE,"aw",@nobits
	.sectionflags	@""
	.align	16
	.zero		1024


//--------------------- .nv.shared._ZN7cutlass13device_kernelIN5flash11enable_sm90INS1_16FlashAttnBwdSm90INS1_25CollectiveMainloopBwdSm90ILi2ELi2ELi2EN4cute5tupleIJNS5_1CILi1EEES8_S8_EEENS6_IJNS7_ILi128EEESA_NS7_ILi64EEEEEENS_10bfloat16_tEfNS_4arch4Sm90ELb0ELb1ELb0ELb1ELb0ELb1ELb0ELb0ELi2ELi1ELi2ELi2ELb0EEENS1_21CollectiveEpilogueBwdISC_SD_SF_Li256ELb1ELb0ELi1EEENS1_19SingleTileSchedulerILb1ELb0ELb0ELi128EEEEEEEEEvNT_6ParamsE --------------------------
	.section	.nv.shared._ZN7cutlass13device_kernelIN5flash11enable_sm90INS1_16FlashAttnBwdSm90INS1_25CollectiveMainloopBwdSm90ILi2ELi2ELi2EN4cute5tupleIJNS5_1CILi1EEES8_S8_EEENS6_IJNS7_ILi128EEESA_NS7_ILi64EEEEEENS_10bfloat16_tEfNS_4arch4Sm90ELb0ELb1ELb0ELb1ELb0ELb1ELb0ELb0ELi2ELi1ELi2ELi2ELb0EEENS1_21CollectiveEpilogueBwdISC_SD_SF_Li256ELb1ELb0ELi1EEENS1_19SingleTileSchedulerILb1ELb0ELb0ELi128EEEEEEEEEvNT_6ParamsE,"aw",@nobits
	.sectionflags	@""
	.align	16
	.zero		1024


//--------------------- .nv.shared._ZN7cutlass13device_kernelIN5flash11enable_sm90INS1_16FlashAttnBwdSm90INS1_25CollectiveMainloopBwdSm90ILi2ELi2ELi2EN4cute5tupleIJNS5_1CILi1EEES8_S8_EEENS6_IJNS7_ILi128EEESA_NS7_ILi64EEEEEENS_10bfloat16_tEfNS_4arch4Sm90ELb0ELb1ELb0ELb1ELb1ELb1ELb0ELb0ELi2ELi1ELi2ELi2ELb0EEENS1_21CollectiveEpilogueBwdISC_SD_SF_Li256ELb1ELb0ELi1EEENS1_19SingleTileSchedulerILb1ELb0ELb0ELi128EEEEEEEEEvNT_6ParamsE --------------------------
	.section	.nv.shared._ZN7cutlass13device_kernelIN5flash11enable_sm90INS1_16FlashAttnBwdSm90INS1_25CollectiveMainloopBwdSm90ILi2ELi2ELi2EN4cute5tupleIJNS5_1CILi1EEES8_S8_EEENS6_IJNS7_ILi128EEESA_NS7_ILi64EEEEEENS_10bfloat16_tEfNS_4arch4Sm90ELb0ELb1ELb0ELb1ELb1ELb1ELb0ELb0ELi2ELi1ELi2ELi2ELb0EEENS1_21CollectiveEpilogueBwdISC_SD_SF_Li256ELb1ELb0ELi1EEENS1_19SingleTileSchedulerILb1ELb0ELb0ELi128EEEEEEEEEvNT_6ParamsE,"aw",@nobits
	.sectionflags	@""
	.align	16
	.zero		1024


//--------------------- .nv.shared._ZN7cutlass13device_kernelIN5flash11enable_sm90INS1_16FlashAttnBwdSm90INS1_25CollectiveMainloopBwdSm90ILi2ELi2ELi2EN4cute5tupleIJNS5_1CILi1EEES8_S8_EEENS6_IJNS7_ILi128EEESA_NS7_ILi64EEEEEENS_10bfloat16_tEfNS_4arch4Sm90ELb0ELb1ELb0ELb1ELb0ELb1ELb0ELb0ELi2ELi1ELi2ELi2ELb0EEENS1_24CollectiveEpilogueBwdGQAISC_fSF_Li256ELb1ELb0EEENS1_19SingleTileSchedulerILb1ELb0ELb0ELi128EEEEEEEEEvNT_6ParamsE --------------------------
	.section	.nv.shared._ZN7cutlass13device_kernelIN5flash11enable_sm90INS1_16FlashAttnBwdSm90INS1_25CollectiveMainloopBwdSm90ILi2ELi2ELi2EN4cute5tupleIJNS5_1CILi1EEES8_S8_EEENS6_IJNS7_ILi128EEESA_NS7_ILi64EEEEEENS_10bfloat16_tEfNS_4arch4Sm90ELb0ELb1ELb0ELb1ELb0ELb1ELb0ELb0ELi2ELi1ELi2ELi2ELb0EEENS1_24CollectiveEpilogueBwdGQAISC_fSF_Li256ELb1ELb0EEENS1_19SingleTileSchedulerILb1ELb0ELb0ELi128EEEEEEEEEvNT_6ParamsE,"aw",@nobits
	.sectionflags	@""
	.align	16
	.zero		1024


//--------------------- .nv.shared._ZN7cutlass13device_kernelIN5flash11enable_sm90INS1_16FlashAttnBwdSm90INS1_25CollectiveMainloopBwdSm90ILi2ELi2ELi2EN4cute5tupleIJNS5_1CILi1EEES8_S8_EEENS6_IJNS7_ILi128EEESA_NS7_ILi64EEEEEENS_10bfloat16_tEfNS_4arch4Sm90ELb0ELb1ELb0ELb1ELb1ELb1ELb0ELb0ELi2ELi1ELi2ELi2ELb0EEENS1_24CollectiveEpilogueBwdGQAISC_fSF_Li256ELb1ELb1EEENS1_19SingleTileSchedulerILb1ELb0ELb0ELi128EEEEEEEEEvNT_6ParamsE --------------------------
	.section	.nv.shared._ZN7cutlass13device_kernelIN5flash11enable_sm90INS1_16FlashAttnBwdSm90INS1_25CollectiveMainloopBwdSm90ILi2ELi2ELi2EN4cute5tupleIJNS5_1CILi1EEES8_S8_EEENS6_IJNS7_ILi128EEESA_NS7_ILi64EEEEEENS_10bfloat16_tEfNS_4arch4Sm90ELb0ELb1ELb0ELb1ELb1ELb1ELb0ELb0ELi2ELi1ELi2ELi2ELb0EEENS1_24CollectiveEpilogueBwdGQAISC_fSF_Li256ELb1ELb1EEENS1_19SingleTileSchedulerILb1ELb0ELb0ELi128EEEEEEEEEvNT_6ParamsE,"aw",@nobits
	.sectionflags	@""
	.align	16
	.zero		1024


//--------------------- .nv.shared._ZN7cutlass13device_kernelIN5flash11enable_sm90INS1_16FlashAttnBwdSm90INS1_25CollectiveMainloopBwdSm90ILi2ELi2ELi2EN4cute5tupleIJNS5_1CILi1EEES8_S8_EEENS6_IJNS7_ILi128EEESA_NS7_ILi64EEEEEENS_10bfloat16_tEfNS_4arch4Sm90ELb1ELb0ELb0ELb0ELb0ELb1ELb0ELb0ELi2ELi1ELi2ELi2ELb0EEENS1_21CollectiveEpilogueBwdISC_SD_SF_Li256ELb0ELb0ELi1EEENS1_25SingleTileBwdLPTSchedulerILb0ELi128ELb0EEEEEEEEEvNT_6ParamsE --------------------------
	.section	.nv.shared._ZN7cutlass13device_kernelIN5flash11enable_sm90INS1_16FlashAttnBwdSm90INS1_25CollectiveMainloopBwdSm90ILi2ELi2ELi2EN4cute5tupleIJNS5_1CILi1EEES8_S8_EEENS6_IJNS7_ILi128EEESA_NS7_ILi64EEEEEENS_10bfloat16_tEfNS_4arch4Sm90ELb1ELb0ELb0ELb0ELb0ELb1ELb0ELb0ELi2ELi1ELi2ELi2ELb0EEENS1_21CollectiveEpilogueBwdISC_SD_SF_Li256ELb0ELb0ELi1EEENS1_25SingleTileBwdLPTSchedulerILb0ELi128ELb0EEEEEEEEEvNT_6ParamsE,"aw",@nobits
	.sectionflags	@""
	.align	16
	.zero		1024


//--------------------- .nv.shared._ZN7cutlass13device_kernelIN5flash11enable_sm90INS1_16FlashAttnBwdSm90INS1_25CollectiveMainloopBwdSm90ILi2ELi2ELi2EN4cute5tupleIJNS5_1CILi1EEES8_S8_EEENS6_IJNS7_ILi128EEESA_NS7_ILi64EEEEEENS_10bfloat16_tEfNS_4arch4Sm90ELb1ELb0ELb0ELb0ELb1ELb1ELb0ELb0ELi2ELi1ELi2ELi2ELb0EEENS1_21CollectiveEpilogueBwdISC_SD_SF_Li256ELb0ELb0ELi1EEENS1_25SingleTileBwdLPTSchedulerILb0ELi128ELb1EEEEEEEEEvNT_6ParamsE --------------------------
	.section	.nv.shared._ZN7cutlass13device_kernelIN5flash11enable_sm90INS1_16FlashAttnBwdSm90INS1_25CollectiveMainloopBwdSm90ILi2ELi2ELi2EN4cute5tupleIJNS5_1CILi1EEES8_S8_EEENS6_IJNS7_ILi128EEESA_NS7_ILi64EEEEEENS_10bfloat16_tEfNS_4arch4Sm90ELb1ELb0ELb0ELb0ELb1ELb1ELb0ELb0ELi2ELi1ELi2ELi2ELb0EEENS1_21CollectiveEpilogueBwdISC_SD_SF_Li256ELb0ELb0ELi1EEENS1_25SingleTileBwdLPTSchedulerILb0ELi128ELb1EEEEEEEEEvNT_6ParamsE,"aw",@nobits
	.sectionflags	@""
	.align	16
	.zero		1024


//--------------------- .nv.shared._ZN7cutlass13device_kernelIN5flash11enable_sm90INS1_16FlashAttnBwdSm90INS1_25CollectiveMainloopBwdSm90ILi2ELi2ELi2EN4cute5tupleIJNS5_1CILi1EEES8_S8_EEENS6_IJNS7_ILi128EEESA_NS7_ILi64EEEEEENS_10bfloat16_tEfNS_4arch4Sm90ELb1ELb0ELb0ELb0ELb0ELb1ELb0ELb0ELi2ELi1ELi2ELi2ELb0EEENS1_24CollectiveEpilogueBwdGQAISC_fSF_Li256ELb0ELb0EEENS1_25SingleTileBwdLPTSchedulerILb0ELi128ELb0EEEEEEEEEvNT_6ParamsE --------------------------
	.section	.nv.shared._ZN7cutlass13device_kernelIN5flash11enable_sm90INS1_16FlashAttnBwdSm90INS1_25CollectiveMainloopBwdSm90ILi2ELi2ELi2EN4cute5tupleIJNS5_1CILi1EEES8_S8_EEENS6_IJNS7_ILi128EEESA_NS7_ILi64EEEEEENS_10bfloat16_tEfNS_4arch4Sm90ELb1ELb0ELb0ELb0ELb0ELb1ELb0ELb0ELi2ELi1ELi2ELi2ELb0EEENS1_24CollectiveEpilogueBwdGQAISC_fSF_Li256ELb0ELb0EEENS1_25SingleTileBwdLPTSchedulerILb0ELi128ELb0EEEEEEEEEvNT_6ParamsE,"aw",@nobits
	.sectionflags	@""
	.align	16
	.zero		1024


//--------------------- .nv.shared._ZN7cutlass13device_kernelIN5flash11enable_sm90INS1_16FlashAttnBwdSm90INS1_25CollectiveMainloopBwdSm90ILi2ELi2ELi2EN4cute5tupleIJNS5_1CILi1EEES8_S8_EEENS6_IJNS7_ILi128EEESA_NS7_ILi64EEEEEENS_10bfloat16_tEfNS_4arch4Sm90ELb1ELb0ELb0ELb0ELb1ELb1ELb0ELb0ELi2ELi1ELi2ELi2ELb0EEENS1_24CollectiveEpilogueBwdGQAISC_fSF_Li256ELb0ELb1EEENS1_25SingleTileBwdLPTSchedulerILb0ELi128ELb1EEEEEEEEEvNT_6ParamsE --------------------------
	.section	.nv.shared._ZN7cutlass13device_kernelIN5flash11enable_sm90INS1_16FlashAttnBwdSm90INS1_25CollectiveMainloopBwdSm90ILi2ELi2ELi2EN4cute5tupleIJNS5_1CILi1EEES8_S8_EEENS6_IJNS7_ILi128EEESA_NS7_ILi64EEEEEENS_10bfloat16_tEfNS_4arch4Sm90ELb1ELb0ELb0ELb0ELb1ELb1ELb0ELb0ELi2ELi1ELi2ELi2ELb0EEENS1_24CollectiveEpilogueBwdGQAISC_fSF_Li256ELb0ELb1EEENS1_25SingleTileBwdLPTSchedulerILb0ELi128ELb1EEEEEEEEEvNT_6ParamsE,"aw",@nobits
	.sectionflags	@""
	.align	16
	.zero		1024


//--------------------- .nv.shared._ZN7cutlass13device_kernelIN5flash22FlashAttnBwdPreprocessIN4cute5tupleIJNS3_1CILi128EEENS5_ILi64EEEEEENS_10bfloat16_tEfNS_4arch4Sm90ELb1ELb0EEEEEvNT_6ParamsE --------------------------
	.section	.nv.shared._ZN7cutlass13device_kernelIN5flash22FlashAttnBwdPreprocessIN4cute5tupleIJNS3_1CILi128EEENS5_ILi64EEEEEENS_10bfloat16_tEfNS_4arch4Sm90ELb1ELb0EEEEEvNT_6ParamsE,"aw",@nobits
	.sectionflags	@""
	.align	16
	.zero		1024


//--------------------- .nv.shared._ZN7cutlass13device_kernelIN5flash11enable_sm90INS1_16FlashAttnBwdSm90INS1_25CollectiveMainloopBwdSm90ILi2ELi2ELi2EN4cute5tupleIJNS5_1CILi1EEES8_S8_EEENS6_IJNS7_ILi128EEESA_NS7_ILi64EEEEEENS_10bfloat16_tEfNS_4arch4Sm90ELb1ELb0ELb0ELb1ELb0ELb1ELb0ELb0ELi2ELi1ELi2ELi2ELb0EEENS1_21CollectiveEpilogueBwdISC_SD_SF_Li256ELb1ELb0ELi1EEENS1_25SingleTileBwdLPTSchedulerILb1ELi128ELb0EEEEEEEEEvNT_6ParamsE --------------------------
	.section	.nv.shared._ZN7cutlass13device_kernelIN5flash11enable_sm90INS1_16FlashAttnBwdSm90INS1_25CollectiveMainloopBwdSm90ILi2ELi2ELi2EN4cute5tupleIJNS5_1CILi1EEES8_S8_EEENS6_IJNS7_ILi128EEESA_NS7_ILi64EEEEEENS_10bfloat16_tEfNS_4arch4Sm90ELb1ELb0ELb0ELb1ELb0ELb1ELb0ELb0ELi2ELi1ELi2ELi2ELb0EEENS1_21CollectiveEpilogueBwdISC_SD_SF_Li256ELb1ELb0ELi1EEENS1_25SingleTileBwdLPTSchedulerILb1ELi128ELb0EEEEEEEEEvNT_6ParamsE,"aw",@nobits
	.sectionflags	@""
	.align	16
	.zero		1024


//--------------------- .nv.shared._ZN7cutlass13device_kernelIN5flash11enable_sm90INS1_16FlashAttnBwdSm90INS1_25CollectiveMainloopBwdSm90ILi2ELi2ELi2EN4cute5tupleIJNS5_1CILi1EEES8_S8_EEENS6_IJNS7_ILi128EEESA_NS7_ILi64EEEEEENS_10bfloat16_tEfNS_4arch4Sm90ELb1ELb0ELb0ELb1ELb1ELb1ELb0ELb0ELi2ELi1ELi2ELi2ELb0EEENS1_21CollectiveEpilogueBwdISC_SD_SF_Li256ELb1ELb0ELi1EEENS1_25SingleTileBwdLPTSchedulerILb1ELi128ELb1EEEEEEEEEvNT_6ParamsE --------------------------
	.section	.nv.shared._ZN7cutlass13device_kernelIN5flash11enable_sm90INS1_16FlashAttnBwdSm90INS1_25CollectiveMainloopBwdSm90ILi2ELi2ELi2EN4cute5tupleIJNS5_1CILi1EEES8_S8_EEENS6_IJNS7_ILi128EEESA_NS7_ILi64EEEEEENS_10bfloat16_tEfNS_4arch4Sm90ELb1ELb0ELb0ELb1ELb1ELb1ELb0ELb0ELi2ELi1ELi2ELi2ELb0EEENS1_21CollectiveEpilogueBwdISC_SD_SF_Li256ELb1ELb0ELi1EEENS1_25SingleTileBwdLPTSchedulerILb1ELi128ELb1EEEEEEEEEvNT_6ParamsE,"aw",@nobits
	.sectionflags	@""
	.align	16
	.zero		1024


//--------------------- .nv.shared._ZN7cutlass13device_kernelIN5flash11enable_sm90INS1_16FlashAttnBwdSm90INS1_25CollectiveMainloopBwdSm90ILi2ELi2ELi2EN4cute5tupleIJNS5_1CILi1EEES8_S8_EEENS6_IJNS7_ILi128EEESA_NS7_ILi64EEEEEENS_10bfloat16_tEfNS_4arch4Sm90ELb1ELb0ELb0ELb1ELb0ELb1ELb0ELb0ELi2ELi1ELi2ELi2ELb0EEENS1_24CollectiveEpilogueBwdGQAISC_fSF_Li256ELb1ELb0EEENS1_25SingleTileBwdLPTSchedulerILb1ELi128ELb0EEEEEEEEEvNT_6ParamsE --------------------------
	.section	.nv.shared._ZN7cutlass13device_kernelIN5flash11enable_sm90INS1_16FlashAttnBwdSm90INS1_25CollectiveMainloopBwdSm90ILi2ELi2ELi2EN4cute5tupleIJNS5_1CILi1EEES8_S8_EEENS6_IJNS7_ILi128EEESA_NS7_ILi64EEEEEENS_10bfloat16_tEfNS_4arch4Sm90ELb1ELb0ELb0ELb1ELb0ELb1ELb0ELb0ELi2ELi1ELi2ELi2ELb0EEENS1_24CollectiveEpilogueBwdGQAISC_fSF_Li256ELb1ELb0EEENS1_25SingleTileBwdLPTSchedulerILb1ELi128ELb0EEEEEEEEEvNT_6ParamsE,"aw",@nobits
	.sectionflags	@""
	.align	16
	.zero		1024


//--------------------- .nv.shared._ZN7cutlass13device_kernelIN5flash32FlashAttnBwdPostprocessConvertdQIN4cute5tupleIJNS3_1CILi128EEENS5_ILi64EEEEEENS_10bfloat16_tEfNS_4arch4Sm90ELi256ENS3_8TiledMMAINS3_8MMA_AtomIJNS3_4SM904GMMA27MMA_64x64x16_F32BF16BF16_RSILNSF_5MajorE0ELSH_1ELNSF_7ScaleInE1ELSI_1EEEEEENS3_6LayoutINS4_IJNS5_ILi2EEENS5_ILi1EEESN_EEENS4_IJSN_NS5_ILi0EEESP_EEEEENS4_IJNS3_10UnderscoreESS_SS_EEEEELb0EEEEEvNT_6ParamsE --------------------------
	.section	.nv.shared._ZN7cutlass13device_kernelIN5flash32FlashAttnBwdPostprocessConvertdQIN4cute5tupleIJNS3_1CILi128EEENS5_ILi64EEEEEENS_10bfloat16_tEfNS_4arch4Sm90ELi256ENS3_8TiledMMAINS3_8MMA_AtomIJNS3_4SM904GMMA27MMA_64x64x16_F32BF16BF16_RSILNSF_5MajorE0ELSH_1ELNSF_7ScaleInE1ELSI_1EEEEEENS3_6LayoutINS4_IJNS5_ILi2EEENS5_ILi1EEESN_EEENS4_IJSN_NS5_ILi0EEESP_EEEEENS4_IJNS3_10UnderscoreESS_SS_EEEEELb0EEEEEvNT_6ParamsE,"aw",@nobits
	.sectionflags	@""
	.align	16
	.zero		1024


//--------------------- .nv.shared._ZN7cutlass13device_kernelIN5flash32FlashAttnBwdPostprocessConvertdQIN4cute5tupleIJNS3_1CILi128EEENS5_ILi64EEEEEENS_10bfloat16_tEfNS_4arch4Sm90ELi256ENS3_8TiledMMAINS3_8MMA_AtomIJNS3_4SM904GMMA27MMA_64x64x16_F32BF16BF16_SSILNSF_5MajorE0ELSH_1ELNSF_7ScaleInE1ELSI_1EEEEEENS3_6LayoutINS4_IJNS5_ILi2EEENS5_ILi1EEESN_EEENS4_IJSN_NS5_ILi0EEESP_EEEEENS4_IJNS3_10UnderscoreESS_SS_EEEEELb0EEEEEvNT_6ParamsE --------------------------
	.section	.nv.shared._ZN7cutlass13device_kernelIN5flash32FlashAttnBwdPostprocessConvertdQIN4cute5tupleIJNS3_1CILi128EEENS5_ILi64EEEEEENS_10bfloat16_tEfNS_4arch4Sm90ELi256ENS3_8TiledMMAINS3_8MMA_AtomIJNS3_4SM904GMMA27MMA_64x64x16_F32BF16BF16_SSILNSF_5MajorE0ELSH_1ELNSF_7ScaleInE1ELSI_1EEEEEENS3_6LayoutINS4_IJNS5_ILi2EEENS5_ILi1EEESN_EEENS4_IJSN_NS5_ILi0EEESP_EEEEENS4_IJNS3_10UnderscoreESS_SS_EEEEELb0EEEEEvNT_6ParamsE,"aw",@nobits
	.sectionflags	@""
	.align	16
	.zero		1024


//--------------------- .nv.shared._ZN7cutlass13device_kernelIN5flash11enable_sm90INS1_16FlashAttnBwdSm90INS1_25CollectiveMainloopBwdSm90ILi2ELi2ELi2EN4cute5tupleIJNS5_1CILi1EEES8_S8_EEENS6_IJNS7_ILi128EEESA_NS7_ILi64EEEEEENS_10bfloat16_tEfNS_4arch4Sm90ELb1ELb0ELb0ELb1ELb1ELb1ELb0ELb0ELi2ELi1ELi2ELi2ELb0EEENS1_24CollectiveEpilogueBwdGQAISC_fSF_Li256ELb1ELb1EEENS1_25SingleTileBwdLPTSchedulerILb1ELi128ELb1EEEEEEEEEvNT_6ParamsE --------------------------
	.section	.nv.shared._ZN7cutlass13device_kernelIN5flash11enable_sm90INS1_16FlashAttnBwdSm90INS1_25CollectiveMainloopBwdSm90ILi2ELi2ELi2EN4cute5tupleIJNS5_1CILi1EEES8_S8_EEENS6_IJNS7_ILi128EEESA_NS7_ILi64EEEEEENS_10bfloat16_tEfNS_4arch4Sm90ELb1ELb0ELb0ELb1ELb1ELb1ELb0ELb0ELi2ELi1ELi2ELi2ELb0EEENS1_24CollectiveEpilogueBwdGQAISC_fSF_Li256ELb1ELb1EEENS1_25SingleTileBwdLPTSchedulerILb1ELi128ELb1EEEEEEEEEvNT_6ParamsE,"aw",@nobits
	.sectionflags	@""
	.align	16
	.zero		1024


//--------------------- .nv.shared._ZN7cutlass13device_kernelIN5flash22FlashAttnBwdPreprocessIN4cute5tupleIJNS3_1CILi128EEENS5_ILi64EEEEEENS_10bfloat16_tEfNS_4arch4Sm90ELb1ELb1EEEEEvNT_6ParamsE --------------------------
	.section	.nv.shared._ZN7cutlass13device_kernelIN5flash22FlashAttnBwdPreprocessIN4cute5tupleIJNS3_1CILi128EEENS5_ILi64EEEEEENS_10bfloat16_tEfNS_4arch4Sm90ELb1ELb1EEEEEvNT_6ParamsE,"aw",@nobits
	.sectionflags	@""
	.align	16
	.zero		1024


//--------------------- .nv.constant0._ZN7cutlass13device_kernelIN5flash11enable_sm90INS1_16FlashAttnBwdSm90INS1_25CollectiveMainloopBwdSm90ILi2ELi2ELi2EN4cute5tupleIJNS5_1CILi1EEES8_S8_EEENS6_IJNS7_ILi128EEESA_NS7_ILi64EEEEEENS_10bfloat16_tEfNS_4arch4Sm90ELb0ELb0ELb1ELb0ELb0ELb1ELb0ELb0ELi2ELi1ELi2ELi2ELb0EEENS1_21CollectiveEpilogueBwdISC_SD_SF_Li256ELb0ELb0ELi1EEENS1_19SingleTileSchedulerILb0ELb0ELb0ELi128EEEEEEEEEvNT_6ParamsE --------------------------
	.section	.nv.constant0._ZN7cutlass13device_kernelIN5flash11enable_sm90INS1_16FlashAttnBwdSm90INS1_25CollectiveMainloopBwdSm90ILi2ELi2ELi2EN4cute5tupleIJNS5_1CILi1EEES8_S8_EEENS6_IJNS7_ILi128EEESA_NS7_ILi64EEEEEENS_10bfloat16_tEfNS_4arch4Sm90ELb0ELb0ELb1ELb0ELb0ELb1ELb0ELb0ELi2ELi1ELi2ELi2ELb0EEENS1_21CollectiveEpilogueBwdISC_SD_SF_Li256ELb0ELb0ELi1EEENS1_19SingleTileSchedulerILb0ELb0ELb0ELi128EEEEEEEEEvNT_6ParamsE,"a",@progbits
	.sectionflags	@""
	.align	4
.nv.constant0._ZN7cutlass13device_kernelIN5flash11enable_sm90INS1_16FlashAttnBwdSm90INS1_25CollectiveMainloopBwdSm90ILi2ELi2ELi2EN4cute5tupleIJNS5_1CILi1EEES8_S8_EEENS6_IJNS7_ILi128EEESA_NS7_ILi64EEEEEENS_10bfloat16_tEfNS_4arch4Sm90ELb0ELb0ELb1ELb0ELb0ELb1ELb0ELb0ELi2ELi1ELi2ELi2ELb0EEENS1_21CollectiveEpilogueBwdISC_SD_SF_Li256ELb0ELb0ELi1EEENS1_19SingleTileSchedulerILb0ELb0ELb0ELi128EEEEEEEEEvNT_6ParamsE:
	.zero		3200


//--------------------- .nv.constant0._ZN7cutlass13device_kernelIN5flash11enable_sm90INS1_16FlashAttnBwdSm90INS1_25CollectiveMainloopBwdSm90ILi2ELi2ELi2EN4cute5tupleIJNS5_1CILi1EEES8_S8_EEENS6_IJNS7_ILi128EEESA_NS7_ILi64EEEEEENS_10bfloat16_tEfNS_4arch4Sm90ELb0ELb0ELb1ELb0ELb1ELb1ELb0ELb0ELi2ELi1ELi2ELi2ELb0EEENS1_21CollectiveEpilogueBwdISC_SD_SF_Li256ELb0ELb0ELi1EEENS1_19SingleTileSchedulerILb0ELb0ELb0ELi128EEEEEEEEEvNT_6ParamsE --------------------------
	.section	.nv.constant0._ZN7cutlass13device_kernelIN5flash11enable_sm90INS1_16FlashAttnBwdSm90INS1_25CollectiveMainloopBwdSm90ILi2ELi2ELi2EN4cute5tupleIJNS5_1CILi1EEES8_S8_EEENS6_IJNS7_ILi128EEESA_NS7_ILi64EEEEEENS_10bfloat16_tEfNS_4arch4Sm90ELb0ELb0ELb1ELb0ELb1ELb1ELb0ELb0ELi2ELi1ELi2ELi2ELb0EEENS1_21CollectiveEpilogueBwdISC_SD_SF_Li256ELb0ELb0ELi1EEENS1_19SingleTileSchedulerILb0ELb0ELb0ELi128EEEEEEEEEvNT_6ParamsE,"a",@progbits
	.sectionflags	@""
	.align	4
.nv.constant0._ZN7cutlass13device_kernelIN5flash11enable_sm90INS1_16FlashAttnBwdSm90INS1_25CollectiveMainloopBwdSm90ILi2ELi2ELi2EN4cute5tupleIJNS5_1CILi1EEES8_S8_EEENS6_IJNS7_ILi128EEESA_NS7_ILi64EEEEEENS_10bfloat16_tEfNS_4arch4Sm90ELb0ELb0ELb1ELb0ELb1ELb1ELb0ELb0ELi2ELi1ELi2ELi2ELb0EEENS1_21CollectiveEpilogueBwdISC_SD_SF_Li256ELb0ELb0ELi1EEENS1_19SingleTileSchedulerILb0ELb0ELb0ELi128EEEEEEEEEvNT_6ParamsE:
	.zero		3200


//--------------------- .nv.constant0._ZN7cutlass13device_kernelIN5flash11enable_sm90INS1_16FlashAttnBwdSm90INS1_25CollectiveMainloopBwdSm90ILi2ELi2ELi2EN4cute5tupleIJNS5_1CILi1EEES8_S8_EEENS6_IJNS7_ILi128EEESA_NS7_ILi64EEEEEENS_10bfloat16_tEfNS_4arch4Sm90ELb0ELb0ELb1ELb0ELb0ELb1ELb0ELb0ELi2ELi1ELi2ELi2ELb0EEENS1_24CollectiveEpilogueBwdGQAISC_fSF_Li256ELb0ELb0EEENS1_19SingleTileSchedulerILb0ELb0ELb0ELi128EEEEEEEEEvNT_6ParamsE --------------------------
	.section	.nv.constant0._ZN7cutlass13device_kernelIN5flash11enable_sm90INS1_16FlashAttnBwdSm90INS1_25CollectiveMainloopBwdSm90ILi2ELi2ELi2EN4cute5tupleIJNS5_1CILi1EEES8_S8_EEENS6_IJNS7_ILi128EEESA_NS7_ILi64EEEEEENS_10bfloat16_tEfNS_4arch4Sm90ELb0ELb0ELb1ELb0ELb0ELb1ELb0ELb0ELi2ELi1ELi2ELi2ELb0EEENS1_24CollectiveEpilogueBwdGQAISC_fSF_Li256ELb0ELb0EEENS1_19SingleTileSchedulerILb0ELb0ELb0ELi128EEEEEEEEEvNT_6ParamsE,"a",@progbits
	.sectionflags	@""
	.align	4
.nv.constant0._ZN7cutlass13device_kernelIN5flash11enable_sm90INS1_16FlashAttnBwdSm90INS1_25CollectiveMainloopBwdSm90ILi2ELi2ELi2EN4cute5tupleIJNS5_1CILi1EEES8_S8_EEENS6_IJNS7_ILi128EEESA_NS7_ILi64EEEEEENS_10bfloat16_tEfNS_4arch4Sm90ELb0ELb0ELb1ELb0ELb0ELb1ELb0ELb0ELi2ELi1ELi2ELi2ELb0EEENS1_24CollectiveEpilogueBwdGQAISC_fSF_Li256ELb0ELb0EEENS1_19SingleTileSchedulerILb0ELb0ELb0ELi128EEEEEEEEEvNT_6ParamsE:
	.zero		2560


//--------------------- .nv.constant0._ZN7cutlass13device_kernelIN5flash11enable_sm90INS1_16FlashAttnBwdSm90INS1_25CollectiveMainloopBwdSm90ILi2ELi2ELi2EN4cute5tupleIJNS5_1CILi1EEES8_S8_EEENS6_IJNS7_ILi128EEESA_NS7_ILi64EEEEEENS_10bfloat16_tEfNS_4arch4Sm90ELb0ELb0ELb1ELb0ELb1ELb1ELb0ELb0ELi2ELi1ELi2ELi2ELb0EEENS1_24CollectiveEpilogueBwdGQAISC_fSF_Li256ELb0ELb1EEENS1_19SingleTileSchedulerILb0ELb0ELb0ELi128EEEEEEEEEvNT_6ParamsE --------------------------
	.section	.nv.constant0._ZN7cutlass13device_kernelIN5flash11enable_sm90INS1_16FlashAttnBwdSm90INS1_25CollectiveMainloopBwdSm90ILi2ELi2ELi2EN4cute5tupleIJNS5_1CILi1EEES8_S8_EEENS6_IJNS7_ILi128EEESA_NS7_ILi64EEEEEENS_10bfloat16_tEfNS_4arch4Sm90ELb0ELb0ELb1ELb0ELb1ELb1ELb0ELb0ELi2ELi1ELi2ELi2ELb0EEENS1_24CollectiveEpilogueBwdGQAISC_fSF_Li256ELb0ELb1EEENS1_19SingleTileSchedulerILb0ELb0ELb0ELi128EEEEEEEEEvNT_6ParamsE,"a",@progbits
	.sectionflags	@""
	.align	4
.nv.constant0._ZN7cutlass13device_kernelIN5flash11enable_sm90INS1_16FlashAttnBwdSm90INS1_25CollectiveMainloopBwdSm90ILi2ELi2ELi2EN4cute5tupleIJNS5_1CILi1EEES8_S8_EEENS6_IJNS7_ILi128EEESA_NS7_ILi64EEEEEENS_10bfloat16_tEfNS_4arch4Sm90ELb0ELb0ELb1ELb0ELb1ELb1ELb0ELb0ELi2ELi1ELi2ELi2ELb0EEENS1_24CollectiveEpilogueBwdGQAISC_fSF_Li256ELb0ELb1EEENS1_19SingleTileSchedulerILb0ELb0ELb0ELi128EEEEEEEEEvNT_6ParamsE:
	.zero		2560


//--------------------- .nv.constant0._ZN7cutlass13device_kernelIN5flash11enable_sm90INS1_16FlashAttnBwdSm90INS1_25CollectiveMainloopBwdSm90ILi2ELi2ELi2EN4cute5tupleIJNS5_1CILi1EEES8_S8_EEENS6_IJNS7_ILi128EEESA_NS7_ILi64EEEEEENS_10bfloat16_tEfNS_4arch4Sm90ELb0ELb0ELb1ELb1ELb0ELb1ELb0ELb0ELi2ELi1ELi2ELi2ELb0EEENS1_21CollectiveEpilogueBwdISC_SD_SF_Li256ELb1ELb0ELi1EEENS1_19SingleTileSchedulerILb1ELb0ELb0ELi128EEEEEEEEEvNT_6ParamsE --------------------------
	.section	.nv.constant0._ZN7cutlass13device_kernelIN5flash11enable_sm90INS1_16FlashAttnBwdSm90INS1_25CollectiveMainloopBwdSm90ILi2ELi2ELi2EN4cute5tupleIJNS5_1CILi1EEES8_S8_EEENS6_IJNS7_ILi128EEESA_NS7_ILi64EEEEEENS_10bfloat16_tEfNS_4arch4Sm90ELb0ELb0ELb1ELb1ELb0ELb1ELb0ELb0ELi2ELi1ELi2ELi2ELb0EEENS1_21CollectiveEpilogueBwdISC_SD_SF_Li256ELb1ELb0ELi1EEENS1_19SingleTileSchedulerILb1ELb0ELb0ELi128EEEEEEEEEvNT_6ParamsE,"a",@progbits
	.sectionflags	@""
	.align	4
.nv.constant0._ZN7cutlass13device_kernelIN5flash11enable_sm90INS1_16FlashAttnBwdSm90INS1_25CollectiveMainloopBwdSm90ILi2ELi2ELi2EN4cute5tupleIJNS5_1CILi1EEES8_S8_EEENS6_IJNS7_ILi128EEESA_NS7_ILi64EEEEEENS_10bfloat16_tEfNS_4arch4Sm90ELb0ELb0ELb1ELb1ELb0ELb1ELb0ELb0ELi2ELi1ELi2ELi2ELb0EEENS1_21CollectiveEpilogueBwdISC_SD_SF_Li256ELb1ELb0ELi1EEENS1_19SingleTileSchedulerILb1ELb0ELb0ELi128EEEEEEEEEvNT_6ParamsE:
	.zero		2560


//--------------------- .nv.constant0._ZN7cutlass13device_kernelIN5flash11enable_sm90INS1_16FlashAttnBwdSm90INS1_25CollectiveMainloopBwdSm90ILi2ELi2ELi2EN4cute5tupleIJNS5_1CILi1EEES8_S8_EEENS6_IJNS7_ILi128EEESA_NS7_ILi64EEEEEENS_10bfloat16_tEfNS_4arch4Sm90ELb0ELb0ELb1ELb1ELb1ELb1ELb0ELb0ELi2ELi1ELi2ELi2ELb0EEENS1_21CollectiveEpilogueBwdISC_SD_SF_Li256ELb1ELb0ELi1EEENS1_19SingleTileSchedulerILb1ELb0ELb0ELi128EEEEEEEEEvNT_6ParamsE --------------------------
	.section	.nv.constant0._ZN7cutlass13device_kernelIN5flash11enable_sm90INS1_16FlashAttnBwdSm90INS1_25CollectiveMainloopBwdSm90ILi2ELi2ELi2EN4cute5tupleIJNS5_1CILi1EEES8_S8_EEENS6_IJNS7_ILi128EEESA_NS7_ILi64EEEEEENS_10bfloat16_tEfNS_4arch4Sm90ELb0ELb0ELb1ELb1ELb1ELb1ELb0ELb0ELi2ELi1ELi2ELi2ELb0EEENS1_21CollectiveEpilogueBwdISC_SD_SF_Li256ELb1ELb0ELi1EEENS1_19SingleTileSchedulerILb1ELb0ELb0ELi128EEEEEEEEEvNT_6ParamsE,"a",@progbits
	.sectionflags	@""
	.align	4
.nv.constant0._ZN7cutlass13device_kernelIN5flash11enable_sm90INS1_16FlashAttnBwdSm90INS1_25CollectiveMainloopBwdSm90ILi2ELi2ELi2EN4cute5tupleIJNS5_1CILi1EEES8_S8_EEENS6_IJNS7_ILi128EEESA_NS7_ILi64EEEEEENS_10bfloat16_tEfNS_4arch4Sm90ELb0ELb0ELb1ELb1ELb1ELb1ELb0ELb0ELi2ELi1ELi2ELi2ELb0EEENS1_21CollectiveEpilogueBwdISC_SD_SF_Li256ELb1ELb0ELi1EEENS1_19SingleTileSchedulerILb1ELb0ELb0ELi128EEEEEEEEEvNT_6ParamsE:
	.zero		2560


//--------------------- .nv.constant0._ZN7cutlass13device_kernelIN5flash11enable_sm90INS1_16FlashAttnBwdSm90INS1_25CollectiveMainloopBwdSm90ILi2ELi2ELi2EN4cute5tupleIJNS5_1CILi1EEES8_S8_EEENS6_IJNS7_ILi128EEESA_NS7_ILi64EEEEEENS_10bfloat16_tEfNS_4arch4Sm90ELb0ELb0ELb1ELb1ELb0ELb1ELb0ELb0ELi2ELi1ELi2ELi2ELb0EEENS1_24CollectiveEpilogueBwdGQAISC_fSF_Li256ELb1ELb0EEENS1_19SingleTileSchedulerILb1ELb0ELb0ELi128EEEEEEEEEvNT_6ParamsE --------------------------
	.section	.nv.constant0._ZN7cutlass13device_kernelIN5flash11enable_sm90INS1_16FlashAttnBwdSm90INS1_25CollectiveMainloopBwdSm90ILi2ELi2ELi2EN4cute5tupleIJNS5_1CILi1EEES8_S8_EEENS6_IJNS7_ILi128EEESA_NS7_ILi64EEEEEENS_10bfloat16_tEfNS_4arch4Sm90ELb0ELb0ELb1ELb1ELb0ELb1ELb0ELb0ELi2ELi1ELi2ELi2ELb0EEENS1_24CollectiveEpilogueBwdGQAISC_fSF_Li256ELb1ELb0EEENS1_19SingleTileSchedulerILb1ELb0ELb0ELi128EEEEEEEEEvNT_6ParamsE,"a",@progbits
	.sectionflags	@""
	.align	4
.nv.constant0._ZN7cutlass13device_kernelIN5flash11enable_sm90INS1_16FlashAttnBwdSm90INS1_25CollectiveMainloopBwdSm90ILi2ELi2ELi2EN4cute5tupleIJNS5_1CILi1EEES8_S8_EEENS6_IJNS7_ILi128EEESA_NS7_ILi64EEEEEENS_10bfloat16_tEfNS_4arch4Sm90ELb0ELb0ELb1ELb1ELb0ELb1ELb0ELb0ELi2ELi1ELi2ELi2ELb0EEENS1_24CollectiveEpilogueBwdGQAISC_fSF_Li256ELb1ELb0EEENS1_19SingleTileSchedulerILb1ELb0ELb0ELi128EEEEEEEEEvNT_6ParamsE:
	.zero		2560


//--------------------- .nv.constant0._ZN7cutlass13device_kernelIN5flash11enable_sm90INS1_16FlashAttnBwdSm90INS1_25CollectiveMainloopBwdSm90ILi2ELi2ELi2EN4cute5tupleIJNS5_1CILi1EEES8_S8_EEENS6_IJNS7_ILi128EEESA_NS7_ILi64EEEEEENS_10bfloat16_tEfNS_4arch4Sm90ELb0ELb0ELb1ELb1ELb1ELb1ELb0ELb0ELi2ELi1ELi2ELi2ELb0EEENS1_24CollectiveEpilogueBwdGQAISC_fSF_Li256ELb1ELb1EEENS1_19SingleTileSchedulerILb1ELb0ELb0ELi128EEEEEEEEEvNT_6ParamsE --------------------------
	.section	.nv.constant0._ZN7cutlass13device_kernelIN5flash11enable_sm90INS1_16FlashAttnBwdSm90INS1_25CollectiveMainloopBwdSm90ILi2ELi2ELi2EN4cute5tupleIJNS5_1CILi1EEES8_S8_EEENS6_IJNS7_ILi128EEESA_NS7_ILi64EEEEEENS_10bfloat16_tEfNS_4arch4Sm90ELb0ELb0ELb1ELb1ELb1ELb1ELb0ELb0ELi2ELi1ELi2ELi2ELb0EEENS1_24CollectiveEpilogueBwdGQAISC_fSF_Li256ELb1ELb1EEENS1_19SingleTileSchedulerILb1ELb0ELb0ELi128EEEEEEEEEvNT_6ParamsE,"a",@progbits
	.sectionflags	@""
	.align	4
.nv.constant0._ZN7cutlass13device_kernelIN5flash11enable_sm90INS1_16FlashAttnBwdSm90INS1_25CollectiveMainloopBwdSm90ILi2ELi2ELi2EN4cute5tupleIJNS5_1CILi1EEES8_S8_EEENS6_IJNS7_ILi128EEESA_NS7_ILi64EEEEEENS_10bfloat16_tEfNS_4arch4Sm90ELb0ELb0ELb1ELb1ELb1ELb1ELb0ELb0ELi2ELi1ELi2ELi2ELb0EEENS1_24CollectiveEpilogueBwdGQAISC_fSF_Li256ELb1ELb1EEENS1_19SingleTileSchedulerILb1ELb0ELb0ELi128EEEEEEEEEvNT_6ParamsE:
	.zero		2560


//--------------------- .nv.constant0._ZN7cutlass13device_kernelIN5flash11enable_sm90INS1_16FlashAttnBwdSm90INS1_25CollectiveMainloopBwdSm90ILi2ELi2ELi2EN4cute5tupleIJNS5_1CILi1EEES8_S8_EEENS6_IJNS7_ILi128EEESA_NS7_ILi64EEEEEENS_10bfloat16_tEfNS_4arch4Sm90ELb0ELb1ELb1ELb0ELb0ELb1ELb0ELb0ELi2ELi1ELi2ELi2ELb0EEENS1_21CollectiveEpilogueBwdISC_SD_SF_Li256ELb0ELb0ELi1EEENS1_19SingleTileSchedulerILb0ELb0ELb0ELi128EEEEEEEEEvNT_6ParamsE --------------------------
	.section	.nv.constant0._ZN7cutlass13device_kernelIN5flash11enable_sm90INS1_16FlashAttnBwdSm90INS1_25CollectiveMainloopBwdSm90ILi2ELi2ELi2EN4cute5tupleIJNS5_1CILi1EEES8_S8_EEENS6_IJNS7_ILi128EEESA_NS7_ILi64EEEEEENS_10bfloat16_tEfNS_4arch4Sm90ELb0ELb1ELb1ELb0ELb0ELb1ELb0ELb0ELi2ELi1ELi2ELi2ELb0EEENS1_21CollectiveEpilogueBwdISC_SD_SF_Li256ELb0ELb0ELi1EEENS1_19SingleTileSchedulerILb0ELb0ELb0ELi128EEEEEEEEEvNT_6ParamsE,"a",@progbits
	.sectionflags	@""
	.align	4
.nv.constant0._ZN7cutlass13device_kernelIN5flash11enable_sm90INS1_16FlashAttnBwdSm90INS1_25CollectiveMainloopBwdSm90ILi2ELi2ELi2EN4cute5tupleIJNS5_1CILi1EEES8_S8_EEENS6_IJNS7_ILi128EEESA_NS7_ILi64EEEEEENS_10bfloat16_tEfNS_4arch4Sm90ELb0ELb1ELb1ELb0ELb0ELb1ELb0ELb0ELi2ELi1ELi2ELi2ELb0EEENS1_21CollectiveEpilogueBwdISC_SD_SF_Li256ELb0ELb0ELi1EEENS1_19SingleTileSchedulerILb0ELb0ELb0ELi128EEEEEEEEEvNT_6ParamsE:
	.zero		3200


//--------------------- .nv.constant0._ZN7cutlass13device_kernelIN5flash11enable_sm90INS1_16FlashAttnBwdSm90INS1_25CollectiveMainloopBwdSm90ILi2ELi2ELi2EN4cute5tupleIJNS5_1CILi1EEES8_S8_EEENS6_IJNS7_ILi128EEESA_NS7_ILi64EEEEEENS_10bfloat16_tEfNS_4arch4Sm90ELb0ELb1ELb1ELb0ELb1ELb1ELb0ELb0ELi2ELi1ELi2ELi2ELb0EEENS1_21CollectiveEpilogueBwdISC_SD_SF_Li256ELb0ELb0ELi1EEENS1_19SingleTileSchedulerILb0ELb0ELb0ELi128EEEEEEEEEvNT_6ParamsE --------------------------
	.section	.nv.constant0._ZN7cutlass13device_kernelIN5flash11enable_sm90INS1_16FlashAttnBwdSm90INS1_25CollectiveMainloopBwdSm90ILi2ELi2ELi2EN4cute5tupleIJNS5_1CILi1EEES8_S8_EEENS6_IJNS7_ILi128EEESA_NS7_ILi64EEEEEENS_10bfloat16_tEfNS_4arch4Sm90ELb0ELb1ELb1ELb0ELb1ELb1ELb0ELb0ELi2ELi1ELi2ELi2ELb0EEENS1_21CollectiveEpilogueBwdISC_SD_SF_Li256ELb0ELb0ELi1EEENS1_19SingleTileSchedulerILb0ELb0ELb0ELi128EEEEEEEEEvNT_6ParamsE,"a",@progbits
	.sectionflags	@""
	.align	4
.nv.constant0._ZN7cutlass13device_kernelIN5flash11enable_sm90INS1_16FlashAttnBwdSm90INS1_25CollectiveMainloopBwdSm90ILi2ELi2ELi2EN4cute5tupleIJNS5_1CILi1EEES8_S8_EEENS6_IJNS7_ILi128EEESA_NS7_ILi64EEEEEENS_10bfloat16_tEfNS_4arch4Sm90ELb0ELb1ELb1ELb0ELb1ELb1ELb0ELb0ELi2ELi1ELi2ELi2ELb0EEENS1_21CollectiveEpilogueBwdISC_SD_SF_Li256ELb0ELb0ELi1EEENS1_19SingleTileSchedulerILb0ELb0ELb0ELi128EEEEEEEEEvNT_6ParamsE:
	.zero		3200


//--------------------- .nv.constant0._ZN7cutlass13device_kernelIN5flash11enable_sm90INS1_16FlashAttnBwdSm90INS1_25CollectiveMainloopBwdSm90ILi2ELi2ELi2EN4cute5tupleIJNS5_1CILi1EEES8_S8_EEENS6_IJNS7_ILi128EEESA_NS7_ILi64EEEEEENS_10bfloat16_tEfNS_4arch4Sm90ELb0ELb1ELb1ELb0ELb0ELb1ELb0ELb0ELi2ELi1ELi2ELi2ELb0EEENS1_24CollectiveEpilogueBwdGQAISC_fSF_Li256ELb0ELb0EEENS1_19SingleTileSchedulerILb0ELb0ELb0ELi128EEEEEEEEEvNT_6ParamsE --------------------------
	.section	.nv.constant0._ZN7cutlass13device_kernelIN5flash11enable_sm90INS1_16FlashAttnBwdSm90INS1_25CollectiveMainloopBwdSm90ILi2ELi2ELi2EN4cute5tupleIJNS5_1CILi1EEES8_S8_EEENS6_IJNS7_ILi128EEESA_NS7_ILi64EEEEEENS_10bfloat16_tEfNS_4arch4Sm90ELb0ELb1ELb1ELb0ELb0ELb1ELb0ELb0ELi2ELi1ELi2ELi2ELb0EEENS1_24CollectiveEpilogueBwdGQAISC_fSF_Li256ELb0ELb0EEENS1_19SingleTileSchedulerILb0ELb0ELb0ELi128EEEEEEEEEvNT_6ParamsE,"a",@progbits
	.sectionflags	@""
	.align	4
.nv.constant0._ZN7cutlass13device_kernelIN5flash11enable_sm90INS1_16FlashAttnBwdSm90INS1_25CollectiveMainloopBwdSm90ILi2ELi2ELi2EN4cute5tupleIJNS5_1CILi1EEES8_S8_EEENS6_IJNS7_ILi128EEESA_NS7_ILi64EEEEEENS_10bfloat16_tEfNS_4arch4Sm90ELb0ELb1ELb1ELb0ELb0ELb1ELb0ELb0ELi2ELi1ELi2ELi2ELb0EEENS1_24CollectiveEpilogueBwdGQAISC_fSF_Li256ELb0ELb0EEENS1_19SingleTileSchedulerILb0ELb0ELb0ELi128EEEEEEEEEvNT_6ParamsE:
	.zero		2560


//--------------------- .nv.constant0._ZN7cutlass13device_kernelIN5flash11enable_sm90INS1_16FlashAttnBwdSm90INS1_25CollectiveMainloopBwdSm90ILi2ELi2ELi2EN4cute5tupleIJNS5_1CILi1EEES8_S8_EEENS6_IJNS7_ILi128EEESA_NS7_ILi64EEEEEENS_10bfloat16_tEfNS_4arch4Sm90ELb0ELb1ELb1ELb0ELb1ELb1ELb0ELb0ELi2ELi1ELi2ELi2ELb0EEENS1_24CollectiveEpilogueBwdGQAISC_fSF_Li256ELb0ELb1EEENS1_19SingleTileSchedulerILb0ELb0ELb0ELi128EEEEEEEEEvNT_6ParamsE --------------------------
	.section	.nv.constant0._ZN7cutlass13device_kernelIN5flash11enable_sm90INS1_16FlashAttnBwdSm90INS1_25CollectiveMainloopBwdSm90ILi2ELi2ELi2EN4cute5tupleIJNS5_1CILi1EEES8_S8_EEENS6_IJNS7_ILi128EEESA_NS7_ILi64EEEEEENS_10bfloat16_tEfNS_4arch4Sm90ELb0ELb1ELb1ELb0ELb1ELb1ELb0ELb0ELi2ELi1ELi2ELi2ELb0EEENS1_24CollectiveEpilogueBwdGQAISC_fSF_Li256ELb0ELb1EEENS1_19SingleTileSchedulerILb0ELb0ELb0ELi128EEEEEEEEEvNT_6ParamsE,"a",@progbits
	.sectionflags	@""
	.align	4
.nv.constant0._ZN7cutlass13device_kernelIN5flash11enable_sm90INS1_16FlashAttnBwdSm90INS1_25CollectiveMainloopBwdSm90ILi2ELi2ELi2EN4cute5tupleIJNS5_1CILi1EEES8_S8_EEENS6_IJNS7_ILi128EEESA_NS7_ILi64EEEEEENS_10bfloat16_tEfNS_4arch4Sm90ELb0ELb1ELb1ELb0ELb1ELb1ELb0ELb0ELi2ELi1ELi2ELi2ELb0EEENS1_24CollectiveEpilogueBwdGQAISC_fSF_Li256ELb0ELb1EEENS1_19SingleTileSchedulerILb0ELb0ELb0ELi128EEEEEEEEEvNT_6ParamsE:
	.zero		2560


//--------------------- .nv.constant0._ZN7cutlass13device_kernelIN5flash11enable_sm90INS1_16FlashAttnBwdSm90INS1_25CollectiveMainloopBwdSm90ILi2ELi2ELi2EN4cute5tupleIJNS5_1CILi1EEES8_S8_EEENS6_IJNS7_ILi128EEESA_NS7_ILi64EEEEEENS_10bfloat16_tEfNS_4arch4Sm90ELb0ELb1ELb1ELb1ELb0ELb1ELb0ELb0ELi2ELi1ELi2ELi2ELb0EEENS1_21CollectiveEpilogueBwdISC_SD_SF_Li256ELb1ELb0ELi1EEENS1_19SingleTileSchedulerILb1ELb0ELb0ELi128EEEEEEEEEvNT_6ParamsE --------------------------
	.section	.nv.constant0._ZN7cutlass13device_kernelIN5flash11enable_sm90INS1_16FlashAttnBwdSm90INS1_25CollectiveMainloopBwdSm90ILi2ELi2ELi2EN4cute5tupleIJNS5_1CILi1EEES8_S8_EEENS6_IJNS7_ILi128EEESA_NS7_ILi64EEEEEENS_10bfloat16_tEfNS_4arch4Sm90ELb0ELb1ELb1ELb1ELb0ELb1ELb0ELb0ELi2ELi1ELi2ELi2ELb0EEENS1_21CollectiveEpilogueBwdISC_SD_SF_Li256ELb1ELb0ELi1EEENS1_19SingleTileSchedulerILb1ELb0ELb0ELi128EEEEEEEEEvNT_6ParamsE,"a",@progbits
	.sectionflags	@""
	.align	4
.nv.constant0._ZN7cutlass13device_kernelIN5flash11enable_sm90INS1_16FlashAttnBwdSm90INS1_25CollectiveMainloopBwdSm90ILi2ELi2ELi2EN4cute5tupleIJNS5_1CILi1EEES8_S8_EEENS6_IJNS7_ILi128EEESA_NS7_ILi64EEEEEENS_10bfloat16_tEfNS_4arch4Sm90ELb0ELb1ELb1ELb1ELb0ELb1ELb0ELb0ELi2ELi1ELi2ELi2ELb0EEENS1_21CollectiveEpilogueBwdISC_SD_SF_Li256ELb1ELb0ELi1EEENS1_19SingleTileSchedulerILb1ELb0ELb0ELi128EEEEEEEEEvNT_6ParamsE:
	.zero		2560


//--------------------- .nv.constant0._ZN7cutlass13device_kernelIN5flash11enable_sm90INS1_16FlashAttnBwdSm90INS1_25CollectiveMainloopBwdSm90ILi2ELi2ELi2EN4cute5tupleIJNS5_1CILi1EEES8_S8_EEENS6_IJNS7_ILi128EEESA_NS7_ILi64EEEEEENS_10bfloat16_tEfNS_4arch4Sm90ELb0ELb1ELb1ELb1ELb1ELb1ELb0ELb0ELi2ELi1ELi2ELi2ELb0EEENS1_21CollectiveEpilogueBwdISC_SD_SF_Li256ELb1ELb0ELi1EEENS1_19SingleTileSchedulerILb1ELb0ELb0ELi128EEEEEEEEEvNT_6ParamsE --------------------------
	.section	.nv.constant0._ZN7cutlass13device_kernelIN5flash11enable_sm90INS1_16FlashAttnBwdSm90INS1_25CollectiveMainloopBwdSm90ILi2ELi2ELi2EN4cute5tupleIJNS5_1CILi1EEES8_S8_EEENS6_IJNS7_ILi128EEESA_NS7_ILi64EEEEEENS_10bfloat16_tEfNS_4arch4Sm90ELb0ELb1ELb1ELb1ELb1ELb1ELb0ELb0ELi2ELi1ELi2ELi2ELb0EEENS1_21CollectiveEpilogueBwdISC_SD_SF_Li256ELb1ELb0ELi1EEENS1_19SingleTileSchedulerILb1ELb0ELb0ELi128EEEEEEEEEvNT_6ParamsE,"a",@progbits
	.sectionflags	@""
	.align	4
.nv.constant0._ZN7cutlass13device_kernelIN5flash11enable_sm90INS1_16FlashAttnBwdSm90INS1_25CollectiveMainloopBwdSm90ILi2ELi2ELi2EN4cute5tupleIJNS5_1CILi1EEES8_S8_EEENS6_IJNS7_ILi128EEESA_NS7_ILi64EEEEEENS_10bfloat16_tEfNS_4arch4Sm90ELb0ELb1ELb1ELb1ELb1ELb1ELb0ELb0ELi2ELi1ELi2ELi2ELb0EEENS1_21CollectiveEpilogueBwdISC_SD_SF_Li256ELb1ELb0ELi1EEENS1_19SingleTileSchedulerILb1ELb0ELb0ELi128EEEEEEEEEvNT_6ParamsE:
	.zero		2560


//--------------------- .nv.constant0._ZN7cutlass13device_kernelIN5flash11enable_sm90INS1_16FlashAttnBwdSm90INS1_25CollectiveMainloopBwdSm90ILi2ELi2ELi2EN4cute5tupleIJNS5_1CILi1EEES8_S8_EEENS6_IJNS7_ILi128EEESA_NS7_ILi64EEEEEENS_10bfloat16_tEfNS_4arch4Sm90ELb0ELb1ELb1ELb1ELb0ELb1ELb0ELb0ELi2ELi1ELi2ELi2ELb0EEENS1_24CollectiveEpilogueBwdGQAISC_fSF_Li256ELb1ELb0EEENS1_19SingleTileSchedulerILb1ELb0ELb0ELi128EEEEEEEEEvNT_6ParamsE --------------------------
	.section	.nv.constant0._ZN7cutlass13device_kernelIN5flash11enable_sm90INS1_16FlashAttnBwdSm90INS1_25CollectiveMainloopBwdSm90ILi2ELi2ELi2EN4cute5tupleIJNS5_1CILi1EEES8_S8_EEENS6_IJNS7_ILi128EEESA_NS7_ILi64EEEEEENS_10bfloat16_tEfNS_4arch4Sm90ELb0ELb1ELb1ELb1ELb0ELb1ELb0ELb0ELi2ELi1ELi2ELi2ELb0EEENS1_24CollectiveEpilogueBwdGQAISC_fSF_Li256ELb1ELb0EEENS1_19SingleTileSchedulerILb1ELb0ELb0ELi128EEEEEEEEEvNT_6ParamsE,"a",@progbits
	.sectionflags	@""
	.align	4
.nv.constant0._ZN7cutlass13device_kernelIN5flash11enable_sm90INS1_16FlashAttnBwdSm90INS1_25CollectiveMainloopBwdSm90ILi2ELi2ELi2EN4cute5tupleIJNS5_1CILi1EEES8_S8_EEENS6_IJNS7_ILi128EEESA_NS7_ILi64EEEEEENS_10bfloat16_tEfNS_4arch4Sm90ELb0ELb1ELb1ELb1ELb0ELb1ELb0ELb0ELi2ELi1ELi2ELi2ELb0EEENS1_24CollectiveEpilogueBwdGQAISC_fSF_Li256ELb1ELb0EEENS1_19SingleTileSchedulerILb1ELb0ELb0ELi128EEEEEEEEEvNT_6ParamsE:
	.zero		2560


//--------------------- .nv.constant0._ZN7cutlass13device_kernelIN5flash11enable_sm90INS1_16FlashAttnBwdSm90INS1_25CollectiveMainloopBwdSm90ILi2ELi2ELi2EN4cute5tupleIJNS5_1CILi1EEES8_S8_EEENS6_IJNS7_ILi128EEESA_NS7_ILi64EEEEEENS_10bfloat16_tEfNS_4arch4Sm90ELb0ELb1ELb1ELb1ELb1ELb1ELb0ELb0ELi2ELi1ELi2ELi2ELb0EEENS1_24CollectiveEpilogueBwdGQAISC_fSF_Li256ELb1ELb1EEENS1_19SingleTileSchedulerILb1ELb0ELb0ELi128EEEEEEEEEvNT_6ParamsE --------------------------
	.section	.nv.constant0._ZN7cutlass13device_kernelIN5flash11enable_sm90INS1_16FlashAttnBwdSm90INS1_25CollectiveMainloopBwdSm90ILi2ELi2ELi2EN4cute5tupleIJNS5_1CILi1EEES8_S8_EEENS6_IJNS7_ILi128EEESA_NS7_ILi64EEEEEENS_10bfloat16_tEfNS_4arch4Sm90ELb0ELb1ELb1ELb1ELb1ELb1ELb0ELb0ELi2ELi1ELi2ELi2ELb0EEENS1_24CollectiveEpilogueBwdGQAISC_fSF_Li256ELb1ELb1EEENS1_19SingleTileSchedulerILb1ELb0ELb0ELi128EEEEEEEEEvNT_6ParamsE,"a",@progbits
	.sectionflags	@""
	.align	4
.nv.constant0._ZN7cutlass13device_kernelIN5flash11enable_sm90INS1_16FlashAttnBwdSm90INS1_25CollectiveMainloopBwdSm90ILi2ELi2ELi2EN4cute5tupleIJNS5_1CILi1EEES8_S8_EEENS6_IJNS7_ILi128EEESA_NS7_ILi64EEEEEENS_10bfloat16_tEfNS_4arch4Sm90ELb0ELb1ELb1ELb1ELb1ELb1ELb0ELb0ELi2ELi1ELi2ELi2ELb0EEENS1_24CollectiveEpilogueBwdGQAISC_fSF_Li256ELb1ELb1EEENS1_19SingleTileSchedulerILb1ELb0ELb0ELi128EEEEEEEEEvNT_6ParamsE:
	.zero		2560


//--------------------- .nv.constant0._ZN7cutlass13device_kernelIN5flash11enable_sm90INS1_16FlashAttnBwdSm90INS1_25CollectiveMainloopBwdSm90ILi2ELi2ELi2EN4cute5tupleIJNS5_1CILi1EEES8_S8_EEENS6_IJNS7_ILi96EEENS7_ILi128EEENS7_ILi64EEEEEENS_10bfloat16_tEfNS_4arch4Sm90ELb1ELb0ELb1ELb0ELb0ELb1ELb0ELb1ELi2ELi1ELi2ELi2ELb0EEENS1_21CollectiveEpilogueBwdISD_SE_SG_Li256ELb0ELb0ELi1EEENS1_25SingleTileBwdLPTSchedulerILb0ELi128ELb0EEEEEEEEEvNT_6ParamsE --------------------------
	.section	.nv.constant0._ZN7cutlass13device_kernelIN5flash11enable_sm90INS1_16FlashAttnBwdSm90INS1_25CollectiveMainloopBwdSm90ILi2ELi2ELi2EN4cute5tupleIJNS5_1CILi1EEES8_S8_EEENS6_IJNS7_ILi96EEENS7_ILi128EEENS7_ILi64EEEEEENS_10bfloat16_tEfNS_4arch4Sm90ELb1ELb0ELb1ELb0ELb0ELb1ELb0ELb1ELi2ELi1ELi2ELi2ELb0EEENS1_21CollectiveEpilogueBwdISD_SE_SG_Li256ELb0ELb0ELi1EEENS1_25SingleTileBwdLPTSchedulerILb0ELi128ELb0EEEEEEEEEvNT_6ParamsE,"a",@progbits
	.sectionflags	@""
	.align	4
.nv.constant0._ZN7cutlass13device_kernelIN5flash11enable_sm90INS1_16FlashAttnBwdSm90INS1_25CollectiveMainloopBwdSm90ILi2ELi2ELi2EN4cute5tupleIJNS5_1CILi1EEES8_S8_EEENS6_IJNS7_ILi96EEENS7_ILi128EEENS7_ILi64EEEEEENS_10bfloat16_tEfNS_4arch4Sm90ELb1ELb0ELb1ELb0ELb0ELb1ELb0ELb1ELi2ELi1ELi2ELi2ELb0EEENS1_21CollectiveEpilogueBwdISD_SE_SG_Li256ELb0ELb0ELi1EEENS1_25SingleTileBwdLPTSchedulerILb0ELi128ELb0EEEEEEEEEvNT_6ParamsE:
	.zero		3200


//--------------------- .nv.constant0._ZN7cutlass13device_kernelIN5flash11enable_sm90INS1_16FlashAttnBwdSm90INS1_25CollectiveMainloopBwdSm90ILi2ELi2ELi2EN4cute5tupleIJNS5_1CILi1EEES8_S8_EEENS6_IJNS7_ILi96EEENS7_ILi128EEENS7_ILi64EEEEEENS_10bfloat16_tEfNS_4arch4Sm90ELb1ELb0ELb1ELb0ELb1ELb1ELb0ELb1ELi2ELi1ELi2ELi2ELb0EEENS1_21CollectiveEpilogueBwdISD_SE_SG_Li256ELb0ELb0ELi1EEENS1_25SingleTileBwdLPTSchedulerILb0ELi128ELb1EEEEEEEEEvNT_6ParamsE --------------------------
	.section	.nv.constant0._ZN7cutlass13device_kernelIN5flash11enable_sm90INS1_16FlashAttnBwdSm90INS1_25CollectiveMainloopBwdSm90ILi2ELi2ELi2EN4cute5tupleIJNS5_1CILi1EEES8_S8_EEENS6_IJNS7_ILi96EEENS7_ILi128EEENS7_ILi64EEEEEENS_10bfloat16_tEfNS_4arch4Sm90ELb1ELb0ELb1ELb0ELb1ELb1ELb0ELb1ELi2ELi1ELi2ELi2ELb0EEENS1_21CollectiveEpilogueBwdISD_SE_SG_Li256ELb0ELb0ELi1EEENS1_25SingleTileBwdLPTSchedulerILb0ELi128ELb1EEEEEEEEEvNT_6ParamsE,"a",@progbits
	.sectionflags	@""
	.align	4
.nv.constant0._ZN7cutlass13device_kernelIN5flash11enable_sm90INS1_16FlashAttnBwdSm90INS1_25CollectiveMainloopBwdSm90ILi2ELi2ELi2EN4cute5tupleIJNS5_1CILi1EEES8_S8_EEENS6_IJNS7_ILi96EEENS7_ILi128EEENS7_ILi64EEEEEENS_10bfloat16_tEfNS_4arch4Sm90ELb1ELb0ELb1ELb0ELb1ELb1ELb0ELb1ELi2ELi1ELi2ELi2ELb0EEENS1_21CollectiveEpilogueBwdISD_SE_SG_Li256ELb0ELb0ELi1EEENS1_25SingleTileBwdLPTSchedulerILb0ELi128ELb1EEEEEEEEEvNT_6ParamsE:
	.zero		3200


//--------------------- .nv.constant0._ZN7cutlass13device_kernelIN5flash11enable_sm90INS1_16FlashAttnBwdSm90INS1_25CollectiveMainloopBwdSm90ILi2ELi2ELi2EN4cute5tupleIJNS5_1CILi1EEES8_S8_EEENS6_IJNS7_ILi96EEENS7_ILi128EEENS7_ILi64EEEEEENS_10bfloat16_tEfNS_4arch4Sm90ELb1ELb0ELb1ELb0ELb0ELb1ELb0ELb1ELi2ELi1ELi2ELi2ELb0EEENS1_24CollectiveEpilogueBwdGQAISD_fSG_Li256ELb0ELb0EEENS1_25SingleTileBwdLPTSchedulerILb0ELi128ELb0EEEEEEEEEvNT_6ParamsE --------------------------
	.section	.nv.constant0._ZN7cutlass13device_kernelIN5flash11enable_sm90INS1_16FlashAttnBwdSm90INS1_25CollectiveMainloopBwdSm90ILi2ELi2ELi2EN4cute5tupleIJNS5_1CILi1EEES8_S8_EEENS6_IJNS7_ILi96EEENS7_ILi128EEENS7_ILi64EEEEEENS_10bfloat16_tEfNS_4arch4Sm90ELb1ELb0ELb1ELb0ELb0ELb1ELb0ELb1ELi2ELi1ELi2ELi2ELb0EEENS1_24CollectiveEpilogueBwdGQAISD_fSG_Li256ELb0ELb0EEENS1_25SingleTileBwdLPTSchedulerILb0ELi128ELb0EEEEEEEEEvNT_6ParamsE,"a",@progbits
	.sectionflags	@""
	.align	4
.nv.constant0._ZN7cutlass13device_kernelIN5flash11enable_sm90INS1_16FlashAttnBwdSm90INS1_25CollectiveMainloopBwdSm90ILi2ELi2ELi2EN4cute5tupleIJNS5_1CILi1EEES8_S8_EEENS6_IJNS7_ILi96EEENS7_ILi128EEENS7_ILi64EEEEEENS_10bfloat16_tEfNS_4arch4Sm90ELb1ELb0ELb1ELb0ELb0ELb1ELb0ELb1ELi2ELi1ELi2ELi2ELb0EEENS1_24CollectiveEpilogueBwdGQAISD_fSG_Li256ELb0ELb0EEENS1_25SingleTileBwdLPTSchedulerILb0ELi128ELb0EEEEEEEEEvNT_6ParamsE:
	.zero		2688


//--------------------- .nv.constant0._ZN7cutlass13device_kernelIN5flash11enable_sm90INS1_16FlashAttnBwdSm90INS1_25CollectiveMainloopBwdSm90ILi2ELi2ELi2EN4cute5tupleIJNS5_1CILi1EEES8_S8_EEENS6_IJNS7_ILi96EEENS7_ILi128EEENS7_ILi64EEEEEENS_10bfloat16_tEfNS_4arch4Sm90ELb1ELb0ELb1ELb0ELb1ELb1ELb0ELb1ELi2ELi1ELi2ELi2ELb0EEENS1_24CollectiveEpilogueBwdGQAISD_fSG_Li256ELb0ELb1EEENS1_25SingleTileBwdLPTSchedulerILb0ELi128ELb1EEEEEEEEEvNT_6ParamsE --------------------------
	.section	.nv.constant0._ZN7cutlass13device_kernelIN5flash11enable_sm90INS1_16FlashAttnBwdSm90INS1_25CollectiveMainloopBwdSm90ILi2ELi2ELi2EN4cute5tupleIJNS5_1CILi1EEES8_S8_EEENS6_IJNS7_ILi96EEENS7_ILi128EEENS7_ILi64EEEEEENS_10bfloat16_tEfNS_4arch4Sm90ELb1ELb0ELb1ELb0ELb1ELb1ELb0ELb1ELi2ELi1ELi2ELi2ELb0EEENS1_24CollectiveEpilogueBwdGQAISD_fSG_Li256ELb0ELb1EEENS1_25SingleTileBwdLPTSchedulerILb0ELi128ELb1EEEEEEEEEvNT_6ParamsE,"a",@progbits
	.sectionflags	@""
	.align	4
.nv.constant0._ZN7cutlass13device_kernelIN5flash11enable_sm90INS1_16FlashAttnBwdSm90INS1_25CollectiveMainloopBwdSm90ILi2ELi2ELi2EN4cute5tupleIJNS5_1CILi1EEES8_S8_EEENS6_IJNS7_ILi96EEENS7_ILi128EEENS7_ILi64EEEEEENS_10bfloat16_tEfNS_4arch4Sm90ELb1ELb0ELb1ELb0ELb1ELb1ELb0ELb1ELi2ELi1ELi2ELi2ELb0EEENS1_24CollectiveEpilogueBwdGQAISD_fSG_Li256ELb0ELb1EEENS1_25SingleTileBwdLPTSchedulerILb0ELi128ELb1EEEEEEEEEvNT_6ParamsE:
	.zero		2688


//--------------------- .nv.constant0._ZN7cutlass13device_kernelIN5flash22FlashAttnBwdPreprocessIN4cute5tupleIJNS3_1CILi96EEENS5_ILi64EEEEEENS_10bfloat16_tEfNS_4arch4Sm90ELb1ELb0EEEEEvNT_6ParamsE --------------------------
	.section	.nv.constant0._ZN7cutlass13device_kernelIN5flash22FlashAttnBwdPreprocessIN4cute5tupleIJNS3_1CILi96EEENS5_ILi64EEEEEENS_10bfloat16_tEfNS_4arch4Sm90ELb1ELb0EEEEEvNT_6ParamsE,"a",@progbits
	.sectionflags	@""
	.align	4
.nv.constant0._ZN7cutlass13device_kernelIN5flash22FlashAttnBwdPreprocessIN4cute5tupleIJNS3_1CILi96EEENS5_ILi64EEEEEENS_10bfloat16_tEfNS_4arch4Sm90ELb1ELb0EEEEEvNT_6ParamsE:
	.zero		1136


//--------------------- .nv.constant0._ZN7cutlass13device_kernelIN5flash11enable_sm90INS1_16FlashAttnBwdSm90INS1_25CollectiveMainloopBwdSm90ILi2ELi2ELi2EN4cute5tupleIJNS5_1CILi1EEES8_S8_EEENS6_IJNS7_ILi96EEENS7_ILi128EEENS7_ILi64EEEEEENS_10bfloat16_tEfNS_4arch4Sm90ELb1ELb0ELb1ELb1ELb0ELb1ELb0ELb1ELi2ELi1ELi2ELi2ELb0EEENS1_21CollectiveEpilogueBwdISD_SE_SG_Li256ELb1ELb0ELi1EEENS1_25SingleTileBwdLPTSchedulerILb1ELi128ELb0EEEEEEEEEvNT_6ParamsE --------------------------
	.section	.nv.constant0._ZN7cutlass13device_kernelIN5flash11enable_sm90INS1_16FlashAttnBwdSm90INS1_25CollectiveMainloopBwdSm90ILi2ELi2ELi2EN4cute5tupleIJNS5_1CILi1EEES8_S8_EEENS6_IJNS7_ILi96EEENS7_ILi128EEENS7_ILi64EEEEEENS_10bfloat16_tEfNS_4arch4Sm90ELb1ELb0ELb1ELb1ELb0ELb1ELb0ELb1ELi2ELi1ELi2ELi2ELb0EEENS1_21CollectiveEpilogueBwdISD_SE_SG_Li256ELb1ELb0ELi1EEENS1_25SingleTileBwdLPTSchedulerILb1ELi128ELb0EEEEEEEEEvNT_6ParamsE,"a",@progbits
	.sectionflags	@""
	.align	4
.nv.constant0._ZN7cutlass13device_kernelIN5flash11enable_sm90INS1_16FlashAttnBwdSm90INS1_25CollectiveMainloopBwdSm90ILi2ELi2ELi2EN4cute5tupleIJNS5_1CILi1EEES8_S8_EEENS6_IJNS7_ILi96EEENS7_ILi128EEENS7_ILi64EEEEEENS_10bfloat16_tEfNS_4arch4Sm90ELb1ELb0ELb1ELb1ELb0ELb1ELb0ELb1ELi2ELi1ELi2ELi2ELb0EEENS1_21CollectiveEpilogueBwdISD_SE_SG_Li256ELb1ELb0ELi1EEENS1_25SingleTileBwdLPTSchedulerILb1ELi128ELb0EEEEEEEEEvNT_6ParamsE:
	.zero		2560


//--------------------- .nv.constant0._ZN7cutlass13device_kernelIN5flash11enable_sm90INS1_16FlashAttnBwdSm90INS1_25CollectiveMainloopBwdSm90ILi2ELi2ELi2EN4cute5tupleIJNS5_1CILi1EEES8_S8_EEENS6_IJNS7_ILi96EEENS7_ILi128EEENS7_ILi64EEEEEENS_10bfloat16_tEfNS_4arch4Sm90ELb1ELb0ELb1ELb1ELb1ELb1ELb0ELb1ELi2ELi1ELi2ELi2ELb0EEENS1_21CollectiveEpilogueBwdISD_SE_SG_Li256ELb1ELb0ELi1EEENS1_25SingleTileBwdLPTSchedulerILb1ELi128ELb1EEEEEEEEEvNT_6ParamsE --------------------------
	.section	.nv.constant0._ZN7cutlass13device_kernelIN5flash11enable_sm90INS1_16FlashAttnBwdSm90INS1_25CollectiveMainloopBwdSm90ILi2ELi2ELi2EN4cute5tupleIJNS5_1CILi1EEES8_S8_EEENS6_IJNS7_ILi96EEENS7_ILi128EEENS7_ILi64EEEEEENS_10bfloat16_tEfNS_4arch4Sm90ELb1ELb0ELb1ELb1ELb1ELb1ELb0ELb1ELi2ELi1ELi2ELi2ELb0EEENS1_21CollectiveEpilogueBwdISD_SE_SG_Li256ELb1ELb0ELi1EEENS1_25SingleTileBwdLPTSchedulerILb1ELi128ELb1EEEEEEEEEvNT_6ParamsE,"a",@progbits
	.sectionflags	@""
	.align	4
.nv.constant0._ZN7cutlass13device_kernelIN5flash11enable_sm90INS1_16FlashAttnBwdSm90INS1_25CollectiveMainloopBwdSm90ILi2ELi2ELi2EN4cute5tupleIJNS5_1CILi1EEES8_S8_EEENS6_IJNS7_ILi96EEENS7_ILi128EEENS7_ILi64EEEEEENS_10bfloat16_tEfNS_4arch4Sm90ELb1ELb0ELb1ELb1ELb1ELb1ELb0ELb1ELi2ELi1ELi2ELi2ELb0EEENS1_21CollectiveEpilogueBwdISD_SE_SG_Li256ELb1ELb0ELi1EEENS1_25SingleTileBwdLPTSchedulerILb1ELi128ELb1EEEEEEEEEvNT_6ParamsE:
	.zero		2560


//--------------------- .nv.constant0._ZN7cutlass13device_kernelIN5flash11enable_sm90INS1_16FlashAttnBwdSm90INS1_25CollectiveMainloopBwdSm90ILi2ELi2ELi2EN4cute5tupleIJNS5_1CILi1EEES8_S8_EEENS6_IJNS7_ILi96EEENS7_ILi128EEENS7_ILi64EEEEEENS_10bfloat16_tEfNS_4arch4Sm90ELb1ELb0ELb1ELb1ELb0ELb1ELb0ELb1ELi2ELi1ELi2ELi2ELb0EEENS1_24CollectiveEpilogueBwdGQAISD_fSG_Li256ELb1ELb0EEENS1_25SingleTileBwdLPTSchedulerILb1ELi128ELb0EEEEEEEEEvNT_6ParamsE --------------------------
	.section	.nv.constant0._ZN7cutlass13device_kernelIN5flash11enable_sm90INS1_16FlashAttnBwdSm90INS1_25CollectiveMainloopBwdSm90ILi2ELi2ELi2EN4cute5tupleIJNS5_1CILi1EEES8_S8_EEENS6_IJNS7_ILi96EEENS7_ILi128EEENS7_ILi64EEEEEENS_10bfloat16_tEfNS_4arch4Sm90ELb1ELb0ELb1ELb1ELb0ELb1ELb0ELb1ELi2ELi1ELi2ELi2ELb0EEENS1_24CollectiveEpilogueBwdGQAISD_fSG_Li256ELb1ELb0EEENS1_25SingleTileBwdLPTSchedulerILb1ELi128ELb0EEEEEEEEEvNT_6ParamsE,"a",@progbits
	.sectionflags	@""
	.align	4
.nv.constant0._ZN7cutlass13device_kernelIN5flash11enable_sm90INS1_16FlashAttnBwdSm90INS1_25CollectiveMainloopBwdSm90ILi2ELi2ELi2EN4cute5tupleIJNS5_1CILi1EEES8_S8_EEENS6_IJNS7_ILi96EEENS7_ILi128EEENS7_ILi64EEEEEENS_10bfloat16_tEfNS_4arch4Sm90ELb1ELb0ELb1ELb1ELb0ELb1ELb0ELb1ELi2ELi1ELi2ELi2ELb0EEENS1_24CollectiveEpilogueBwdGQAISD_fSG_Li256ELb1ELb0EEENS1_25SingleTileBwdLPTSchedulerILb1ELi128ELb0EEEEEEEEEvNT_6ParamsE:
	.zero		2688


//--------------------- .nv.constant0._ZN7cutlass13device_kernelIN5flash32FlashAttnBwdPostprocessConvertdQIN4cute5tupleIJNS3_1CILi96EEENS5_ILi64EEEEEENS_10bfloat16_tEfNS_4arch4Sm90ELi256ENS3_8TiledMMAINS3_8MMA_AtomIJNS3_4SM904GMMA27MMA_64x16x16_F32BF16BF16_SSILNSF_5MajorE1ELSH_0ELNSF_7ScaleInE1ELSI_1EEEEEENS3_6LayoutINS4_IJNS5_ILi1EEENS5_ILi2EEESM_EEENS4_IJNS5_ILi0EEESM_SP_EEEEENS4_IJNS3_10UnderscoreESS_SS_EEEEELb1EEEEEvNT_6ParamsE --------------------------
	.section	.nv.constant0._ZN7cutlass13device_kernelIN5flash32FlashAttnBwdPostprocessConvertdQIN4cute5tupleIJNS3_1CILi96EEENS5_ILi64EEEEEENS_10bfloat16_tEfNS_4arch4Sm90ELi256ENS3_8TiledMMAINS3_8MMA_AtomIJNS3_4SM904GMMA27MMA_64x16x16_F32BF16BF16_SSILNSF_5MajorE1ELSH_0ELNSF_7ScaleInE1ELSI_1EEEEEENS3_6LayoutINS4_IJNS5_ILi1EEENS5_ILi2EEESM_EEENS4_IJNS5_ILi0EEESM_SP_EEEEENS4_IJNS3_10UnderscoreESS_SS_EEEEELb1EEEEEvNT_6ParamsE,"a",@progbits
	.sectionflags	@""
	.align	4
.nv.constant0._ZN7cutlass13device_kernelIN5flash32FlashAttnBwdPostprocessConvertdQIN4cute5tupleIJNS3_1CILi96EEENS5_ILi64EEEEEENS_10bfloat16_tEfNS_4arch4Sm90ELi256ENS3_8TiledMMAINS3_8MMA_AtomIJNS3_4SM904GMMA27MMA_64x16x16_F32BF16BF16_SSILNSF_5MajorE1ELSH_0ELNSF_7ScaleInE1ELSI_1EEEEEENS3_6LayoutINS4_IJNS5_ILi1EEENS5_ILi2EEESM_EEENS4_IJNS5_ILi0EEESM_SP_EEEEENS4_IJNS3_10UnderscoreESS_SS_EEEEELb1EEEEEvNT_6ParamsE:
	.zero		1008


//--------------------- .nv.constant0._ZN7cutlass13device_kernelIN5flash11enable_sm90INS1_16FlashAttnBwdSm90INS1_25CollectiveMainloopBwdSm90ILi2ELi2ELi2EN4cute5tupleIJNS5_1CILi1EEES8_S8_EEENS6_IJNS7_ILi96EEENS7_ILi128EEENS7_ILi64EEEEEENS_10bfloat16_tEfNS_4arch4Sm90ELb1ELb0ELb1ELb1ELb1ELb1ELb0ELb1ELi2ELi1ELi2ELi2ELb0EEENS1_24CollectiveEpilogueBwdGQAISD_fSG_Li256ELb1ELb1EEENS1_25SingleTileBwdLPTSchedulerILb1ELi128ELb1EEEEEEEEEvNT_6ParamsE --------------------------
	.section	.nv.constant0._ZN7cutlass13device_kernelIN5flash11enable_sm90INS1_16FlashAttnBwdSm90INS1_25CollectiveMainloopBwdSm90ILi2ELi2ELi2EN4cute5tupleIJNS5_1CILi1EEES8_S8_EEENS6_IJNS7_ILi96EEENS7_ILi128EEENS7_ILi64EEEEEENS_10bfloat16_tEfNS_4arch4Sm90ELb1ELb0ELb1ELb1ELb1ELb1ELb0ELb1ELi2ELi1ELi2ELi2ELb0EEENS1_24CollectiveEpilogueBwdGQAISD_fSG_Li256ELb1ELb1EEENS1_25SingleTileBwdLPTSchedulerILb1ELi128ELb1EEEEEEEEEvNT_6ParamsE,"a",@progbits
	.sectionflags	@""
	.align	4
.nv.constant0._ZN7cutlass13device_kernelIN5flash11enable_sm90INS1_16FlashAttnBwdSm90INS1_25CollectiveMainloopBwdSm90ILi2ELi2ELi2EN4cute5tupleIJNS5_1CILi1EEES8_S8_EEENS6_IJNS7_ILi96EEENS7_ILi128EEENS7_ILi64EEEEEENS_10bfloat16_tEfNS_4arch4Sm90ELb1ELb0ELb1ELb1ELb1ELb1ELb0ELb1ELi2ELi1ELi2ELi2ELb0EEENS1_24CollectiveEpilogueBwdGQAISD_fSG_Li256ELb1ELb1EEENS1_25SingleTileBwdLPTSchedulerILb1ELi128ELb1EEEEEEEEEvNT_6ParamsE:
	.zero		2688


//--------------------- .nv.constant0._ZN7cutlass13device_kernelIN5flash22FlashAttnBwdPreprocessIN4cute5tupleIJNS3_1CILi96EEENS5_ILi64EEEEEENS_10bfloat16_tEfNS_4arch4Sm90ELb1ELb1EEEEEvNT_6ParamsE --------------------------
	.section	.nv.constant0._ZN7cutlass13device_kernelIN5flash22FlashAttnBwdPreprocessIN4cute5tupleIJNS3_1CILi96EEENS5_ILi64EEEEEENS_10bfloat16_tEfNS_4arch4Sm90ELb1ELb1EEEEEvNT_6ParamsE,"a",@progbits
	.sectionflags	@""
	.align	4
.nv.constant0._ZN7cutlass13device_kernelIN5flash22FlashAttnBwdPreprocessIN4cute5tupleIJNS3_1CILi96EEENS5_ILi64EEEEEENS_10bfloat16_tEfNS_4arch4Sm90ELb1ELb1EEEEEvNT_6ParamsE:
	.zero		1136


//--------------------- .nv.constant0._ZN7cutlass13device_kernelIN5flash11enable_sm90INS1_16FlashAttnBwdSm90INS1_25CollectiveMainloopBwdSm90ILi2ELi2ELi2EN4cute5tupleIJNS5_1CILi1EEES8_S8_EEENS6_IJNS7_ILi128EEESA_NS7_ILi64EEEEEENS_10bfloat16_tEfNS_4arch4Sm90ELb0ELb0ELb0ELb0ELb0ELb1ELb0ELb0ELi2ELi1ELi2ELi2ELb0EEENS1_21CollectiveEpilogueBwdISC_SD_SF_Li256ELb0ELb0ELi1EEENS1_19SingleTileSchedulerILb0ELb0ELb0ELi128EEEEEEEEEvNT_6ParamsE --------------------------
	.section	.nv.constant0._ZN7cutlass13device_kernelIN5flash11enable_sm90INS1_16FlashAttnBwdSm90INS1_25CollectiveMainloopBwdSm90ILi2ELi2ELi2EN4cute5tupleIJNS5_1CILi1EEES8_S8_EEENS6_IJNS7_ILi128EEESA_NS7_ILi64EEEEEENS_10bfloat16_tEfNS_4arch4Sm90ELb0ELb0ELb0ELb0ELb0ELb1ELb0ELb0ELi2ELi1ELi2ELi2ELb0EEENS1_21CollectiveEpilogueBwdISC_SD_SF_Li256ELb0ELb0ELi1EEENS1_19SingleTileSchedulerILb0ELb0ELb0ELi128EEEEEEEEEvNT_6ParamsE,"a",@progbits
	.sectionflags	@""
	.align	4
.nv.constant0._ZN7cutlass13device_kernelIN5flash11enable_sm90INS1_16FlashAttnBwdSm90INS1_25CollectiveMainloopBwdSm90ILi2ELi2ELi2EN4cute5tupleIJNS5_1CILi1EEES8_S8_EEENS6_IJNS7_ILi128EEESA_NS7_ILi64EEEEEENS_10bfloat16_tEfNS_4arch4Sm90ELb0ELb0ELb0ELb0ELb0ELb1ELb0ELb0ELi2ELi1ELi2ELi2ELb0EEENS1_21CollectiveEpilogueBwdISC_SD_SF_Li256ELb0ELb0ELi1EEENS1_19SingleTileSchedulerILb0ELb0ELb0ELi128EEEEEEEEEvNT_6ParamsE:
	.zero		3200


//--------------------- .nv.constant0._ZN7cutlass13device_kernelIN5flash11enable_sm90INS1_16FlashAttnBwdSm90INS1_25CollectiveMainloopBwdSm90ILi2ELi2ELi2EN4cute5tupleIJNS5_1CILi1EEES8_S8_EEENS6_IJNS7_ILi128EEESA_NS7_ILi64EEEEEENS_10bfloat16_tEfNS_4arch4Sm90ELb0ELb0ELb0ELb0ELb1ELb1ELb0ELb0ELi2ELi1ELi2ELi2ELb0EEENS1_21CollectiveEpilogueBwdISC_SD_SF_Li256ELb0ELb0ELi1EEENS1_19SingleTileSchedulerILb0ELb0ELb0ELi128EEEEEEEEEvNT_6ParamsE --------------------------
	.section	.nv.constant0._ZN7cutlass13device_kernelIN5flash11enable_sm90INS1_16FlashAttnBwdSm90INS1_25CollectiveMainloopBwdSm90ILi2ELi2ELi2EN4cute5tupleIJNS5_1CILi1EEES8_S8_EEENS6_IJNS7_ILi128EEESA_NS7_ILi64EEEEEENS_10bfloat16_tEfNS_4arch4Sm90ELb0ELb0ELb0ELb0ELb1ELb1ELb0ELb0ELi2ELi1ELi2ELi2ELb0EEENS1_21CollectiveEpilogueBwdISC_SD_SF_Li256ELb0ELb0ELi1EEENS1_19SingleTileSchedulerILb0ELb0ELb0ELi128EEEEEEEEEvNT_6ParamsE,"a",@progbits
	.sectionflags	@""
	.align	4
.nv.constant0._ZN7cutlass13device_kernelIN5flash11enable_sm90INS1_16FlashAttnBwdSm90INS1_25CollectiveMainloopBwdSm90ILi2ELi2ELi2EN4cute5tupleIJNS5_1CILi1EEES8_S8_EEENS6_IJNS7_ILi128EEESA_NS7_ILi64EEEEEENS_10bfloat16_tEfNS_4arch4Sm90ELb0ELb0ELb0ELb0ELb1ELb1ELb0ELb0ELi2ELi1ELi2ELi2ELb0EEENS1_21CollectiveEpilogueBwdISC_SD_SF_Li256ELb0ELb0ELi1EEENS1_19SingleTileSchedulerILb0ELb0ELb0ELi128EEEEEEEEEvNT_6ParamsE:
	.zero		3200


//--------------------- .nv.constant0._ZN7cutlass13device_kernelIN5flash11enable_sm90INS1_16FlashAttnBwdSm90INS1_25CollectiveMainloopBwdSm90ILi2ELi2ELi2EN4cute5tupleIJNS5_1CILi1EEES8_S8_EEENS6_IJNS7_ILi128EEESA_NS7_ILi64EEEEEENS_10bfloat16_tEfNS_4arch4Sm90ELb0ELb0ELb0ELb0ELb0ELb1ELb0ELb0ELi2ELi1ELi2ELi2ELb0EEENS1_24CollectiveEpilogueBwdGQAISC_fSF_Li256ELb0ELb0EEENS1_19SingleTileSchedulerILb0ELb0ELb0ELi128EEEEEEEEEvNT_6ParamsE --------------------------
	.section	.nv.constant0._ZN7cutlass13device_kernelIN5flash11enable_sm90INS1_16FlashAttnBwdSm90INS1_25CollectiveMainloopBwdSm90ILi2ELi2ELi2EN4cute5tupleIJNS5_1CILi1EEES8_S8_EEENS6_IJNS7_ILi128EEESA_NS7_ILi64EEEEEENS_10bfloat16_tEfNS_4arch4Sm90ELb0ELb0ELb0ELb0ELb0ELb1ELb0ELb0ELi2ELi1ELi2ELi2ELb0EEENS1_24CollectiveEpilogueBwdGQAISC_fSF_Li256ELb0ELb0EEENS1_19SingleTileSchedulerILb0ELb0ELb0ELi128EEEEEEEEEvNT_6ParamsE,"a",@progbits
	.sectionflags	@""
	.align	4
.nv.constant0._ZN7cutlass13device_kernelIN5flash11enable_sm90INS1_16FlashAttnBwdSm90INS1_25CollectiveMainloopBwdSm90ILi2ELi2ELi2EN4cute5tupleIJNS5_1CILi1EEES8_S8_EEENS6_IJNS7_ILi128EEESA_NS7_ILi64EEEEEENS_10bfloat16_tEfNS_4arch4Sm90ELb0ELb0ELb0ELb0ELb0ELb1ELb0ELb0ELi2ELi1ELi2ELi2ELb0EEENS1_24CollectiveEpilogueBwdGQAISC_fSF_Li256ELb0ELb0EEENS1_19SingleTileSchedulerILb0ELb0ELb0ELi128EEEEEEEEEvNT_6ParamsE:
	.zero		2560


//--------------------- .nv.constant0._ZN7cutlass13device_kernelIN5flash11enable_sm90INS1_16FlashAttnBwdSm90INS1_25CollectiveMainloopBwdSm90ILi2ELi2ELi2EN4cute5tupleIJNS5_1CILi1EEES8_S8_EEENS6_IJNS7_ILi128EEESA_NS7_ILi64EEEEEENS_10bfloat16_tEfNS_4arch4Sm90ELb0ELb0ELb0ELb0ELb1ELb1ELb0ELb0ELi2ELi1ELi2ELi2ELb0EEENS1_24CollectiveEpilogueBwdGQAISC_fSF_Li256ELb0ELb1EEENS1_19SingleTileSchedulerILb0ELb0ELb0ELi128EEEEEEEEEvNT_6ParamsE --------------------------
	.section	.nv.constant0._ZN7cutlass13device_kernelIN5flash11enable_sm90INS1_16FlashAttnBwdSm90INS1_25CollectiveMainloopBwdSm90ILi2ELi2ELi2EN4cute5tupleIJNS5_1CILi1EEES8_S8_EEENS6_IJNS7_ILi128EEESA_NS7_ILi64EEEEEENS_10bfloat16_tEfNS_4arch4Sm90ELb0ELb0ELb0ELb0ELb1ELb1ELb0ELb0ELi2ELi1ELi2ELi2ELb0EEENS1_24CollectiveEpilogueBwdGQAISC_fSF_Li256ELb0ELb1EEENS1_19SingleTileSchedulerILb0ELb0ELb0ELi128EEEEEEEEEvNT_6ParamsE,"a",@progbits
	.sectionflags	@""
	.align	4
.nv.constant0._ZN7cutlass13device_kernelIN5flash11enable_sm90INS1_16FlashAttnBwdSm90INS1_25CollectiveMainloopBwdSm90ILi2ELi2ELi2EN4cute5tupleIJNS5_1CILi1EEES8_S8_EEENS6_IJNS7_ILi128EEESA_NS7_ILi64EEEEEENS_10bfloat16_tEfNS_4arch4Sm90ELb0ELb0ELb0ELb0ELb1ELb1ELb0ELb0ELi2ELi1ELi2ELi2ELb0EEENS1_24CollectiveEpilogueBwdGQAISC_fSF_Li256ELb0ELb1EEENS1_19SingleTileSchedulerILb0ELb0ELb0ELi128EEEEEEEEEvNT_6ParamsE:
	.zero		2560


//--------------------- .nv.constant0._ZN7cutlass13device_kernelIN5flash11enable_sm90INS1_16FlashAttnBwdSm90INS1_25CollectiveMainloopBwdSm90ILi2ELi2ELi2EN4cute5tupleIJNS5_1CILi1EEES8_S8_EEENS6_IJNS7_ILi128EEESA_NS7_ILi64EEEEEENS_10bfloat16_tEfNS_4arch4Sm90ELb0ELb0ELb0ELb1ELb0ELb1ELb0ELb0ELi2ELi1ELi2ELi2ELb0EEENS1_21CollectiveEpilogueBwdISC_SD_SF_Li256ELb1ELb0ELi1EEENS1_19SingleTileSchedulerILb1ELb0ELb0ELi128EEEEEEEEEvNT_6ParamsE --------------------------
	.section	.nv.constant0._ZN7cutlass13device_kernelIN5flash11enable_sm90INS1_16FlashAttnBwdSm90INS1_25CollectiveMainloopBwdSm90ILi2ELi2ELi2EN4cute5tupleIJNS5_1CILi1EEES8_S8_EEENS6_IJNS7_ILi128EEESA_NS7_ILi64EEEEEENS_10bfloat16_tEfNS_4arch4Sm90ELb0ELb0ELb0ELb1ELb0ELb1ELb0ELb0ELi2ELi1ELi2ELi2ELb0EEENS1_21CollectiveEpilogueBwdISC_SD_SF_Li256ELb1ELb0ELi1EEENS1_19SingleTileSchedulerILb1ELb0ELb0ELi128EEEEEEEEEvNT_6ParamsE,"a",@progbits
	.sectionflags	@""
	.align	4
.nv.constant0._ZN7cutlass13device_kernelIN5flash11enable_sm90INS1_16FlashAttnBwdSm90INS1_25CollectiveMainloopBwdSm90ILi2ELi2ELi2EN4cute5tupleIJNS5_1CILi1EEES8_S8_EEENS6_IJNS7_ILi128EEESA_NS7_ILi64EEEEEENS_10bfloat16_tEfNS_4arch4Sm90ELb0ELb0ELb0ELb1ELb0ELb1ELb0ELb0ELi2ELi1ELi2ELi2ELb0EEENS1_21CollectiveEpilogueBwdISC_SD_SF_Li256ELb1ELb0ELi1EEENS1_19SingleTileSchedulerILb1ELb0ELb0ELi128EEEEEEEEEvNT_6ParamsE:
	.zero		2560


//--------------------- .nv.constant0._ZN7cutlass13device_kernelIN5flash11enable_sm90INS1_16FlashAttnBwdSm90INS1_25CollectiveMainloopBwdSm90ILi2ELi2ELi2EN4cute5tupleIJNS5_1CILi1EEES8_S8_EEENS6_IJNS7_ILi128EEESA_NS7_ILi64EEEEEENS_10bfloat16_tEfNS_4arch4Sm90ELb0ELb0ELb0ELb1ELb1ELb1ELb0ELb0ELi2ELi1ELi2ELi2ELb0EEENS1_21CollectiveEpilogueBwdISC_SD_SF_Li256ELb1ELb0ELi1EEENS1_19SingleTileSchedulerILb1ELb0ELb0ELi128EEEEEEEEEvNT_6ParamsE --------------------------
	.section	.nv.constant0._ZN7cutlass13device_kernelIN5flash11enable_sm90INS1_16FlashAttnBwdSm90INS1_25CollectiveMainloopBwdSm90ILi2ELi2ELi2EN4cute5tupleIJNS5_1CILi1EEES8_S8_EEENS6_IJNS7_ILi128EEESA_NS7_ILi64EEEEEENS_10bfloat16_tEfNS_4arch4Sm90ELb0ELb0ELb0ELb1ELb1ELb1ELb0ELb0ELi2ELi1ELi2ELi2ELb0EEENS1_21CollectiveEpilogueBwdISC_SD_SF_Li256ELb1ELb0ELi1EEENS1_19SingleTileSchedulerILb1ELb0ELb0ELi128EEEEEEEEEvNT_6ParamsE,"a",@progbits
	.sectionflags	@""
	.align	4
.nv.constant0._ZN7cutlass13device_kernelIN5flash11enable_sm90INS1_16FlashAttnBwdSm90INS1_25CollectiveMainloopBwdSm90ILi2ELi2ELi2EN4cute5tupleIJNS5_1CILi1EEES8_S8_EEENS6_IJNS7_ILi128EEESA_NS7_ILi64EEEEEENS_10bfloat16_tEfNS_4arch4Sm90ELb0ELb0ELb0ELb1ELb1ELb1ELb0ELb0ELi2ELi1ELi2ELi2ELb0EEENS1_21CollectiveEpilogueBwdISC_SD_SF_Li256ELb1ELb0ELi1EEENS1_19SingleTileSchedulerILb1ELb0ELb0ELi128EEEEEEEEEvNT_6ParamsE:
	.zero		2560


//--------------------- .nv.constant0._ZN7cutlass13device_kernelIN5flash11enable_sm90INS1_16FlashAttnBwdSm90INS1_25CollectiveMainloopBwdSm90ILi2ELi2ELi2EN4cute5tupleIJNS5_1CILi1EEES8_S8_EEENS6_IJNS7_ILi128EEESA_NS7_ILi64EEEEEENS_10bfloat16_tEfNS_4arch4Sm90ELb0ELb0ELb0ELb1ELb0ELb1ELb0ELb0ELi2ELi1ELi2ELi2ELb0EEENS1_24CollectiveEpilogueBwdGQAISC_fSF_Li256ELb1ELb0EEENS1_19SingleTileSchedulerILb1ELb0ELb0ELi128EEEEEEEEEvNT_6ParamsE --------------------------
	.section	.nv.constant0._ZN7cutlass13device_kernelIN5flash11enable_sm90INS1_16FlashAttnBwdSm90INS1_25CollectiveMainloopBwdSm90ILi2ELi2ELi2EN4cute5tupleIJNS5_1CILi1EEES8_S8_EEENS6_IJNS7_ILi128EEESA_NS7_ILi64EEEEEENS_10bfloat16_tEfNS_4arch4Sm90ELb0ELb0ELb0ELb1ELb0ELb1ELb0ELb0ELi2ELi1ELi2ELi2ELb0EEENS1_24CollectiveEpilogueBwdGQAISC_fSF_Li256ELb1ELb0EEENS1_19SingleTileSchedulerILb1ELb0ELb0ELi128EEEEEEEEEvNT_6ParamsE,"a",@progbits
	.sectionflags	@""
	.align	4
.nv.constant0._ZN7cutlass13device_kernelIN5flash11enable_sm90INS1_16FlashAttnBwdSm90INS1_25CollectiveMainloopBwdSm90ILi2ELi2ELi2EN4cute5tupleIJNS5_1CILi1EEES8_S8_EEENS6_IJNS7_ILi128EEESA_NS7_ILi64EEEEEENS_10bfloat16_tEfNS_4arch4Sm90ELb0ELb0ELb0ELb1ELb0ELb1ELb0ELb0ELi2ELi1ELi2ELi2ELb0EEENS1_24CollectiveEpilogueBwdGQAISC_fSF_Li256ELb1ELb0EEENS1_19SingleTileSchedulerILb1ELb0ELb0ELi128EEEEEEEEEvNT_6ParamsE:
	.zero		2560


//--------------------- .nv.constant0._ZN7cutlass13device_kernelIN5flash11enable_sm90INS1_16FlashAttnBwdSm90INS1_25CollectiveMainloopBwdSm90ILi2ELi2ELi2EN4cute5tupleIJNS5_1CILi1EEES8_S8_EEENS6_IJNS7_ILi128EEESA_NS7_ILi64EEEEEENS_10bfloat16_tEfNS_4arch4Sm90ELb0ELb0ELb0ELb1ELb1ELb1ELb0ELb0ELi2ELi1ELi2ELi2ELb0EEENS1_24CollectiveEpilogueBwdGQAISC_fSF_Li256ELb1ELb1EEENS1_19SingleTileSchedulerILb1ELb0ELb0ELi128EEEEEEEEEvNT_6ParamsE --------------------------
	.section	.nv.constant0._ZN7cutlass13device_kernelIN5flash11enable_sm90INS1_16FlashAttnBwdSm90INS1_25CollectiveMainloopBwdSm90ILi2ELi2ELi2EN4cute5tupleIJNS5_1CILi1EEES8_S8_EEENS6_IJNS7_ILi128EEESA_NS7_ILi64EEEEEENS_10bfloat16_tEfNS_4arch4Sm90ELb0ELb0ELb0ELb1ELb1ELb1ELb0ELb0ELi2ELi1ELi2ELi2ELb0EEENS1_24CollectiveEpilogueBwdGQAISC_fSF_Li256ELb1ELb1EEENS1_19SingleTileSchedulerILb1ELb0ELb0ELi128EEEEEEEEEvNT_6ParamsE,"a",@progbits
	.sectionflags	@""
	.align	4
.nv.constant0._ZN7cutlass13device_kernelIN5flash11enable_sm90INS1_16FlashAttnBwdSm90INS1_25CollectiveMainloopBwdSm90ILi2ELi2ELi2EN4cute5tupleIJNS5_1CILi1EEES8_S8_EEENS6_IJNS7_ILi128EEESA_NS7_ILi64EEEEEENS_10bfloat16_tEfNS_4arch4Sm90ELb0ELb0ELb0ELb1ELb1ELb1ELb0ELb0ELi2ELi1ELi2ELi2ELb0EEENS1_24CollectiveEpilogueBwdGQAISC_fSF_Li256ELb1ELb1EEENS1_19SingleTileSchedulerILb1ELb0ELb0ELi128EEEEEEEEEvNT_6ParamsE:
	.zero		2560


//--------------------- .nv.constant0._ZN7cutlass13device_kernelIN5flash11enable_sm90INS1_16FlashAttnBwdSm90INS1_25CollectiveMainloopBwdSm90ILi2ELi2ELi2EN4cute5tupleIJNS5_1CILi1EEES8_S8_EEENS6_IJNS7_ILi128EEESA_NS7_ILi64EEEEEENS_10bfloat16_tEfNS_4arch4Sm90ELb0ELb1ELb0ELb0ELb0ELb1ELb0ELb0ELi2ELi1ELi2ELi2ELb0EEENS1_21CollectiveEpilogueBwdISC_SD_SF_Li256ELb0ELb0ELi1EEENS1_19SingleTileSchedulerILb0ELb0ELb0ELi128EEEEEEEEEvNT_6ParamsE --------------------------
	.section	.nv.constant0._ZN7cutlass13device_kernelIN5flash11enable_sm90INS1_16FlashAttnBwdSm90INS1_25CollectiveMainloopBwdSm90ILi2ELi2ELi2EN4cute5tupleIJNS5_1CILi1EEES8_S8_EEENS6_IJNS7_ILi128EEESA_NS7_ILi64EEEEEENS_10bfloat16_tEfNS_4arch4Sm90ELb0ELb1ELb0ELb0ELb0ELb1ELb0ELb0ELi2ELi1ELi2ELi2ELb0EEENS1_21CollectiveEpilogueBwdISC_SD_SF_Li256ELb0ELb0ELi1EEENS1_19SingleTileSchedulerILb0ELb0ELb0ELi128EEEEEEEEEvNT_6ParamsE,"a",@progbits
	.sectionflags	@""
	.align	4
.nv.constant0._ZN7cutlass13device_kernelIN5flash11enable_sm90INS1_16FlashAttnBwdSm90INS1_25CollectiveMainloopBwdSm90ILi2ELi2ELi2EN4cute5tupleIJNS5_1CILi1EEES8_S8_EEENS6_IJNS7_ILi128EEESA_NS7_ILi64EEEEEENS_10bfloat16_tEfNS_4arch4Sm90ELb0ELb1ELb0ELb0ELb0ELb1ELb0ELb0ELi2ELi1ELi2ELi2ELb0EEENS1_21CollectiveEpilogueBwdISC_SD_SF_Li256ELb0ELb0ELi1EEENS1_19SingleTileSchedulerILb0ELb0ELb0ELi128EEEEEEEEEvNT_6ParamsE:
	.zero		3200


//--------------------- .nv.constant0._ZN7cutlass13device_kernelIN5flash11enable_sm90INS1_16FlashAttnBwdSm90INS1_25CollectiveMainloopBwdSm90ILi2ELi2ELi2EN4cute5tupleIJNS5_1CILi1EEES8_S8_EEENS6_IJNS7_ILi128EEESA_NS7_ILi64EEEEEENS_10bfloat16_tEfNS_4arch4Sm90ELb0ELb1ELb0ELb0ELb1ELb1ELb0ELb0ELi2ELi1ELi2ELi2ELb0EEENS1_21CollectiveEpilogueBwdISC_SD_SF_Li256ELb0ELb0ELi1EEENS1_19SingleTileSchedulerILb0ELb0ELb0ELi128EEEEEEEEEvNT_6ParamsE --------------------------
	.section	.nv.constant0._ZN7cutlass13device_kernelIN5flash11enable_sm90INS1_16FlashAttnBwdSm90INS1_25CollectiveMainloopBwdSm90ILi2ELi2ELi2EN4cute5tupleIJNS5_1CILi1EEES8_S8_EEENS6_IJNS7_ILi128EEESA_NS7_ILi64EEEEEENS_10bfloat16_tEfNS_4arch4Sm90ELb0ELb1ELb0ELb0ELb1ELb1ELb0ELb0ELi2ELi1ELi2ELi2ELb0EEENS1_21CollectiveEpilogueBwdISC_SD_SF_Li256ELb0ELb0ELi1EEENS1_19SingleTileSchedulerILb0ELb0ELb0ELi128EEEEEEEEEvNT_6ParamsE,"a",@progbits
	.sectionflags	@""
	.align	4
.nv.constant0._ZN7cutlass13device_kernelIN5flash11enable_sm90INS1_16FlashAttnBwdSm90INS1_25CollectiveMainloopBwdSm90ILi2ELi2ELi2EN4cute5tupleIJNS5_1CILi1EEES8_S8_EEENS6_IJNS7_ILi128EEESA_NS7_ILi64EEEEEENS_10bfloat16_tEfNS_4arch4Sm90ELb0ELb1ELb0ELb0ELb1ELb1ELb0ELb0ELi2ELi1ELi2ELi2ELb0EEENS1_21CollectiveEpilogueBwdISC_SD_SF_Li256ELb0ELb0ELi1EEENS1_19SingleTileSchedulerILb0ELb0ELb0ELi128EEEEEEEEEvNT_6ParamsE:
	.zero		3200


//--------------------- .nv.constant0._ZN7cutlass13device_kernelIN5flash11enable_sm90INS1_16FlashAttnBwdSm90INS1_25CollectiveMainloopBwdSm90ILi2ELi2ELi2EN4cute5tupleIJNS5_1CILi1EEES8_S8_EEENS6_IJNS7_ILi128EEESA_NS7_ILi64EEEEEENS_10bfloat16_tEfNS_4arch4Sm90ELb0ELb1ELb0ELb0ELb0ELb1ELb0ELb0ELi2ELi1ELi2ELi2ELb0EEENS1_24CollectiveEpilogueBwdGQAISC_fSF_Li256ELb0ELb0EEENS1_19SingleTileSchedulerILb0ELb0ELb0ELi128EEEEEEEEEvNT_6ParamsE --------------------------
	.section	.nv.constant0._ZN7cutlass13device_kernelIN5flash11enable_sm90INS1_16FlashAttnBwdSm90INS1_25CollectiveMainloopBwdSm90ILi2ELi2ELi2EN4cute5tupleIJNS5_1CILi1EEES8_S8_EEENS6_IJNS7_ILi128EEESA_NS7_ILi64EEEEEENS_10bfloat16_tEfNS_4arch4Sm90ELb0ELb1ELb0ELb0ELb0ELb1ELb0ELb0ELi2ELi1ELi2ELi2ELb0EEENS1_24CollectiveEpilogueBwdGQAISC_fSF_Li256ELb0ELb0EEENS1_19SingleTileSchedulerILb0ELb0ELb0ELi128EEEEEEEEEvNT_6ParamsE,"a",@progbits
	.sectionflags	@""
	.align	4
.nv.constant0._ZN7cutlass13device_kernelIN5flash11enable_sm90INS1_16FlashAttnBwdSm90INS1_25CollectiveMainloopBwdSm90ILi2ELi2ELi2EN4cute5tupleIJNS5_1CILi1EEES8_S8_EEENS6_IJNS7_ILi128EEESA_NS7_ILi64EEEEEENS_10bfloat16_tEfNS_4arch4Sm90ELb0ELb1ELb0ELb0ELb0ELb1ELb0ELb0ELi2ELi1ELi2ELi2ELb0EEENS1_24CollectiveEpilogueBwdGQAISC_fSF_Li256ELb0ELb0EEENS1_19SingleTileSchedulerILb0ELb0ELb0ELi128EEEEEEEEEvNT_6ParamsE:
	.zero		2560


//--------------------- .nv.constant0._ZN7cutlass13device_kernelIN5flash11enable_sm90INS1_16FlashAttnBwdSm90INS1_25CollectiveMainloopBwdSm90ILi2ELi2ELi2EN4cute5tupleIJNS5_1CILi1EEES8_S8_EEENS6_IJNS7_ILi128EEESA_NS7_ILi64EEEEEENS_10bfloat16_tEfNS_4arch4Sm90ELb0ELb1ELb0ELb0ELb1ELb1ELb0ELb0ELi2ELi1ELi2ELi2ELb0EEENS1_24CollectiveEpilogueBwdGQAISC_fSF_Li256ELb0ELb1EEENS1_19SingleTileSchedulerILb0ELb0ELb0ELi128EEEEEEEEEvNT_6ParamsE --------------------------
	.section	.nv.constant0._ZN7cutlass13device_kernelIN5flash11enable_sm90INS1_16FlashAttnBwdSm90INS1_25CollectiveMainloopBwdSm90ILi2ELi2ELi2EN4cute5tupleIJNS5_1CILi1EEES8_S8_EEENS6_IJNS7_ILi128EEESA_NS7_ILi64EEEEEENS_10bfloat16_tEfNS_4arch4Sm90ELb0ELb1ELb0ELb0ELb1ELb1ELb0ELb0ELi2ELi1ELi2ELi2ELb0EEENS1_24CollectiveEpilogueBwdGQAISC_fSF_Li256ELb0ELb1EEENS1_19SingleTileSchedulerILb0ELb0ELb0ELi128EEEEEEEEEvNT_6ParamsE,"a",@progbits
	.sectionflags	@""
	.align	4
.nv.constant0._ZN7cutlass13device_kernelIN5flash11enable_sm90INS1_16FlashAttnBwdSm90INS1_25CollectiveMainloopBwdSm90ILi2ELi2ELi2EN4cute5tupleIJNS5_1CILi1EEES8_S8_EEENS6_IJNS7_ILi128EEESA_NS7_ILi64EEEEEENS_10bfloat16_tEfNS_4arch4Sm90ELb0ELb1ELb0ELb0ELb1ELb1ELb0ELb0ELi2ELi1ELi2ELi2ELb0EEENS1_24CollectiveEpilogueBwdGQAISC_fSF_Li256ELb0ELb1EEENS1_19SingleTileSchedulerILb0ELb0ELb0ELi128EEEEEEEEEvNT_6ParamsE:
	.zero		2560


//--------------------- .nv.constant0._ZN7cutlass13device_kernelIN5flash11enable_sm90INS1_16FlashAttnBwdSm90INS1_25CollectiveMainloopBwdSm90ILi2ELi2ELi2EN4cute5tupleIJNS5_1CILi1EEES8_S8_EEENS6_IJNS7_ILi128EEESA_NS7_ILi64EEEEEENS_10bfloat16_tEfNS_4arch4Sm90ELb0ELb1ELb0ELb1ELb0ELb1ELb0ELb0ELi2ELi1ELi2ELi2ELb0EEENS1_21CollectiveEpilogueBwdISC_SD_SF_Li256ELb1ELb0ELi1EEENS1_19SingleTileSchedulerILb1ELb0ELb0ELi128EEEEEEEEEvNT_6ParamsE --------------------------
	.section	.nv.constant0._ZN7cutlass13device_kernelIN5flash11enable_sm90INS1_16FlashAttnBwdSm90INS1_25CollectiveMainloopBwdSm90ILi2ELi2ELi2EN4cute5tupleIJNS5_1CILi1EEES8_S8_EEENS6_IJNS7_ILi128EEESA_NS7_ILi64EEEEEENS_10bfloat16_tEfNS_4arch4Sm90ELb0ELb1ELb0ELb1ELb0ELb1ELb0ELb0ELi2ELi1ELi2ELi2ELb0EEENS1_21CollectiveEpilogueBwdISC_SD_SF_Li256ELb1ELb0ELi1EEENS1_19SingleTileSchedulerILb1ELb0ELb0ELi128EEEEEEEEEvNT_6ParamsE,"a",@progbits
	.sectionflags	@""
	.align	4
.nv.constant0._ZN7cutlass13device_kernelIN5flash11enable_sm90INS1_16FlashAttnBwdSm90INS1_25CollectiveMainloopBwdSm90ILi2ELi2ELi2EN4cute5tupleIJNS5_1CILi1EEES8_S8_EEENS6_IJNS7_ILi128EEESA_NS7_ILi64EEEEEENS_10bfloat16_tEfNS_4arch4Sm90ELb0ELb1ELb0ELb1ELb0ELb1ELb0ELb0ELi2ELi1ELi2ELi2ELb0EEENS1_21CollectiveEpilogueBwdISC_SD_SF_Li256ELb1ELb0ELi1EEENS1_19SingleTileSchedulerILb1ELb0ELb0ELi128EEEEEEEEEvNT_6ParamsE:
	.zero		2560


//--------------------- .nv.constant0._ZN7cutlass13device_kernelIN5flash11enable_sm90INS1_16FlashAttnBwdSm90INS1_25CollectiveMainloopBwdSm90ILi2ELi2ELi2EN4cute5tupleIJNS5_1CILi1EEES8_S8_EEENS6_IJNS7_ILi128EEESA_NS7_ILi64EEEEEENS_10bfloat16_tEfNS_4arch4Sm90ELb0ELb1ELb0ELb1ELb1ELb1ELb0ELb0ELi2ELi1ELi2ELi2ELb0EEENS1_21CollectiveEpilogueBwdISC_SD_SF_Li256ELb1ELb0ELi1EEENS1_19SingleTileSchedulerILb1ELb0ELb0ELi128EEEEEEEEEvNT_6ParamsE --------------------------
	.section	.nv.constant0._ZN7cutlass13device_kernelIN5flash11enable_sm90INS1_16FlashAttnBwdSm90INS1_25CollectiveMainloopBwdSm90ILi2ELi2ELi2EN4cute5tupleIJNS5_1CILi1EEES8_S8_EEENS6_IJNS7_ILi128EEESA_NS7_ILi64EEEEEENS_10bfloat16_tEfNS_4arch4Sm90ELb0ELb1ELb0ELb1ELb1ELb1ELb0ELb0ELi2ELi1ELi2ELi2ELb0EEENS1_21CollectiveEpilogueBwdISC_SD_SF_Li256ELb1ELb0ELi1EEENS1_19SingleTileSchedulerILb1ELb0ELb0ELi128EEEEEEEEEvNT_6ParamsE,"a",@progbits
	.sectionflags	@""
	.align	4
.nv.constant0._ZN7cutlass13device_kernelIN5flash11enable_sm90INS1_16FlashAttnBwdSm90INS1_25CollectiveMainloopBwdSm90ILi2ELi2ELi2EN4cute5tupleIJNS5_1CILi1EEES8_S8_EEENS6_IJNS7_ILi128EEESA_NS7_ILi64EEEEEENS_10bfloat16_tEfNS_4arch4Sm90ELb0ELb1ELb0ELb1ELb1ELb1ELb0ELb0ELi2ELi1ELi2ELi2ELb0EEENS1_21CollectiveEpilogueBwdISC_SD_SF_Li256ELb1ELb0ELi1EEENS1_19SingleTileSchedulerILb1ELb0ELb0ELi128EEEEEEEEEvNT_6ParamsE:
	.zero		2560


//--------------------- .nv.constant0._ZN7cutlass13device_kernelIN5flash11enable_sm90INS1_16FlashAttnBwdSm90INS1_25CollectiveMainloopBwdSm90ILi2ELi2ELi2EN4cute5tupleIJNS5_1CILi1EEES8_S8_EEENS6_IJNS7_ILi128EEESA_NS7_ILi64EEEEEENS_10bfloat16_tEfNS_4arch4Sm90ELb0ELb1ELb0ELb1ELb0ELb1ELb0ELb0ELi2ELi1ELi2ELi2ELb0EEENS1_24CollectiveEpilogueBwdGQAISC_fSF_Li256ELb1ELb0EEENS1_19SingleTileSchedulerILb1ELb0ELb0ELi128EEEEEEEEEvNT_6ParamsE --------------------------
	.section	.nv.constant0._ZN7cutlass13device_kernelIN5flash11enable_sm90INS1_16FlashAttnBwdSm90INS1_25CollectiveMainloopBwdSm90ILi2ELi2ELi2EN4cute5tupleIJNS5_1CILi1EEES8_S8_EEENS6_IJNS7_ILi128EEESA_NS7_ILi64EEEEEENS_10bfloat16_tEfNS_4arch4Sm90ELb0ELb1ELb0ELb1ELb0ELb1ELb0ELb0ELi2ELi1ELi2ELi2ELb0EEENS1_24CollectiveEpilogueBwdGQAISC_fSF_Li256ELb1ELb0EEENS1_19SingleTileSchedulerILb1ELb0ELb0ELi128EEEEEEEEEvNT_6ParamsE,"a",@progbits
	.sectionflags	@""
	.align	4
.nv.constant0._ZN7cutlass13device_kernelIN5flash11enable_sm90INS1_16FlashAttnBwdSm90INS1_25CollectiveMainloopBwdSm90ILi2ELi2ELi2EN4cute5tupleIJNS5_1CILi1EEES8_S8_EEENS6_IJNS7_ILi128EEESA_NS7_ILi64EEEEEENS_10bfloat16_tEfNS_4arch4Sm90ELb0ELb1ELb0ELb1ELb0ELb1ELb0ELb0ELi2ELi1ELi2ELi2ELb0EEENS1_24CollectiveEpilogueBwdGQAISC_fSF_Li256ELb1ELb0EEENS1_19SingleTileSchedulerILb1ELb0ELb0ELi128EEEEEEEEEvNT_6ParamsE:
	.zero		2560


//--------------------- .nv.constant0._ZN7cutlass13device_kernelIN5flash11enable_sm90INS1_16FlashAttnBwdSm90INS1_25CollectiveMainloopBwdSm90ILi2ELi2ELi2EN4cute5tupleIJNS5_1CILi1EEES8_S8_EEENS6_IJNS7_ILi128EEESA_NS7_ILi64EEEEEENS_10bfloat16_tEfNS_4arch4Sm90ELb0ELb1ELb0ELb1ELb1ELb1ELb0ELb0ELi2ELi1ELi2ELi2ELb0EEENS1_24CollectiveEpilogueBwdGQAISC_fSF_Li256ELb1ELb1EEENS1_19SingleTileSchedulerILb1ELb0ELb0ELi128EEEEEEEEEvNT_6ParamsE --------------------------
	.section	.nv.constant0._ZN7cutlass13device_kernelIN5flash11enable_sm90INS1_16FlashAttnBwdSm90INS1_25CollectiveMainloopBwdSm90ILi2ELi2ELi2EN4cute5tupleIJNS5_1CILi1EEES8_S8_EEENS6_IJNS7_ILi128EEESA_NS7_ILi64EEEEEENS_10bfloat16_tEfNS_4arch4Sm90ELb0ELb1ELb0ELb1ELb1ELb1ELb0ELb0ELi2ELi1ELi2ELi2ELb0EEENS1_24CollectiveEpilogueBwdGQAISC_fSF_Li256ELb1ELb1EEENS1_19SingleTileSchedulerILb1ELb0ELb0ELi128EEEEEEEEEvNT_6ParamsE,"a",@progbits
	.sectionflags	@""
	.align	4
.nv.constant0._ZN7cutlass13device_kernelIN5flash11enable_sm90INS1_16FlashAttnBwdSm90INS1_25CollectiveMainloopBwdSm90ILi2ELi2ELi2EN4cute5tupleIJNS5_1CILi1EEES8_S8_EEENS6_IJNS7_ILi128EEESA_NS7_ILi64EEEEEENS_10bfloat16_tEfNS_4arch4Sm90ELb0ELb1ELb0ELb1ELb1ELb1ELb0ELb0ELi2ELi1ELi2ELi2ELb0EEENS1_24CollectiveEpilogueBwdGQAISC_fSF_Li256ELb1ELb1EEENS1_19SingleTileSchedulerILb1ELb0ELb0ELi128EEEEEEEEEvNT_6ParamsE:
	.zero		2560


//--------------------- .nv.constant0._ZN7cutlass13device_kernelIN5flash11enable_sm90INS1_16FlashAttnBwdSm90INS1_25CollectiveMainloopBwdSm90ILi2ELi2ELi2EN4cute5tupleIJNS5_1CILi1EEES8_S8_EEENS6_IJNS7_ILi128EEESA_NS7_ILi64EEEEEENS_10bfloat16_tEfNS_4arch4Sm90ELb1ELb0ELb0ELb0ELb0ELb1ELb0ELb0ELi2ELi1ELi2ELi2ELb0EEENS1_21CollectiveEpilogueBwdISC_SD_SF_Li256ELb0ELb0ELi1EEENS1_25SingleTileBwdLPTSchedulerILb0ELi128ELb0EEEEEEEEEvNT_6ParamsE --------------------------
	.section	.nv.constant0._ZN7cutlass13device_kernelIN5flash11enable_sm90INS1_16FlashAttnBwdSm90INS1_25CollectiveMainloopBwdSm90ILi2ELi2ELi2EN4cute5tupleIJNS5_1CILi1EEES8_S8_EEENS6_IJNS7_ILi128EEESA_NS7_ILi64EEEEEENS_10bfloat16_tEfNS_4arch4Sm90ELb1ELb0ELb0ELb0ELb0ELb1ELb0ELb0ELi2ELi1ELi2ELi2ELb0EEENS1_21CollectiveEpilogueBwdISC_SD_SF_Li256ELb0ELb0ELi1EEENS1_25SingleTileBwdLPTSchedulerILb0ELi128ELb0EEEEEEEEEvNT_6ParamsE,"a",@progbits
	.sectionflags	@""
	.align	4
.nv.constant0._ZN7cutlass13device_kernelIN5flash11enable_sm90INS1_16FlashAttnBwdSm90INS1_25CollectiveMainloopBwdSm90ILi2ELi2ELi2EN4cute5tupleIJNS5_1CILi1EEES8_S8_EEENS6_IJNS7_ILi128EEESA_NS7_ILi64EEEEEENS_10bfloat16_tEfNS_4arch4Sm90ELb1ELb0ELb0ELb0ELb0ELb1ELb0ELb0ELi2ELi1ELi2ELi2ELb0EEENS1_21CollectiveEpilogueBwdISC_SD_SF_Li256ELb0ELb0ELi1EEENS1_25SingleTileBwdLPTSchedulerILb0ELi128ELb0EEEEEEEEEvNT_6ParamsE:
	.zero		3200


//--------------------- .nv.constant0._ZN7cutlass13device_kernelIN5flash11enable_sm90INS1_16FlashAttnBwdSm90INS1_25CollectiveMainloopBwdSm90ILi2ELi2ELi2EN4cute5tupleIJNS5_1CILi1EEES8_S8_EEENS6_IJNS7_ILi128EEESA_NS7_ILi64EEEEEENS_10bfloat16_tEfNS_4arch4Sm90ELb1ELb0ELb0ELb0ELb1ELb1ELb0ELb0ELi2ELi1ELi2ELi2ELb0EEENS1_21CollectiveEpilogueBwdISC_SD_SF_Li256ELb0ELb0ELi1EEENS1_25SingleTileBwdLPTSchedulerILb0ELi128ELb1EEEEEEEEEvNT_6ParamsE --------------------------
	.section	.nv.constant0._ZN7cutlass13device_kernelIN5flash11enable_sm90INS1_16FlashAttnBwdSm90INS1_25CollectiveMainloopBwdSm90ILi2ELi2ELi2EN4cute5tupleIJNS5_1CILi1EEES8_S8_EEENS6_IJNS7_ILi128EEESA_NS7_ILi64EEEEEENS_10bfloat16_tEfNS_4arch4Sm90ELb1ELb0ELb0ELb0ELb1ELb1ELb0ELb0ELi2ELi1ELi2ELi2ELb0EEENS1_21CollectiveEpilogueBwdISC_SD_SF_Li256ELb0ELb0ELi1EEENS1_25SingleTileBwdLPTSchedulerILb0ELi128ELb1EEEEEEEEEvNT_6ParamsE,"a",@progbits
	.sectionflags	@""
	.align	4
.nv.constant0._ZN7cutlass13device_kernelIN5flash11enable_sm90INS1_16FlashAttnBwdSm90INS1_25CollectiveMainloopBwdSm90ILi2ELi2ELi2EN4cute5tupleIJNS5_1CILi1EEES8_S8_EEENS6_IJNS7_ILi128EEESA_NS7_ILi64EEEEEENS_10bfloat16_tEfNS_4arch4Sm90ELb1ELb0ELb0ELb0ELb1ELb1ELb0ELb0ELi2ELi1ELi2ELi2ELb0EEENS1_21CollectiveEpilogueBwdISC_SD_SF_Li256ELb0ELb0ELi1EEENS1_25SingleTileBwdLPTSchedulerILb0ELi128ELb1EEEEEEEEEvNT_6ParamsE:
	.zero		3200


//--------------------- .nv.constant0._ZN7cutlass13device_kernelIN5flash11enable_sm90INS1_16FlashAttnBwdSm90INS1_25CollectiveMainloopBwdSm90ILi2ELi2ELi2EN4cute5tupleIJNS5_1CILi1EEES8_S8_EEENS6_IJNS7_ILi128EEESA_NS7_ILi64EEEEEENS_10bfloat16_tEfNS_4arch4Sm90ELb1ELb0ELb0ELb0ELb0ELb1ELb0ELb0ELi2ELi1ELi2ELi2ELb0EEENS1_24CollectiveEpilogueBwdGQAISC_fSF_Li256ELb0ELb0EEENS1_25SingleTileBwdLPTSchedulerILb0ELi128ELb0EEEEEEEEEvNT_6ParamsE --------------------------
	.section	.nv.constant0._ZN7cutlass13device_kernelIN5flash11enable_sm90INS1_16FlashAttnBwdSm90INS1_25CollectiveMainloopBwdSm90ILi2ELi2ELi2EN4cute5tupleIJNS5_1CILi1EEES8_S8_EEENS6_IJNS7_ILi128EEESA_NS7_ILi64EEEEEENS_10bfloat16_tEfNS_4arch4Sm90ELb1ELb0ELb0ELb0ELb0ELb1ELb0ELb0ELi2ELi1ELi2ELi2ELb0EEENS1_24CollectiveEpilogueBwdGQAISC_fSF_Li256ELb0ELb0EEENS1_25SingleTileBwdLPTSchedulerILb0ELi128ELb0EEEEEEEEEvNT_6ParamsE,"a",@progbits
	.sectionflags	@""
	.align	4
.nv.constant0._ZN7cutlass13device_kernelIN5flash11enable_sm90INS1_16FlashAttnBwdSm90INS1_25CollectiveMainloopBwdSm90ILi2ELi2ELi2EN4cute5tupleIJNS5_1CILi1EEES8_S8_EEENS6_IJNS7_ILi128EEESA_NS7_ILi64EEEEEENS_10bfloat16_tEfNS_4arch4Sm90ELb1ELb0ELb0ELb0ELb0ELb1ELb0ELb0ELi2ELi1ELi2ELi2ELb0EEENS1_24CollectiveEpilogueBwdGQAISC_fSF_Li256ELb0ELb0EEENS1_25SingleTileBwdLPTSchedulerILb0ELi128ELb0EEEEEEEEEvNT_6ParamsE:
	.zero		2688


//--------------------- .nv.constant0._ZN7cutlass13device_kernelIN5flash11enable_sm90INS1_16FlashAttnBwdSm90INS1_25CollectiveMainloopBwdSm90ILi2ELi2ELi2EN4cute5tupleIJNS5_1CILi1EEES8_S8_EEENS6_IJNS7_ILi128EEESA_NS7_ILi64EEEEEENS_10bfloat16_tEfNS_4arch4Sm90ELb1ELb0ELb0ELb0ELb1ELb1ELb0ELb0ELi2ELi1ELi2ELi2ELb0EEENS1_24CollectiveEpilogueBwdGQAISC_fSF_Li256ELb0ELb1EEENS1_25SingleTileBwdLPTSchedulerILb0ELi128ELb1EEEEEEEEEvNT_6ParamsE --------------------------
	.section	.nv.constant0._ZN7cutlass13device_kernelIN5flash11enable_sm90INS1_16FlashAttnBwdSm90INS1_25CollectiveMainloopBwdSm90ILi2ELi2ELi2EN4cute5tupleIJNS5_1CILi1EEES8_S8_EEENS6_IJNS7_ILi128EEESA_NS7_ILi64EEEEEENS_10bfloat16_tEfNS_4arch4Sm90ELb1ELb0ELb0ELb0ELb1ELb1ELb0ELb0ELi2ELi1ELi2ELi2ELb0EEENS1_24CollectiveEpilogueBwdGQAISC_fSF_Li256ELb0ELb1EEENS1_25SingleTileBwdLPTSchedulerILb0ELi128ELb1EEEEEEEEEvNT_6ParamsE,"a",@progbits
	.sectionflags	@""
	.align	4
.nv.constant0._ZN7cutlass13device_kernelIN5flash11enable_sm90INS1_16FlashAttnBwdSm90INS1_25CollectiveMainloopBwdSm90ILi2ELi2ELi2EN4cute5tupleIJNS5_1CILi1EEES8_S8_EEENS6_IJNS7_ILi128EEESA_NS7_ILi64EEEEEENS_10bfloat16_tEfNS_4arch4Sm90ELb1ELb0ELb0ELb0ELb1ELb1ELb0ELb0ELi2ELi1ELi2ELi2ELb0EEENS1_24CollectiveEpilogueBwdGQAISC_fSF_Li256ELb0ELb1EEENS1_25SingleTileBwdLPTSchedulerILb0ELi128ELb1EEEEEEEEEvNT_6ParamsE:
	.zero		2688


//--------------------- .nv.constant0._ZN7cutlass13device_kernelIN5flash22FlashAttnBwdPreprocessIN4cute5tupleIJNS3_1CILi128EEENS5_ILi64EEEEEENS_10bfloat16_tEfNS_4arch4Sm90ELb1ELb0EEEEEvNT_6ParamsE --------------------------
	.section	.nv.constant0._ZN7cutlass13device_kernelIN5flash22FlashAttnBwdPreprocessIN4cute5tupleIJNS3_1CILi128EEENS5_ILi64EEEEEENS_10bfloat16_tEfNS_4arch4Sm90ELb1ELb0EEEEEvNT_6ParamsE,"a",@progbits
	.sectionflags	@""
	.align	4
.nv.constant0._ZN7cutlass13device_kernelIN5flash22FlashAttnBwdPreprocessIN4cute5tupleIJNS3_1CILi128EEENS5_ILi64EEEEEENS_10bfloat16_tEfNS_4arch4Sm90ELb1ELb0EEEEEvNT_6ParamsE:
	.zero		1136


//--------------------- .nv.constant0._ZN7cutlass13device_kernelIN5flash11enable_sm90INS1_16FlashAttnBwdSm90INS1_25CollectiveMainloopBwdSm90ILi2ELi2ELi2EN4cute5tupleIJNS5_1CILi1EEES8_S8_EEENS6_IJNS7_ILi128EEESA_NS7_ILi64EEEEEENS_10bfloat16_tEfNS_4arch4Sm90ELb1ELb0ELb0ELb1ELb0ELb1ELb0ELb0ELi2ELi1ELi2ELi2ELb0EEENS1_21CollectiveEpilogueBwdISC_SD_SF_Li256ELb1ELb0ELi1EEENS1_25SingleTileBwdLPTSchedulerILb1ELi128ELb0EEEEEEEEEvNT_6ParamsE --------------------------
	.section	.nv.constant0._ZN7cutlass13device_kernelIN5flash11enable_sm90INS1_16FlashAttnBwdSm90INS1_25CollectiveMainloopBwdSm90ILi2ELi2ELi2EN4cute5tupleIJNS5_1CILi1EEES8_S8_EEENS6_IJNS7_ILi128EEESA_NS7_ILi64EEEEEENS_10bfloat16_tEfNS_4arch4Sm90ELb1ELb0ELb0ELb1ELb0ELb1ELb0ELb0ELi2ELi1ELi2ELi2ELb0EEENS1_21CollectiveEpilogueBwdISC_SD_SF_Li256ELb1ELb0ELi1EEENS1_25SingleTileBwdLPTSchedulerILb1ELi128ELb0EEEEEEEEEvNT_6ParamsE,"a",@progbits
	.sectionflags	@""
	.align	4
.nv.constant0._ZN7cutlass13device_kernelIN5flash11enable_sm90INS1_16FlashAttnBwdSm90INS1_25CollectiveMainloopBwdSm90ILi2ELi2ELi2EN4cute5tupleIJNS5_1CILi1EEES8_S8_EEENS6_IJNS7_ILi128EEESA_NS7_ILi64EEEEEENS_10bfloat16_tEfNS_4arch4Sm90ELb1ELb0ELb0ELb1ELb0ELb1ELb0ELb0ELi2ELi1ELi2ELi2ELb0EEENS1_21CollectiveEpilogueBwdISC_SD_SF_Li256ELb1ELb0ELi1EEENS1_25SingleTileBwdLPTSchedulerILb1ELi128ELb0EEEEEEEEEvNT_6ParamsE:
	.zero		2560


//--------------------- .nv.constant0._ZN7cutlass13device_kernelIN5flash11enable_sm90INS1_16FlashAttnBwdSm90INS1_25CollectiveMainloopBwdSm90ILi2ELi2ELi2EN4cute5tupleIJNS5_1CILi1EEES8_S8_EEENS6_IJNS7_ILi128EEESA_NS7_ILi64EEEEEENS_10bfloat16_tEfNS_4arch4Sm90ELb1ELb0ELb0ELb1ELb1ELb1ELb0ELb0ELi2ELi1ELi2ELi2ELb0EEENS1_21CollectiveEpilogueBwdISC_SD_SF_Li256ELb1ELb0ELi1EEENS1_25SingleTileBwdLPTSchedulerILb1ELi128ELb1EEEEEEEEEvNT_6ParamsE --------------------------
	.section	.nv.constant0._ZN7cutlass13device_kernelIN5flash11enable_sm90INS1_16FlashAttnBwdSm90INS1_25CollectiveMainloopBwdSm90ILi2ELi2ELi2EN4cute5tupleIJNS5_1CILi1EEES8_S8_EEENS6_IJNS7_ILi128EEESA_NS7_ILi64EEEEEENS_10bfloat16_tEfNS_4arch4Sm90ELb1ELb0ELb0ELb1ELb1ELb1ELb0ELb0ELi2ELi1ELi2ELi2ELb0EEENS1_21CollectiveEpilogueBwdISC_SD_SF_Li256ELb1ELb0ELi1EEENS1_25SingleTileBwdLPTSchedulerILb1ELi128ELb1EEEEEEEEEvNT_6ParamsE,"a",@progbits
	.sectionflags	@""
	.align	4
.nv.constant0._ZN7cutlass13device_kernelIN5flash11enable_sm90INS1_16FlashAttnBwdSm90INS1_25CollectiveMainloopBwdSm90ILi2ELi2ELi2EN4cute5tupleIJNS5_1CILi1EEES8_S8_EEENS6_IJNS7_ILi128EEESA_NS7_ILi64EEEEEENS_10bfloat16_tEfNS_4arch4Sm90ELb1ELb0ELb0ELb1ELb1ELb1ELb0ELb0ELi2ELi1ELi2ELi2ELb0EEENS1_21CollectiveEpilogueBwdISC_SD_SF_Li256ELb1ELb0ELi1EEENS1_25SingleTileBwdLPTSchedulerILb1ELi128ELb1EEEEEEEEEvNT_6ParamsE:
	.zero		2560


//--------------------- .nv.constant0._ZN7cutlass13device_kernelIN5flash11enable_sm90INS1_16FlashAttnBwdSm90INS1_25CollectiveMainloopBwdSm90ILi2ELi2ELi2EN4cute5tupleIJNS5_1CILi1EEES8_S8_EEENS6_IJNS7_ILi128EEESA_NS7_ILi64EEEEEENS_10bfloat16_tEfNS_4arch4Sm90ELb1ELb0ELb0ELb1ELb0ELb1ELb0ELb0ELi2ELi1ELi2ELi2ELb0EEENS1_24CollectiveEpilogueBwdGQAISC_fSF_Li256ELb1ELb0EEENS1_25SingleTileBwdLPTSchedulerILb1ELi128ELb0EEEEEEEEEvNT_6ParamsE --------------------------
	.section	.nv.constant0._ZN7cutlass13device_kernelIN5flash11enable_sm90INS1_16FlashAttnBwdSm90INS1_25CollectiveMainloopBwdSm90ILi2ELi2ELi2EN4cute5tupleIJNS5_1CILi1EEES8_S8_EEENS6_IJNS7_ILi128EEESA_NS7_ILi64EEEEEENS_10bfloat16_tEfNS_4arch4Sm90ELb1ELb0ELb0ELb1ELb0ELb1ELb0ELb0ELi2ELi1ELi2ELi2ELb0EEENS1_24CollectiveEpilogueBwdGQAISC_fSF_Li256ELb1ELb0EEENS1_25SingleTileBwdLPTSchedulerILb1ELi128ELb0EEEEEEEEEvNT_6ParamsE,"a",@progbits
	.sectionflags	@""
	.align	4
.nv.constant0._ZN7cutlass13device_kernelIN5flash11enable_sm90INS1_16FlashAttnBwdSm90INS1_25CollectiveMainloopBwdSm90ILi2ELi2ELi2EN4cute5tupleIJNS5_1CILi1EEES8_S8_EEENS6_IJNS7_ILi128EEESA_NS7_ILi64EEEEEENS_10bfloat16_tEfNS_4arch4Sm90ELb1ELb0ELb0ELb1ELb0ELb1ELb0ELb0ELi2ELi1ELi2ELi2ELb0EEENS1_24CollectiveEpilogueBwdGQAISC_fSF_Li256ELb1ELb0EEENS1_25SingleTileBwdLPTSchedulerILb1ELi128ELb0EEEEEEEEEvNT_6ParamsE:
	.zero		2688


//--------------------- .nv.constant0._ZN7cutlass13device_kernelIN5flash32FlashAttnBwdPostprocessConvertdQIN4cute5tupleIJNS3_1CILi128EEENS5_ILi64EEEEEENS_10bfloat16_tEfNS_4arch4Sm90ELi256ENS3_8TiledMMAINS3_8MMA_AtomIJNS3_4SM904GMMA27MMA_64x64x16_F32BF16BF16_RSILNSF_5MajorE0ELSH_1ELNSF_7ScaleInE1ELSI_1EEEEEENS3_6LayoutINS4_IJNS5_ILi2EEENS5_ILi1EEESN_EEENS4_IJSN_NS5_ILi0EEESP_EEEEENS4_IJNS3_10UnderscoreESS_SS_EEEEELb0EEEEEvNT_6ParamsE --------------------------
	.section	.nv.constant0._ZN7cutlass13device_kernelIN5flash32FlashAttnBwdPostprocessConvertdQIN4cute5tupleIJNS3_1CILi128EEENS5_ILi64EEEEEENS_10bfloat16_tEfNS_4arch4Sm90ELi256ENS3_8TiledMMAINS3_8MMA_AtomIJNS3_4SM904GMMA27MMA_64x64x16_F32BF16BF16_RSILNSF_5MajorE0ELSH_1ELNSF_7ScaleInE1ELSI_1EEEEEENS3_6LayoutINS4_IJNS5_ILi2EEENS5_ILi1EEESN_EEENS4_IJSN_NS5_ILi0EEESP_EEEEENS4_IJNS3_10UnderscoreESS_SS_EEEEELb0EEEEEvNT_6ParamsE,"a",@progbits
	.sectionflags	@""
	.align	4
.nv.constant0._ZN7cutlass13device_kernelIN5flash32FlashAttnBwdPostprocessConvertdQIN4cute5tupleIJNS3_1CILi128EEENS5_ILi64EEEEEENS_10bfloat16_tEfNS_4arch4Sm90ELi256ENS3_8TiledMMAINS3_8MMA_AtomIJNS3_4SM904GMMA27MMA_64x64x16_F32BF16BF16_RSILNSF_5MajorE0ELSH_1ELNSF_7ScaleInE1ELSI_1EEEEEENS3_6LayoutINS4_IJNS5_ILi2EEENS5_ILi1EEESN_EEENS4_IJSN_NS5_ILi0EEESP_EEEEENS4_IJNS3_10UnderscoreESS_SS_EEEEELb0EEEEEvNT_6ParamsE:
	.zero		1008


//--------------------- .nv.constant0._ZN7cutlass13device_kernelIN5flash32FlashAttnBwdPostprocessConvertdQIN4cute5tupleIJNS3_1CILi128EEENS5_ILi64EEEEEENS_10bfloat16_tEfNS_4arch4Sm90ELi256ENS3_8TiledMMAINS3_8MMA_AtomIJNS3_4SM904GMMA27MMA_64x64x16_F32BF16BF16_SSILNSF_5MajorE0ELSH_1ELNSF_7ScaleInE1ELSI_1EEEEEENS3_6LayoutINS4_IJNS5_ILi2EEENS5_ILi1EEESN_EEENS4_IJSN_NS5_ILi0EEESP_EEEEENS4_IJNS3_10UnderscoreESS_SS_EEEEELb0EEEEEvNT_6ParamsE --------------------------
	.section	.nv.constant0._ZN7cutlass13device_kernelIN5flash32FlashAttnBwdPostprocessConvertdQIN4cute5tupleIJNS3_1CILi128EEENS5_ILi64EEEEEENS_10bfloat16_tEfNS_4arch4Sm90ELi256ENS3_8TiledMMAINS3_8MMA_AtomIJNS3_4SM904GMMA27MMA_64x64x16_F32BF16BF16_SSILNSF_5MajorE0ELSH_1ELNSF_7ScaleInE1ELSI_1EEEEEENS3_6LayoutINS4_IJNS5_ILi2EEENS5_ILi1EEESN_EEENS4_IJSN_NS5_ILi0EEESP_EEEEENS4_IJNS3_10UnderscoreESS_SS_EEEEELb0EEEEEvNT_6ParamsE,"a",@progbits
	.sectionflags	@""
	.align	4
.nv.constant0._ZN7cutlass13device_kernelIN5flash32FlashAttnBwdPostprocessConvertdQIN4cute5tupleIJNS3_1CILi128EEENS5_ILi64EEEEEENS_10bfloat16_tEfNS_4arch4Sm90ELi256ENS3_8TiledMMAINS3_8MMA_AtomIJNS3_4SM904GMMA27MMA_64x64x16_F32BF16BF16_SSILNSF_5MajorE0ELSH_1ELNSF_7ScaleInE1ELSI_1EEEEEENS3_6LayoutINS4_IJNS5_ILi2EEENS5_ILi1EEESN_EEENS4_IJSN_NS5_ILi0EEESP_EEEEENS4_IJNS3_10UnderscoreESS_SS_EEEEELb0EEEEEvNT_6ParamsE:
	.zero		1008


//--------------------- .nv.constant0._ZN7cutlass13device_kernelIN5flash11enable_sm90INS1_16FlashAttnBwdSm90INS1_25CollectiveMainloopBwdSm90ILi2ELi2ELi2EN4cute5tupleIJNS5_1CILi1EEES8_S8_EEENS6_IJNS7_ILi128EEESA_NS7_ILi64EEEEEENS_10bfloat16_tEfNS_4arch4Sm90ELb1ELb0ELb0ELb1ELb1ELb1ELb0ELb0ELi2ELi1ELi2ELi2ELb0EEENS1_24CollectiveEpilogueBwdGQAISC_fSF_Li256ELb1ELb1EEENS1_25SingleTileBwdLPTSchedulerILb1ELi128ELb1EEEEEEEEEvNT_6ParamsE --------------------------
	.section	.nv.constant0._ZN7cutlass13device_kernelIN5flash11enable_sm90INS1_16FlashAttnBwdSm90INS1_25CollectiveMainloopBwdSm90ILi2ELi2ELi2EN4cute5tupleIJNS5_1CILi1EEES8_S8_EEENS6_IJNS7_ILi128EEESA_NS7_ILi64EEEEEENS_10bfloat16_tEfNS_4arch4Sm90ELb1ELb0ELb0ELb1ELb1ELb1ELb0ELb0ELi2ELi1ELi2ELi2ELb0EEENS1_24CollectiveEpilogueBwdGQAISC_fSF_Li256ELb1ELb1EEENS1_25SingleTileBwdLPTSchedulerILb1ELi128ELb1EEEEEEEEEvNT_6ParamsE,"a",@progbits
	.sectionflags	@""
	.align	4
.nv.constant0._ZN7cutlass13device_kernelIN5flash11enable_sm90INS1_16FlashAttnBwdSm90INS1_25CollectiveMainloopBwdSm90ILi2ELi2ELi2EN4cute5tupleIJNS5_1CILi1EEES8_S8_EEENS6_IJNS7_ILi128EEESA_NS7_ILi64EEEEEENS_10bfloat16_tEfNS_4arch4Sm90ELb1ELb0ELb0ELb1ELb1ELb1ELb0ELb0ELi2ELi1ELi2ELi2ELb0EEENS1_24CollectiveEpilogueBwdGQAISC_fSF_Li256ELb1ELb1EEENS1_25SingleTileBwdLPTSchedulerILb1ELi128ELb1EEEEEEEEEvNT_6ParamsE:
	.zero		2688


//--------------------- .nv.constant0._ZN7cutlass13device_kernelIN5flash22FlashAttnBwdPreprocessIN4cute5tupleIJNS3_1CILi128EEENS5_ILi64EEEEEENS_10bfloat16_tEfNS_4arch4Sm90ELb1ELb1EEEEEvNT_6ParamsE --------------------------
	.section	.nv.constant0._ZN7cutlass13device_kernelIN5flash22FlashAttnBwdPreprocessIN4cute5tupleIJNS3_1CILi128EEENS5_ILi64EEEEEENS_10bfloat16_tEfNS_4arch4Sm90ELb1ELb1EEEEEvNT_6ParamsE,"a",@progbits
	.sectionflags	@""
	.align	4
.nv.constant0._ZN7cutlass13device_kernelIN5flash22FlashAttnBwdPreprocessIN4cute5tupleIJNS3_1CILi128EEENS5_ILi64EEEEEENS_10bfloat16_tEfNS_4arch4Sm90ELb1ELb1EEEEEvNT_6ParamsE:
	.zero		1136


//--------------------- SYMBOLS --------------------------

	.type		.nv.reservedSmem.offset0,@object
	.size		.nv.reservedSmem.offset0,0x4
	.type		.nv.reservedSmem.cap,@object
	.size		.nv.reservedSmem.cap,0x4
